//
// Generated by NVIDIA NVVM Compiler
//
// Compiler Build ID: CL-36424714
// Cuda compilation tools, release 13.0, V13.0.88
// Based on NVVM 20.0.0
//

.version 9.0
.target sm_100
.address_size 64

	// .globl	_Z19generateIndividualsPA10_ddd
.extern .func  (.param .b32 func_retval0) vprintf
(
	.param .b64 vprintf_param_0,
	.param .b64 vprintf_param_1
)
;
.global .align 4 .b8 precalc_xorwow_matrix[102400];
.global .align 4 .b8 precalc_xorwow_offset_matrix[102400];
.global .align 4 .b8 mrg32k3aM1[2304];
.global .align 4 .b8 mrg32k3aM2[2304];
.global .align 4 .b8 mrg32k3aM1SubSeq[2016];
.global .align 4 .b8 mrg32k3aM2SubSeq[2016];
.global .align 4 .b8 mrg32k3aM1Seq[2304];
.global .align 4 .b8 mrg32k3aM2Seq[2304];
.const .align 8 .b8 __cr_lgamma_table[72];
// _ZZN3cub18CUB_300001_SM_10006detail6reduce28DeviceReduceSingleTileKernelINS2_10policy_hubIdjN4cuda3std3__44plusIdEEE10Policy1000EN6thrust24THRUST_300001_SM_1000_NS6detail15normal_iteratorINSD_10device_ptrIdEEEEPdjS9_ddNS7_10__identityEEEvT0_T1_T2_T3_T4_T6_E12temp_storage has been demoted
// _ZZN3cub18CUB_300001_SM_10006detail6reduce18DeviceReduceKernelINS2_10policy_hubIdjN4cuda3std3__44plusIdEEE10Policy1000EN6thrust24THRUST_300001_SM_1000_NS6detail15normal_iteratorINSD_10device_ptrIdEEEEjS9_dNS7_10__identityEEEvT0_PT3_T1_NS0_13GridEvenShareISN_EET2_T4_E12temp_storage has been demoted
// _ZZN3cub18CUB_300001_SM_10006detail6reduce28DeviceReduceSingleTileKernelINS2_10policy_hubIdjN4cuda3std3__44plusIdEEE10Policy1000EPdSC_iS9_ddNS7_10__identityEEEvT0_T1_T2_T3_T4_T6_E12temp_storage has been demoted
// _ZZN3cub18CUB_300001_SM_10006detail6reduce28DeviceReduceSingleTileKernelINS2_10policy_hubIdyN4cuda3std3__44plusIdEEE10Policy1000EN6thrust24THRUST_300001_SM_1000_NS6detail15normal_iteratorINSD_10device_ptrIdEEEEPdyS9_ddNS7_10__identityEEEvT0_T1_T2_T3_T4_T6_E12temp_storage has been demoted
// _ZZN3cub18CUB_300001_SM_10006detail6reduce18DeviceReduceKernelINS2_10policy_hubIdyN4cuda3std3__44plusIdEEE10Policy1000EN6thrust24THRUST_300001_SM_1000_NS6detail15normal_iteratorINSD_10device_ptrIdEEEEyS9_dNS7_10__identityEEEvT0_PT3_T1_NS0_13GridEvenShareISN_EET2_T4_E12temp_storage has been demoted
// _ZZN3cub18CUB_300001_SM_10006detail6reduce28DeviceReduceSingleTileKernelINS2_10policy_hubIdyN4cuda3std3__44plusIdEEE10Policy1000EPdSC_iS9_ddNS7_10__identityEEEvT0_T1_T2_T3_T4_T6_E12temp_storage has been demoted
// _ZZN3cub18CUB_300001_SM_10006detail6reduce28DeviceReduceSingleTileKernelINS2_10policy_hubIN4cuda3std3__45tupleIJdiEEEj12larger_tupleIdEE10Policy1000EN6thrust24THRUST_300001_SM_1000_NS12zip_iteratorINS8_IJNSF_6detail15normal_iteratorINSF_10device_ptrIdEEEENSF_17counting_iteratorIiNSF_11use_defaultESN_SN_EEEEEEEPS9_jSB_S9_S9_NS7_10__identityEEEvT0_T1_T2_T3_T4_T6_E12temp_storage has been demoted
// _ZZN3cub18CUB_300001_SM_10006detail6reduce18DeviceReduceKernelINS2_10policy_hubIN4cuda3std3__45tupleIJdiEEEj12larger_tupleIdEE10Policy1000EN6thrust24THRUST_300001_SM_1000_NS12zip_iteratorINS8_IJNSF_6detail15normal_iteratorINSF_10device_ptrIdEEEENSF_17counting_iteratorIiNSF_11use_defaultESN_SN_EEEEEEEjSB_S9_NS7_10__identityEEEvT0_PT3_T1_NS0_13GridEvenShareISV_EET2_T4_E12temp_storage has been demoted
// _ZZN3cub18CUB_300001_SM_10006detail6reduce28DeviceReduceSingleTileKernelINS2_10policy_hubIN4cuda3std3__45tupleIJdiEEEj12larger_tupleIdEE10Policy1000EPS9_SE_iSB_S9_S9_NS7_10__identityEEEvT0_T1_T2_T3_T4_T6_E12temp_storage has been demoted
// _ZZN3cub18CUB_300001_SM_10006detail6reduce28DeviceReduceSingleTileKernelINS2_10policy_hubIN4cuda3std3__45tupleIJdiEEEy12larger_tupleIdEE10Policy1000EN6thrust24THRUST_300001_SM_1000_NS12zip_iteratorINS8_IJNSF_6detail15normal_iteratorINSF_10device_ptrIdEEEENSF_17counting_iteratorIiNSF_11use_defaultESN_SN_EEEEEEEPS9_ySB_S9_S9_NS7_10__identityEEEvT0_T1_T2_T3_T4_T6_E12temp_storage has been demoted
// _ZZN3cub18CUB_300001_SM_10006detail6reduce18DeviceReduceKernelINS2_10policy_hubIN4cuda3std3__45tupleIJdiEEEy12larger_tupleIdEE10Policy1000EN6thrust24THRUST_300001_SM_1000_NS12zip_iteratorINS8_IJNSF_6detail15normal_iteratorINSF_10device_ptrIdEEEENSF_17counting_iteratorIiNSF_11use_defaultESN_SN_EEEEEEEySB_S9_NS7_10__identityEEEvT0_PT3_T1_NS0_13GridEvenShareISV_EET2_T4_E12temp_storage has been demoted
// _ZZN3cub18CUB_300001_SM_10006detail6reduce28DeviceReduceSingleTileKernelINS2_10policy_hubIN4cuda3std3__45tupleIJdiEEEy12larger_tupleIdEE10Policy1000EPS9_SE_iSB_S9_S9_NS7_10__identityEEEvT0_T1_T2_T3_T4_T6_E12temp_storage has been demoted
.global .align 1 .b8 _ZN34_INTERNAL_68797ce1_4_k_cu_7b3b1e6a4cuda3std3__45__cpo5beginE[1];
.global .align 1 .b8 _ZN34_INTERNAL_68797ce1_4_k_cu_7b3b1e6a4cuda3std3__45__cpo3endE[1];
.global .align 1 .b8 _ZN34_INTERNAL_68797ce1_4_k_cu_7b3b1e6a4cuda3std3__45__cpo6cbeginE[1];
.global .align 1 .b8 _ZN34_INTERNAL_68797ce1_4_k_cu_7b3b1e6a4cuda3std3__45__cpo4cendE[1];
.global .align 1 .b8 _ZN34_INTERNAL_68797ce1_4_k_cu_7b3b1e6a4cuda3std3__45__cpo6rbeginE[1];
.global .align 1 .b8 _ZN34_INTERNAL_68797ce1_4_k_cu_7b3b1e6a4cuda3std3__45__cpo4rendE[1];
.global .align 1 .b8 _ZN34_INTERNAL_68797ce1_4_k_cu_7b3b1e6a4cuda3std3__45__cpo7crbeginE[1];
.global .align 1 .b8 _ZN34_INTERNAL_68797ce1_4_k_cu_7b3b1e6a4cuda3std3__45__cpo5crendE[1];
.global .align 1 .b8 _ZN34_INTERNAL_68797ce1_4_k_cu_7b3b1e6a4cuda3std3__436_GLOBAL__N__68797ce1_4_k_cu_7b3b1e6a6ignoreE[1];
.global .align 1 .b8 _ZN34_INTERNAL_68797ce1_4_k_cu_7b3b1e6a4cuda3std3__419piecewise_constructE[1];
.global .align 1 .b8 _ZN34_INTERNAL_68797ce1_4_k_cu_7b3b1e6a4cuda3std3__48in_placeE[1];
.global .align 1 .b8 _ZN34_INTERNAL_68797ce1_4_k_cu_7b3b1e6a4cuda3std3__420unreachable_sentinelE[1];
.global .align 1 .b8 _ZN34_INTERNAL_68797ce1_4_k_cu_7b3b1e6a4cuda3std3__47nulloptE[1];
.global .align 1 .b8 _ZN34_INTERNAL_68797ce1_4_k_cu_7b3b1e6a4cuda3std3__48unexpectE[1];
.global .align 1 .b8 _ZN34_INTERNAL_68797ce1_4_k_cu_7b3b1e6a4cuda3std6ranges3__45__cpo4swapE[1];
.global .align 1 .b8 _ZN34_INTERNAL_68797ce1_4_k_cu_7b3b1e6a4cuda3std6ranges3__45__cpo9iter_moveE[1];
.global .align 1 .b8 _ZN34_INTERNAL_68797ce1_4_k_cu_7b3b1e6a4cuda3std6ranges3__45__cpo5beginE[1];
.global .align 1 .b8 _ZN34_INTERNAL_68797ce1_4_k_cu_7b3b1e6a4cuda3std6ranges3__45__cpo3endE[1];
.global .align 1 .b8 _ZN34_INTERNAL_68797ce1_4_k_cu_7b3b1e6a4cuda3std6ranges3__45__cpo6cbeginE[1];
.global .align 1 .b8 _ZN34_INTERNAL_68797ce1_4_k_cu_7b3b1e6a4cuda3std6ranges3__45__cpo4cendE[1];
.global .align 1 .b8 _ZN34_INTERNAL_68797ce1_4_k_cu_7b3b1e6a4cuda3std6ranges3__45__cpo7advanceE[1];
.global .align 1 .b8 _ZN34_INTERNAL_68797ce1_4_k_cu_7b3b1e6a4cuda3std6ranges3__45__cpo9iter_swapE[1];
.global .align 1 .b8 _ZN34_INTERNAL_68797ce1_4_k_cu_7b3b1e6a4cuda3std6ranges3__45__cpo4nextE[1];
.global .align 1 .b8 _ZN34_INTERNAL_68797ce1_4_k_cu_7b3b1e6a4cuda3std6ranges3__45__cpo4prevE[1];
.global .align 1 .b8 _ZN34_INTERNAL_68797ce1_4_k_cu_7b3b1e6a4cuda3std6ranges3__45__cpo4dataE[1];
.global .align 1 .b8 _ZN34_INTERNAL_68797ce1_4_k_cu_7b3b1e6a4cuda3std6ranges3__45__cpo5cdataE[1];
.global .align 1 .b8 _ZN34_INTERNAL_68797ce1_4_k_cu_7b3b1e6a4cuda3std6ranges3__45__cpo4sizeE[1];
.global .align 1 .b8 _ZN34_INTERNAL_68797ce1_4_k_cu_7b3b1e6a4cuda3std6ranges3__45__cpo5ssizeE[1];
.global .align 1 .b8 _ZN34_INTERNAL_68797ce1_4_k_cu_7b3b1e6a4cuda3std6ranges3__45__cpo8distanceE[1];
.global .align 1 .b8 _ZN34_INTERNAL_68797ce1_4_k_cu_7b3b1e6a6thrust24THRUST_300001_SM_1000_NS8cuda_cub3parE[1];
.global .align 1 .b8 _ZN34_INTERNAL_68797ce1_4_k_cu_7b3b1e6a6thrust24THRUST_300001_SM_1000_NS8cuda_cub10par_nosyncE[1];
.global .align 1 .b8 _ZN34_INTERNAL_68797ce1_4_k_cu_7b3b1e6a6thrust24THRUST_300001_SM_1000_NS6system6detail10sequential3seqE[1];
.global .align 1 .b8 _ZN34_INTERNAL_68797ce1_4_k_cu_7b3b1e6a6thrust24THRUST_300001_SM_1000_NS6system3cpp3parE[1];
.global .align 1 .b8 _ZN34_INTERNAL_68797ce1_4_k_cu_7b3b1e6a6thrust24THRUST_300001_SM_1000_NS12placeholders2_1E[1];
.global .align 1 .b8 _ZN34_INTERNAL_68797ce1_4_k_cu_7b3b1e6a6thrust24THRUST_300001_SM_1000_NS12placeholders2_2E[1];
.global .align 1 .b8 _ZN34_INTERNAL_68797ce1_4_k_cu_7b3b1e6a6thrust24THRUST_300001_SM_1000_NS12placeholders2_3E[1];
.global .align 1 .b8 _ZN34_INTERNAL_68797ce1_4_k_cu_7b3b1e6a6thrust24THRUST_300001_SM_1000_NS12placeholders2_4E[1];
.global .align 1 .b8 _ZN34_INTERNAL_68797ce1_4_k_cu_7b3b1e6a6thrust24THRUST_300001_SM_1000_NS12placeholders2_5E[1];
.global .align 1 .b8 _ZN34_INTERNAL_68797ce1_4_k_cu_7b3b1e6a6thrust24THRUST_300001_SM_1000_NS12placeholders2_6E[1];
.global .align 1 .b8 _ZN34_INTERNAL_68797ce1_4_k_cu_7b3b1e6a6thrust24THRUST_300001_SM_1000_NS12placeholders2_7E[1];
.global .align 1 .b8 _ZN34_INTERNAL_68797ce1_4_k_cu_7b3b1e6a6thrust24THRUST_300001_SM_1000_NS12placeholders2_8E[1];
.global .align 1 .b8 _ZN34_INTERNAL_68797ce1_4_k_cu_7b3b1e6a6thrust24THRUST_300001_SM_1000_NS12placeholders2_9E[1];
.global .align 1 .b8 _ZN34_INTERNAL_68797ce1_4_k_cu_7b3b1e6a6thrust24THRUST_300001_SM_1000_NS12placeholders3_10E[1];
.global .align 1 .b8 _ZN34_INTERNAL_68797ce1_4_k_cu_7b3b1e6a6thrust24THRUST_300001_SM_1000_NS3seqE[1];
.global .align 1 .b8 _ZN34_INTERNAL_68797ce1_4_k_cu_7b3b1e6a6thrust24THRUST_300001_SM_1000_NS6deviceE[1];
.global .align 1 .b8 $str[78] = {72, 101, 108, 108, 111, 32, 102, 114, 111, 109, 32, 98, 108, 111, 99, 107, 32, 37, 100, 44, 32, 116, 104, 114, 101, 97, 100, 32, 37, 100, 46, 32, 67, 117, 114, 114, 101, 110, 116, 32, 116, 111, 116, 97, 108, 32, 105, 110, 100, 101, 120, 32, 37, 100, 44, 32, 117, 115, 105, 110, 103, 32, 115, 116, 114, 105, 100, 101, 32, 115, 105, 122, 101, 32, 37, 100, 10};
.extern .shared .align 16 .b8 _ZN6thrust24THRUST_300001_SM_1000_NS8cuda_cub4core6detail5shmemE[];

.visible .entry _Z19generateIndividualsPA10_ddd(
	.param .u64 .ptr .align 1 _Z19generateIndividualsPA10_ddd_param_0,
	.param .f64 _Z19generateIndividualsPA10_ddd_param_1,
	.param .f64 _Z19generateIndividualsPA10_ddd_param_2
)
{
	.local .align 16 .b8 	__local_depot0[16];
	.reg .b64 	%SP;
	.reg .b64 	%SPL;
	.reg .b32 	%r<9>;
	.reg .b64 	%rd<5>;

	mov.u64 	%SPL, __local_depot0;
	cvta.local.u64 	%SP, %SPL;
	add.u64 	%rd1, %SP, 0;
	add.u64 	%rd2, %SPL, 0;
	mov.u32 	%r1, %ctaid.x;
	mov.u32 	%r2, %ntid.x;
	mov.u32 	%r3, %tid.x;
	mad.lo.s32 	%r4, %r1, %r2, %r3;
	mov.u32 	%r5, %nctaid.x;
	mul.lo.s32 	%r6, %r2, %r5;
	st.local.v4.u32 	[%rd2], {%r1, %r3, %r4, %r6};
	mov.u64 	%rd3, $str;
	cvta.global.u64 	%rd4, %rd3;
	{ // callseq 0, 0
	.param .b64 param0;
	st.param.b64 	[param0], %rd4;
	.param .b64 param1;
	st.param.b64 	[param1], %rd1;
	.param .b32 retval0;
	call.uni (retval0), 
	vprintf, 
	(
	param0, 
	param1
	);
	ld.param.b32 	%r7, [retval0];
	} // callseq 0
	ret;

}
	// .globl	_ZN6thrust24THRUST_300001_SM_1000_NS8cuda_cub4core6detail13_kernel_agentINS1_8__reduce11ReduceAgentINS0_12zip_iteratorIN4cuda3std3__45tupleIJNS0_6detail15normal_iteratorINS0_10device_ptrIdEEEENS0_17counting_iteratorIlNS0_11use_defaultESI_SI_EEEEEEEPNSB_IJdlEEESM_iNS1_9__extrema9arg_max_fIdlNSA_4lessIdEEEEEEJSL_SN_iSS_EEEvDpT0_
.visible .entry _ZN6thrust24THRUST_300001_SM_1000_NS8cuda_cub4core6detail13_kernel_agentINS1_8__reduce11ReduceAgentINS0_12zip_iteratorIN4cuda3std3__45tupleIJNS0_6detail15normal_iteratorINS0_10device_ptrIdEEEENS0_17counting_iteratorIlNS0_11use_defaultESI_SI_EEEEEEEPNSB_IJdlEEESM_iNS1_9__extrema9arg_max_fIdlNSA_4lessIdEEEEEEJSL_SN_iSS_EEEvDpT0_(
	.param .align 8 .b8 _ZN6thrust24THRUST_300001_SM_1000_NS8cuda_cub4core6detail13_kernel_agentINS1_8__reduce11ReduceAgentINS0_12zip_iteratorIN4cuda3std3__45tupleIJNS0_6detail15normal_iteratorINS0_10device_ptrIdEEEENS0_17counting_iteratorIlNS0_11use_defaultESI_SI_EEEEEEEPNSB_IJdlEEESM_iNS1_9__extrema9arg_max_fIdlNSA_4lessIdEEEEEEJSL_SN_iSS_EEEvDpT0__param_0[16],
	.param .u64 .ptr .align 1 _ZN6thrust24THRUST_300001_SM_1000_NS8cuda_cub4core6detail13_kernel_agentINS1_8__reduce11ReduceAgentINS0_12zip_iteratorIN4cuda3std3__45tupleIJNS0_6detail15normal_iteratorINS0_10device_ptrIdEEEENS0_17counting_iteratorIlNS0_11use_defaultESI_SI_EEEEEEEPNSB_IJdlEEESM_iNS1_9__extrema9arg_max_fIdlNSA_4lessIdEEEEEEJSL_SN_iSS_EEEvDpT0__param_1,
	.param .u32 _ZN6thrust24THRUST_300001_SM_1000_NS8cuda_cub4core6detail13_kernel_agentINS1_8__reduce11ReduceAgentINS0_12zip_iteratorIN4cuda3std3__45tupleIJNS0_6detail15normal_iteratorINS0_10device_ptrIdEEEENS0_17counting_iteratorIlNS0_11use_defaultESI_SI_EEEEEEEPNSB_IJdlEEESM_iNS1_9__extrema9arg_max_fIdlNSA_4lessIdEEEEEEJSL_SN_iSS_EEEvDpT0__param_2,
	.param .align 1 .b8 _ZN6thrust24THRUST_300001_SM_1000_NS8cuda_cub4core6detail13_kernel_agentINS1_8__reduce11ReduceAgentINS0_12zip_iteratorIN4cuda3std3__45tupleIJNS0_6detail15normal_iteratorINS0_10device_ptrIdEEEENS0_17counting_iteratorIlNS0_11use_defaultESI_SI_EEEEEEEPNSB_IJdlEEESM_iNS1_9__extrema9arg_max_fIdlNSA_4lessIdEEEEEEJSL_SN_iSS_EEEvDpT0__param_3[1]
)
.maxntid 256
{
	.reg .pred 	%p<213>;
	.reg .b32 	%r<400>;
	.reg .b64 	%rd<358>;
	.reg .b64 	%fd<242>;

	ld.param.u64 	%rd199, [_ZN6thrust24THRUST_300001_SM_1000_NS8cuda_cub4core6detail13_kernel_agentINS1_8__reduce11ReduceAgentINS0_12zip_iteratorIN4cuda3std3__45tupleIJNS0_6detail15normal_iteratorINS0_10device_ptrIdEEEENS0_17counting_iteratorIlNS0_11use_defaultESI_SI_EEEEEEEPNSB_IJdlEEESM_iNS1_9__extrema9arg_max_fIdlNSA_4lessIdEEEEEEJSL_SN_iSS_EEEvDpT0__param_0+8];
	ld.param.u64 	%rd198, [_ZN6thrust24THRUST_300001_SM_1000_NS8cuda_cub4core6detail13_kernel_agentINS1_8__reduce11ReduceAgentINS0_12zip_iteratorIN4cuda3std3__45tupleIJNS0_6detail15normal_iteratorINS0_10device_ptrIdEEEENS0_17counting_iteratorIlNS0_11use_defaultESI_SI_EEEEEEEPNSB_IJdlEEESM_iNS1_9__extrema9arg_max_fIdlNSA_4lessIdEEEEEEJSL_SN_iSS_EEEvDpT0__param_0];
	ld.param.u32 	%r36, [_ZN6thrust24THRUST_300001_SM_1000_NS8cuda_cub4core6detail13_kernel_agentINS1_8__reduce11ReduceAgentINS0_12zip_iteratorIN4cuda3std3__45tupleIJNS0_6detail15normal_iteratorINS0_10device_ptrIdEEEENS0_17counting_iteratorIlNS0_11use_defaultESI_SI_EEEEEEEPNSB_IJdlEEESM_iNS1_9__extrema9arg_max_fIdlNSA_4lessIdEEEEEEJSL_SN_iSS_EEEvDpT0__param_2];
	setp.eq.s32 	%p1, %r36, 0;
	@%p1 bra 	$L__BB1_206;
	cvta.to.global.u64 	%rd1, %rd198;
	setp.gt.s32 	%p2, %r36, 1279;
	@%p2 bra 	$L__BB1_122;
	mov.u32 	%r1, %tid.x;
	setp.ge.s32 	%p96, %r1, %r36;
	mov.f64 	%fd188, 0d0000000000000000;
	mov.b64 	%rd299, 0;
	mov.u32 	%r391, %r1;
	@%p96 bra 	$L__BB1_4;
	cvt.u64.u32 	%rd255, %r1;
	mul.wide.u32 	%rd256, %r1, 8;
	add.s64 	%rd257, %rd1, %rd256;
	add.s64 	%rd299, %rd199, %rd255;
	ld.global.f64 	%fd188, [%rd257];
	add.s32 	%r391, %r1, 256;
$L__BB1_4:
	setp.ge.s32 	%p97, %r391, %r36;
	@%p97 bra 	$L__BB1_26;
	not.b32 	%r160, %r391;
	add.s32 	%r4, %r36, %r160;
	and.b32  	%r161, %r4, 768;
	setp.eq.s32 	%p98, %r161, 768;
	@%p98 bra 	$L__BB1_11;
	cvt.u64.u32 	%rd259, %r391;
	add.s64 	%rd290, %rd199, %rd259;
	mul.wide.u32 	%rd260, %r391, 8;
	add.s64 	%rd289, %rd1, %rd260;
	shr.u32 	%r162, %r4, 8;
	add.s32 	%r163, %r162, 1;
	and.b32  	%r164, %r163, 3;
	neg.s32 	%r389, %r164;
$L__BB1_7:
	.pragma "nounroll";
	mov.u64 	%rd9, %rd299;
	mov.f64 	%fd3, %fd188;
	ld.global.f64 	%fd4, [%rd289];
	setp.lt.f64 	%p99, %fd3, %fd4;
	mov.u64 	%rd299, %rd290;
	mov.f64 	%fd188, %fd4;
	@%p99 bra 	$L__BB1_10;
	setp.lt.f64 	%p100, %fd4, %fd3;
	mov.u64 	%rd299, %rd9;
	mov.f64 	%fd188, %fd3;
	@%p100 bra 	$L__BB1_10;
	setp.lt.s64 	%p101, %rd9, %rd290;
	min.s64 	%rd299, %rd9, %rd290;
	selp.f64 	%fd188, %fd3, %fd4, %p101;
$L__BB1_10:
	add.s32 	%r391, %r391, 256;
	add.s64 	%rd290, %rd290, 256;
	add.s64 	%rd289, %rd289, 2048;
	add.s32 	%r389, %r389, 1;
	setp.ne.s32 	%p102, %r389, 0;
	@%p102 bra 	$L__BB1_7;
$L__BB1_11:
	setp.lt.u32 	%p103, %r4, 768;
	@%p103 bra 	$L__BB1_26;
	add.s32 	%r392, %r391, 512;
$L__BB1_13:
	mov.u32 	%r12, %r392;
	add.s32 	%r165, %r12, -512;
	cvt.s64.s32 	%rd261, %r165;
	mul.wide.s32 	%rd262, %r165, 8;
	add.s64 	%rd17, %rd1, %rd262;
	add.s64 	%rd18, %rd199, %rd261;
	ld.global.f64 	%fd10, [%rd17];
	setp.lt.f64 	%p104, %fd188, %fd10;
	mov.u64 	%rd296, %rd18;
	mov.f64 	%fd185, %fd10;
	@%p104 bra 	$L__BB1_16;
	setp.lt.f64 	%p105, %fd10, %fd188;
	mov.u64 	%rd296, %rd299;
	mov.f64 	%fd185, %fd188;
	@%p105 bra 	$L__BB1_16;
	setp.lt.s64 	%p106, %rd299, %rd18;
	min.s64 	%rd296, %rd299, %rd18;
	selp.f64 	%fd185, %fd188, %fd10, %p106;
$L__BB1_16:
	add.s32 	%r166, %r12, -256;
	cvt.s64.s32 	%rd263, %r166;
	add.s64 	%rd21, %rd199, %rd263;
	ld.global.f64 	%fd13, [%rd17+2048];
	setp.lt.f64 	%p107, %fd185, %fd13;
	mov.u64 	%rd297, %rd21;
	mov.f64 	%fd186, %fd13;
	@%p107 bra 	$L__BB1_19;
	setp.lt.f64 	%p108, %fd13, %fd185;
	mov.u64 	%rd297, %rd296;
	mov.f64 	%fd186, %fd185;
	@%p108 bra 	$L__BB1_19;
	setp.lt.s64 	%p109, %rd296, %rd21;
	min.s64 	%rd297, %rd296, %rd21;
	selp.f64 	%fd186, %fd185, %fd13, %p109;
$L__BB1_19:
	cvt.s64.s32 	%rd264, %r12;
	add.s64 	%rd24, %rd199, %rd264;
	ld.global.f64 	%fd16, [%rd17+4096];
	setp.lt.f64 	%p110, %fd186, %fd16;
	mov.u64 	%rd298, %rd24;
	mov.f64 	%fd187, %fd16;
	@%p110 bra 	$L__BB1_22;
	setp.lt.f64 	%p111, %fd16, %fd186;
	mov.u64 	%rd298, %rd297;
	mov.f64 	%fd187, %fd186;
	@%p111 bra 	$L__BB1_22;
	setp.lt.s64 	%p112, %rd297, %rd24;
	min.s64 	%rd298, %rd297, %rd24;
	selp.f64 	%fd187, %fd186, %fd16, %p112;
$L__BB1_22:
	add.s32 	%r167, %r12, 256;
	cvt.s64.s32 	%rd265, %r167;
	add.s64 	%rd27, %rd199, %rd265;
	ld.global.f64 	%fd19, [%rd17+6144];
	setp.lt.f64 	%p113, %fd187, %fd19;
	mov.u64 	%rd299, %rd27;
	mov.f64 	%fd188, %fd19;
	@%p113 bra 	$L__BB1_25;
	setp.lt.f64 	%p114, %fd19, %fd187;
	mov.u64 	%rd299, %rd298;
	mov.f64 	%fd188, %fd187;
	@%p114 bra 	$L__BB1_25;
	setp.lt.s64 	%p115, %rd298, %rd27;
	min.s64 	%rd299, %rd298, %rd27;
	selp.f64 	%fd188, %fd187, %fd19, %p115;
$L__BB1_25:
	add.s32 	%r392, %r12, 1024;
	add.s32 	%r168, %r12, 512;
	setp.lt.s32 	%p116, %r168, %r36;
	@%p116 bra 	$L__BB1_13;
$L__BB1_26:
	setp.lt.s32 	%p117, %r36, 256;
	@%p117 bra 	$L__BB1_71;
	// begin inline asm
	mov.u32 %r282, %laneid;
	// end inline asm
	mov.b64 	%rd276, %fd188;
	mov.b64 	{%r284, %r289}, %rd276;
	mov.b32 	%r300, 1;
	mov.b32 	%r301, 31;
	mov.b32 	%r302, -1;
	// begin inline asm
	shfl.sync.down.b32 %r283, %r284, %r300, %r301, %r302;
	// end inline asm
	// begin inline asm
	shfl.sync.down.b32 %r288, %r289, %r300, %r301, %r302;
	// end inline asm
	mov.b64 	%rd277, {%r283, %r288};
	mov.b64 	%fd23, %rd277;
	mov.b64 	{%r294, %r299}, %rd299;
	// begin inline asm
	shfl.sync.down.b32 %r293, %r294, %r300, %r301, %r302;
	// end inline asm
	// begin inline asm
	shfl.sync.down.b32 %r298, %r299, %r300, %r301, %r302;
	// end inline asm
	mov.b64 	%rd31, {%r293, %r298};
	setp.gt.s32 	%p169, %r282, 30;
	mov.u64 	%rd301, %rd299;
	mov.f64 	%fd190, %fd188;
	@%p169 bra 	$L__BB1_31;
	setp.lt.f64 	%p170, %fd188, %fd23;
	mov.u64 	%rd301, %rd31;
	mov.f64 	%fd190, %fd23;
	@%p170 bra 	$L__BB1_31;
	setp.gt.f64 	%p171, %fd188, %fd23;
	mov.u64 	%rd301, %rd299;
	mov.f64 	%fd190, %fd188;
	@%p171 bra 	$L__BB1_31;
	setp.lt.s64 	%p172, %rd299, %rd31;
	min.s64 	%rd301, %rd299, %rd31;
	selp.f64 	%fd190, %fd188, %fd23, %p172;
$L__BB1_31:
	mov.b64 	%rd278, %fd190;
	mov.b64 	{%r304, %r309}, %rd278;
	mov.b32 	%r320, 2;
	mov.b32 	%r321, 31;
	mov.b32 	%r322, -1;
	// begin inline asm
	shfl.sync.down.b32 %r303, %r304, %r320, %r321, %r322;
	// end inline asm
	// begin inline asm
	shfl.sync.down.b32 %r308, %r309, %r320, %r321, %r322;
	// end inline asm
	mov.b64 	%rd279, {%r303, %r308};
	mov.b64 	%fd26, %rd279;
	mov.b64 	{%r314, %r319}, %rd301;
	// begin inline asm
	shfl.sync.down.b32 %r313, %r314, %r320, %r321, %r322;
	// end inline asm
	// begin inline asm
	shfl.sync.down.b32 %r318, %r319, %r320, %r321, %r322;
	// end inline asm
	mov.b64 	%rd34, {%r313, %r318};
	setp.gt.s32 	%p173, %r282, 29;
	mov.u64 	%rd302, %rd301;
	mov.f64 	%fd191, %fd190;
	@%p173 bra 	$L__BB1_35;
	setp.lt.f64 	%p174, %fd190, %fd26;
	mov.u64 	%rd302, %rd34;
	mov.f64 	%fd191, %fd26;
	@%p174 bra 	$L__BB1_35;
	setp.gt.f64 	%p175, %fd190, %fd26;
	mov.u64 	%rd302, %rd301;
	mov.f64 	%fd191, %fd190;
	@%p175 bra 	$L__BB1_35;
	setp.lt.s64 	%p176, %rd301, %rd34;
	min.s64 	%rd302, %rd301, %rd34;
	selp.f64 	%fd191, %fd190, %fd26, %p176;
$L__BB1_35:
	mov.b64 	%rd280, %fd191;
	mov.b64 	{%r324, %r329}, %rd280;
	mov.b32 	%r340, 4;
	mov.b32 	%r341, 31;
	mov.b32 	%r342, -1;
	// begin inline asm
	shfl.sync.down.b32 %r323, %r324, %r340, %r341, %r342;
	// end inline asm
	// begin inline asm
	shfl.sync.down.b32 %r328, %r329, %r340, %r341, %r342;
	// end inline asm
	mov.b64 	%rd281, {%r323, %r328};
	mov.b64 	%fd29, %rd281;
	mov.b64 	{%r334, %r339}, %rd302;
	// begin inline asm
	shfl.sync.down.b32 %r333, %r334, %r340, %r341, %r342;
	// end inline asm
	// begin inline asm
	shfl.sync.down.b32 %r338, %r339, %r340, %r341, %r342;
	// end inline asm
	mov.b64 	%rd37, {%r333, %r338};
	setp.gt.s32 	%p177, %r282, 27;
	mov.u64 	%rd303, %rd302;
	mov.f64 	%fd192, %fd191;
	@%p177 bra 	$L__BB1_39;
	setp.lt.f64 	%p178, %fd191, %fd29;
	mov.u64 	%rd303, %rd37;
	mov.f64 	%fd192, %fd29;
	@%p178 bra 	$L__BB1_39;
	setp.gt.f64 	%p179, %fd191, %fd29;
	mov.u64 	%rd303, %rd302;
	mov.f64 	%fd192, %fd191;
	@%p179 bra 	$L__BB1_39;
	setp.lt.s64 	%p180, %rd302, %rd37;
	min.s64 	%rd303, %rd302, %rd37;
	selp.f64 	%fd192, %fd191, %fd29, %p180;
$L__BB1_39:
	mov.b64 	%rd282, %fd192;
	mov.b64 	{%r344, %r349}, %rd282;
	mov.b32 	%r360, 8;
	mov.b32 	%r361, 31;
	mov.b32 	%r362, -1;
	// begin inline asm
	shfl.sync.down.b32 %r343, %r344, %r360, %r361, %r362;
	// end inline asm
	// begin inline asm
	shfl.sync.down.b32 %r348, %r349, %r360, %r361, %r362;
	// end inline asm
	mov.b64 	%rd283, {%r343, %r348};
	mov.b64 	%fd32, %rd283;
	mov.b64 	{%r354, %r359}, %rd303;
	// begin inline asm
	shfl.sync.down.b32 %r353, %r354, %r360, %r361, %r362;
	// end inline asm
	// begin inline asm
	shfl.sync.down.b32 %r358, %r359, %r360, %r361, %r362;
	// end inline asm
	mov.b64 	%rd40, {%r353, %r358};
	setp.gt.s32 	%p181, %r282, 23;
	mov.u64 	%rd304, %rd303;
	mov.f64 	%fd193, %fd192;
	@%p181 bra 	$L__BB1_43;
	setp.lt.f64 	%p182, %fd192, %fd32;
	mov.u64 	%rd304, %rd40;
	mov.f64 	%fd193, %fd32;
	@%p182 bra 	$L__BB1_43;
	setp.gt.f64 	%p183, %fd192, %fd32;
	mov.u64 	%rd304, %rd303;
	mov.f64 	%fd193, %fd192;
	@%p183 bra 	$L__BB1_43;
	setp.lt.s64 	%p184, %rd303, %rd40;
	min.s64 	%rd304, %rd303, %rd40;
	selp.f64 	%fd193, %fd192, %fd32, %p184;
$L__BB1_43:
	mov.b64 	%rd284, %fd193;
	mov.b64 	{%r364, %r369}, %rd284;
	mov.b32 	%r380, 16;
	mov.b32 	%r381, 31;
	mov.b32 	%r382, -1;
	// begin inline asm
	shfl.sync.down.b32 %r363, %r364, %r380, %r381, %r382;
	// end inline asm
	// begin inline asm
	shfl.sync.down.b32 %r368, %r369, %r380, %r381, %r382;
	// end inline asm
	mov.b64 	%rd285, {%r363, %r368};
	mov.b64 	%fd35, %rd285;
	mov.b64 	{%r374, %r379}, %rd304;
	// begin inline asm
	shfl.sync.down.b32 %r373, %r374, %r380, %r381, %r382;
	// end inline asm
	// begin inline asm
	shfl.sync.down.b32 %r378, %r379, %r380, %r381, %r382;
	// end inline asm
	mov.b64 	%rd43, {%r373, %r378};
	setp.gt.s32 	%p185, %r282, 15;
	mov.u64 	%rd357, %rd304;
	mov.f64 	%fd241, %fd193;
	@%p185 bra 	$L__BB1_47;
	setp.lt.f64 	%p186, %fd193, %fd35;
	mov.u64 	%rd357, %rd43;
	mov.f64 	%fd241, %fd35;
	@%p186 bra 	$L__BB1_47;
	setp.gt.f64 	%p187, %fd193, %fd35;
	mov.u64 	%rd357, %rd304;
	mov.f64 	%fd241, %fd193;
	@%p187 bra 	$L__BB1_47;
	setp.lt.s64 	%p188, %rd304, %rd43;
	min.s64 	%rd357, %rd304, %rd43;
	selp.f64 	%fd241, %fd193, %fd35, %p188;
$L__BB1_47:
	setp.ne.s32 	%p189, %r282, 0;
	@%p189 bra 	$L__BB1_49;
	shr.u32 	%r383, %r1, 1;
	and.b32  	%r384, %r383, 496;
	mov.u32 	%r385, _ZN6thrust24THRUST_300001_SM_1000_NS8cuda_cub4core6detail5shmemE;
	add.s32 	%r386, %r385, %r384;
	st.shared.f64 	[%r386+8], %fd241;
	st.shared.u64 	[%r386+16], %rd357;
$L__BB1_49:
	bar.sync 	0;
	setp.ne.s32 	%p190, %r1, 0;
	@%p190 bra 	$L__BB1_204;
	ld.shared.f64 	%fd38, [_ZN6thrust24THRUST_300001_SM_1000_NS8cuda_cub4core6detail5shmemE+24];
	ld.shared.u64 	%rd46, [_ZN6thrust24THRUST_300001_SM_1000_NS8cuda_cub4core6detail5shmemE+32];
	setp.lt.f64 	%p191, %fd241, %fd38;
	mov.u64 	%rd306, %rd46;
	mov.f64 	%fd195, %fd38;
	@%p191 bra 	$L__BB1_53;
	setp.lt.f64 	%p192, %fd38, %fd241;
	mov.u64 	%rd306, %rd357;
	mov.f64 	%fd195, %fd241;
	@%p192 bra 	$L__BB1_53;
	setp.lt.s64 	%p193, %rd357, %rd46;
	min.s64 	%rd306, %rd357, %rd46;
	selp.f64 	%fd195, %fd241, %fd38, %p193;
$L__BB1_53:
	ld.shared.f64 	%fd41, [_ZN6thrust24THRUST_300001_SM_1000_NS8cuda_cub4core6detail5shmemE+40];
	ld.shared.u64 	%rd49, [_ZN6thrust24THRUST_300001_SM_1000_NS8cuda_cub4core6detail5shmemE+48];
	setp.lt.f64 	%p194, %fd195, %fd41;
	mov.u64 	%rd307, %rd49;
	mov.f64 	%fd196, %fd41;
	@%p194 bra 	$L__BB1_56;
	setp.lt.f64 	%p195, %fd41, %fd195;
	mov.u64 	%rd307, %rd306;
	mov.f64 	%fd196, %fd195;
	@%p195 bra 	$L__BB1_56;
	setp.lt.s64 	%p196, %rd306, %rd49;
	min.s64 	%rd307, %rd306, %rd49;
	selp.f64 	%fd196, %fd195, %fd41, %p196;
$L__BB1_56:
	ld.shared.f64 	%fd44, [_ZN6thrust24THRUST_300001_SM_1000_NS8cuda_cub4core6detail5shmemE+56];
	ld.shared.u64 	%rd52, [_ZN6thrust24THRUST_300001_SM_1000_NS8cuda_cub4core6detail5shmemE+64];
	setp.lt.f64 	%p197, %fd196, %fd44;
	mov.u64 	%rd308, %rd52;
	mov.f64 	%fd197, %fd44;
	@%p197 bra 	$L__BB1_59;
	setp.lt.f64 	%p198, %fd44, %fd196;
	mov.u64 	%rd308, %rd307;
	mov.f64 	%fd197, %fd196;
	@%p198 bra 	$L__BB1_59;
	setp.lt.s64 	%p199, %rd307, %rd52;
	min.s64 	%rd308, %rd307, %rd52;
	selp.f64 	%fd197, %fd196, %fd44, %p199;
$L__BB1_59:
	ld.shared.f64 	%fd47, [_ZN6thrust24THRUST_300001_SM_1000_NS8cuda_cub4core6detail5shmemE+72];
	ld.shared.u64 	%rd55, [_ZN6thrust24THRUST_300001_SM_1000_NS8cuda_cub4core6detail5shmemE+80];
	setp.lt.f64 	%p200, %fd197, %fd47;
	mov.u64 	%rd309, %rd55;
	mov.f64 	%fd198, %fd47;
	@%p200 bra 	$L__BB1_62;
	setp.lt.f64 	%p201, %fd47, %fd197;
	mov.u64 	%rd309, %rd308;
	mov.f64 	%fd198, %fd197;
	@%p201 bra 	$L__BB1_62;
	setp.lt.s64 	%p202, %rd308, %rd55;
	min.s64 	%rd309, %rd308, %rd55;
	selp.f64 	%fd198, %fd197, %fd47, %p202;
$L__BB1_62:
	ld.shared.f64 	%fd50, [_ZN6thrust24THRUST_300001_SM_1000_NS8cuda_cub4core6detail5shmemE+88];
	ld.shared.u64 	%rd58, [_ZN6thrust24THRUST_300001_SM_1000_NS8cuda_cub4core6detail5shmemE+96];
	setp.lt.f64 	%p203, %fd198, %fd50;
	mov.u64 	%rd310, %rd58;
	mov.f64 	%fd199, %fd50;
	@%p203 bra 	$L__BB1_65;
	setp.lt.f64 	%p204, %fd50, %fd198;
	mov.u64 	%rd310, %rd309;
	mov.f64 	%fd199, %fd198;
	@%p204 bra 	$L__BB1_65;
	setp.lt.s64 	%p205, %rd309, %rd58;
	min.s64 	%rd310, %rd309, %rd58;
	selp.f64 	%fd199, %fd198, %fd50, %p205;
$L__BB1_65:
	ld.shared.f64 	%fd53, [_ZN6thrust24THRUST_300001_SM_1000_NS8cuda_cub4core6detail5shmemE+104];
	ld.shared.u64 	%rd61, [_ZN6thrust24THRUST_300001_SM_1000_NS8cuda_cub4core6detail5shmemE+112];
	setp.lt.f64 	%p206, %fd199, %fd53;
	mov.u64 	%rd311, %rd61;
	mov.f64 	%fd200, %fd53;
	@%p206 bra 	$L__BB1_68;
	setp.lt.f64 	%p207, %fd53, %fd199;
	mov.u64 	%rd311, %rd310;
	mov.f64 	%fd200, %fd199;
	@%p207 bra 	$L__BB1_68;
	setp.lt.s64 	%p208, %rd310, %rd61;
	min.s64 	%rd311, %rd310, %rd61;
	selp.f64 	%fd200, %fd199, %fd53, %p208;
$L__BB1_68:
	ld.shared.f64 	%fd56, [_ZN6thrust24THRUST_300001_SM_1000_NS8cuda_cub4core6detail5shmemE+120];
	ld.shared.u64 	%rd64, [_ZN6thrust24THRUST_300001_SM_1000_NS8cuda_cub4core6detail5shmemE+128];
	setp.lt.f64 	%p209, %fd200, %fd56;
	mov.u64 	%rd357, %rd64;
	mov.f64 	%fd241, %fd56;
	@%p209 bra 	$L__BB1_204;
	setp.lt.f64 	%p210, %fd56, %fd200;
	mov.u64 	%rd357, %rd311;
	mov.f64 	%fd241, %fd200;
	@%p210 bra 	$L__BB1_204;
	setp.lt.s64 	%p211, %rd311, %rd64;
	min.s64 	%rd357, %rd311, %rd64;
	selp.f64 	%fd241, %fd200, %fd56, %p211;
	bra.uni 	$L__BB1_204;
$L__BB1_71:
	// begin inline asm
	mov.u32 %r169, %laneid;
	// end inline asm
	and.b32  	%r190, %r1, 992;
	add.s32 	%r191, %r190, 32;
	setp.gt.s32 	%p118, %r191, %r36;
	not.b32 	%r192, %r190;
	add.s32 	%r193, %r36, %r192;
	selp.b32 	%r188, %r193, 31, %p118;
	mov.b64 	%rd266, %fd188;
	mov.b64 	{%r171, %r176}, %rd266;
	mov.b32 	%r187, 1;
	mov.b32 	%r189, -1;
	// begin inline asm
	shfl.sync.down.b32 %r170, %r171, %r187, %r188, %r189;
	// end inline asm
	// begin inline asm
	shfl.sync.down.b32 %r175, %r176, %r187, %r188, %r189;
	// end inline asm
	mov.b64 	%rd267, {%r170, %r175};
	mov.b64 	%fd58, %rd267;
	mov.b64 	{%r181, %r186}, %rd299;
	// begin inline asm
	shfl.sync.down.b32 %r180, %r181, %r187, %r188, %r189;
	// end inline asm
	// begin inline asm
	shfl.sync.down.b32 %r185, %r186, %r187, %r188, %r189;
	// end inline asm
	mov.b64 	%rd66, {%r180, %r185};
	setp.ge.s32 	%p119, %r169, %r188;
	mov.u64 	%rd312, %rd299;
	mov.f64 	%fd201, %fd188;
	@%p119 bra 	$L__BB1_75;
	setp.lt.f64 	%p120, %fd188, %fd58;
	mov.u64 	%rd312, %rd66;
	mov.f64 	%fd201, %fd58;
	@%p120 bra 	$L__BB1_75;
	setp.gt.f64 	%p121, %fd188, %fd58;
	mov.u64 	%rd312, %rd299;
	mov.f64 	%fd201, %fd188;
	@%p121 bra 	$L__BB1_75;
	setp.lt.s64 	%p122, %rd299, %rd66;
	min.s64 	%rd312, %rd299, %rd66;
	selp.f64 	%fd201, %fd188, %fd58, %p122;
$L__BB1_75:
	mov.b64 	%rd268, %fd201;
	mov.b64 	{%r195, %r200}, %rd268;
	mov.b32 	%r211, 2;
	mov.b32 	%r213, -1;
	// begin inline asm
	shfl.sync.down.b32 %r194, %r195, %r211, %r188, %r213;
	// end inline asm
	// begin inline asm
	shfl.sync.down.b32 %r199, %r200, %r211, %r188, %r213;
	// end inline asm
	mov.b64 	%rd269, {%r194, %r199};
	mov.b64 	%fd61, %rd269;
	mov.b64 	{%r205, %r210}, %rd312;
	// begin inline asm
	shfl.sync.down.b32 %r204, %r205, %r211, %r188, %r213;
	// end inline asm
	// begin inline asm
	shfl.sync.down.b32 %r209, %r210, %r211, %r188, %r213;
	// end inline asm
	mov.b64 	%rd69, {%r204, %r209};
	add.s32 	%r214, %r169, 2;
	setp.gt.s32 	%p123, %r214, %r188;
	mov.u64 	%rd313, %rd312;
	mov.f64 	%fd202, %fd201;
	@%p123 bra 	$L__BB1_79;
	setp.lt.f64 	%p124, %fd201, %fd61;
	mov.u64 	%rd313, %rd69;
	mov.f64 	%fd202, %fd61;
	@%p124 bra 	$L__BB1_79;
	setp.gt.f64 	%p125, %fd201, %fd61;
	mov.u64 	%rd313, %rd312;
	mov.f64 	%fd202, %fd201;
	@%p125 bra 	$L__BB1_79;
	setp.lt.s64 	%p126, %rd312, %rd69;
	min.s64 	%rd313, %rd312, %rd69;
	selp.f64 	%fd202, %fd201, %fd61, %p126;
$L__BB1_79:
	mov.b64 	%rd270, %fd202;
	mov.b64 	{%r216, %r221}, %rd270;
	mov.b32 	%r232, 4;
	mov.b32 	%r234, -1;
	// begin inline asm
	shfl.sync.down.b32 %r215, %r216, %r232, %r188, %r234;
	// end inline asm
	// begin inline asm
	shfl.sync.down.b32 %r220, %r221, %r232, %r188, %r234;
	// end inline asm
	mov.b64 	%rd271, {%r215, %r220};
	mov.b64 	%fd64, %rd271;
	mov.b64 	{%r226, %r231}, %rd313;
	// begin inline asm
	shfl.sync.down.b32 %r225, %r226, %r232, %r188, %r234;
	// end inline asm
	// begin inline asm
	shfl.sync.down.b32 %r230, %r231, %r232, %r188, %r234;
	// end inline asm
	mov.b64 	%rd72, {%r225, %r230};
	add.s32 	%r235, %r169, 4;
	setp.gt.s32 	%p127, %r235, %r188;
	mov.u64 	%rd314, %rd313;
	mov.f64 	%fd203, %fd202;
	@%p127 bra 	$L__BB1_83;
	setp.lt.f64 	%p128, %fd202, %fd64;
	mov.u64 	%rd314, %rd72;
	mov.f64 	%fd203, %fd64;
	@%p128 bra 	$L__BB1_83;
	setp.gt.f64 	%p129, %fd202, %fd64;
	mov.u64 	%rd314, %rd313;
	mov.f64 	%fd203, %fd202;
	@%p129 bra 	$L__BB1_83;
	setp.lt.s64 	%p130, %rd313, %rd72;
	min.s64 	%rd314, %rd313, %rd72;
	selp.f64 	%fd203, %fd202, %fd64, %p130;
$L__BB1_83:
	mov.b64 	%rd272, %fd203;
	mov.b64 	{%r237, %r242}, %rd272;
	mov.b32 	%r253, 8;
	mov.b32 	%r255, -1;
	// begin inline asm
	shfl.sync.down.b32 %r236, %r237, %r253, %r188, %r255;
	// end inline asm
	// begin inline asm
	shfl.sync.down.b32 %r241, %r242, %r253, %r188, %r255;
	// end inline asm
	mov.b64 	%rd273, {%r236, %r241};
	mov.b64 	%fd67, %rd273;
	mov.b64 	{%r247, %r252}, %rd314;
	// begin inline asm
	shfl.sync.down.b32 %r246, %r247, %r253, %r188, %r255;
	// end inline asm
	// begin inline asm
	shfl.sync.down.b32 %r251, %r252, %r253, %r188, %r255;
	// end inline asm
	mov.b64 	%rd75, {%r246, %r251};
	add.s32 	%r256, %r169, 8;
	setp.gt.s32 	%p131, %r256, %r188;
	mov.f64 	%fd204, %fd203;
	mov.u64 	%rd315, %rd314;
	@%p131 bra 	$L__BB1_87;
	setp.lt.f64 	%p132, %fd203, %fd67;
	mov.f64 	%fd204, %fd67;
	mov.u64 	%rd315, %rd75;
	@%p132 bra 	$L__BB1_87;
	setp.gt.f64 	%p133, %fd203, %fd67;
	mov.f64 	%fd204, %fd203;
	mov.u64 	%rd315, %rd314;
	@%p133 bra 	$L__BB1_87;
	setp.lt.s64 	%p134, %rd314, %rd75;
	selp.f64 	%fd204, %fd203, %fd67, %p134;
	min.s64 	%rd315, %rd314, %rd75;
$L__BB1_87:
	mov.b64 	%rd274, %fd204;
	mov.b64 	{%r258, %r263}, %rd274;
	mov.b32 	%r274, 16;
	mov.b32 	%r276, -1;
	// begin inline asm
	shfl.sync.down.b32 %r257, %r258, %r274, %r188, %r276;
	// end inline asm
	// begin inline asm
	shfl.sync.down.b32 %r262, %r263, %r274, %r188, %r276;
	// end inline asm
	mov.b64 	%rd275, {%r257, %r262};
	mov.b64 	%fd70, %rd275;
	mov.b64 	{%r268, %r273}, %rd315;
	// begin inline asm
	shfl.sync.down.b32 %r267, %r268, %r274, %r188, %r276;
	// end inline asm
	// begin inline asm
	shfl.sync.down.b32 %r272, %r273, %r274, %r188, %r276;
	// end inline asm
	mov.b64 	%rd78, {%r267, %r272};
	add.s32 	%r277, %r169, 16;
	setp.gt.s32 	%p135, %r277, %r188;
	mov.f64 	%fd241, %fd204;
	mov.u64 	%rd357, %rd315;
	@%p135 bra 	$L__BB1_91;
	setp.lt.f64 	%p136, %fd204, %fd70;
	mov.f64 	%fd241, %fd70;
	mov.u64 	%rd357, %rd78;
	@%p136 bra 	$L__BB1_91;
	setp.gt.f64 	%p137, %fd204, %fd70;
	mov.f64 	%fd241, %fd204;
	mov.u64 	%rd357, %rd315;
	@%p137 bra 	$L__BB1_91;
	setp.lt.s64 	%p138, %rd315, %rd78;
	selp.f64 	%fd241, %fd204, %fd70, %p138;
	min.s64 	%rd357, %rd315, %rd78;
$L__BB1_91:
	setp.ne.s32 	%p139, %r169, 0;
	@%p139 bra 	$L__BB1_93;
	shr.u32 	%r278, %r1, 1;
	and.b32  	%r279, %r278, 496;
	mov.u32 	%r280, _ZN6thrust24THRUST_300001_SM_1000_NS8cuda_cub4core6detail5shmemE;
	add.s32 	%r281, %r280, %r279;
	st.shared.f64 	[%r281+8], %fd241;
	st.shared.u64 	[%r281+16], %rd357;
$L__BB1_93:
	bar.sync 	0;
	setp.ne.s32 	%p140, %r1, 0;
	@%p140 bra 	$L__BB1_204;
	setp.lt.s32 	%p141, %r36, 33;
	mov.f64 	%fd206, %fd241;
	mov.u64 	%rd317, %rd357;
	@%p141 bra 	$L__BB1_98;
	ld.shared.f64 	%fd73, [_ZN6thrust24THRUST_300001_SM_1000_NS8cuda_cub4core6detail5shmemE+24];
	ld.shared.u64 	%rd81, [_ZN6thrust24THRUST_300001_SM_1000_NS8cuda_cub4core6detail5shmemE+32];
	setp.lt.f64 	%p142, %fd241, %fd73;
	mov.f64 	%fd206, %fd73;
	mov.u64 	%rd317, %rd81;
	@%p142 bra 	$L__BB1_98;
	setp.lt.f64 	%p143, %fd73, %fd241;
	mov.f64 	%fd206, %fd241;
	mov.u64 	%rd317, %rd357;
	@%p143 bra 	$L__BB1_98;
	setp.lt.s64 	%p144, %rd357, %rd81;
	selp.f64 	%fd206, %fd241, %fd73, %p144;
	min.s64 	%rd317, %rd357, %rd81;
$L__BB1_98:
	setp.lt.s32 	%p145, %r36, 65;
	mov.f64 	%fd207, %fd206;
	mov.u64 	%rd318, %rd317;
	@%p145 bra 	$L__BB1_102;
	ld.shared.f64 	%fd76, [_ZN6thrust24THRUST_300001_SM_1000_NS8cuda_cub4core6detail5shmemE+40];
	ld.shared.u64 	%rd84, [_ZN6thrust24THRUST_300001_SM_1000_NS8cuda_cub4core6detail5shmemE+48];
	setp.lt.f64 	%p146, %fd206, %fd76;
	mov.f64 	%fd207, %fd76;
	mov.u64 	%rd318, %rd84;
	@%p146 bra 	$L__BB1_102;
	setp.lt.f64 	%p147, %fd76, %fd206;
	mov.f64 	%fd207, %fd206;
	mov.u64 	%rd318, %rd317;
	@%p147 bra 	$L__BB1_102;
	setp.lt.s64 	%p148, %rd317, %rd84;
	selp.f64 	%fd207, %fd206, %fd76, %p148;
	min.s64 	%rd318, %rd317, %rd84;
$L__BB1_102:
	setp.lt.s32 	%p149, %r36, 97;
	mov.f64 	%fd208, %fd207;
	mov.u64 	%rd319, %rd318;
	@%p149 bra 	$L__BB1_106;
	ld.shared.f64 	%fd79, [_ZN6thrust24THRUST_300001_SM_1000_NS8cuda_cub4core6detail5shmemE+56];
	ld.shared.u64 	%rd87, [_ZN6thrust24THRUST_300001_SM_1000_NS8cuda_cub4core6detail5shmemE+64];
	setp.lt.f64 	%p150, %fd207, %fd79;
	mov.f64 	%fd208, %fd79;
	mov.u64 	%rd319, %rd87;
	@%p150 bra 	$L__BB1_106;
	setp.lt.f64 	%p151, %fd79, %fd207;
	mov.f64 	%fd208, %fd207;
	mov.u64 	%rd319, %rd318;
	@%p151 bra 	$L__BB1_106;
	setp.lt.s64 	%p152, %rd318, %rd87;
	selp.f64 	%fd208, %fd207, %fd79, %p152;
	min.s64 	%rd319, %rd318, %rd87;
$L__BB1_106:
	setp.lt.s32 	%p153, %r36, 129;
	mov.f64 	%fd209, %fd208;
	mov.u64 	%rd320, %rd319;
	@%p153 bra 	$L__BB1_110;
	ld.shared.f64 	%fd82, [_ZN6thrust24THRUST_300001_SM_1000_NS8cuda_cub4core6detail5shmemE+72];
	ld.shared.u64 	%rd90, [_ZN6thrust24THRUST_300001_SM_1000_NS8cuda_cub4core6detail5shmemE+80];
	setp.lt.f64 	%p154, %fd208, %fd82;
	mov.f64 	%fd209, %fd82;
	mov.u64 	%rd320, %rd90;
	@%p154 bra 	$L__BB1_110;
	setp.lt.f64 	%p155, %fd82, %fd208;
	mov.f64 	%fd209, %fd208;
	mov.u64 	%rd320, %rd319;
	@%p155 bra 	$L__BB1_110;
	setp.lt.s64 	%p156, %rd319, %rd90;
	selp.f64 	%fd209, %fd208, %fd82, %p156;
	min.s64 	%rd320, %rd319, %rd90;
$L__BB1_110:
	setp.lt.s32 	%p157, %r36, 161;
	mov.f64 	%fd210, %fd209;
	mov.u64 	%rd321, %rd320;
	@%p157 bra 	$L__BB1_114;
	ld.shared.f64 	%fd85, [_ZN6thrust24THRUST_300001_SM_1000_NS8cuda_cub4core6detail5shmemE+88];
	ld.shared.u64 	%rd93, [_ZN6thrust24THRUST_300001_SM_1000_NS8cuda_cub4core6detail5shmemE+96];
	setp.lt.f64 	%p158, %fd209, %fd85;
	mov.f64 	%fd210, %fd85;
	mov.u64 	%rd321, %rd93;
	@%p158 bra 	$L__BB1_114;
	setp.lt.f64 	%p159, %fd85, %fd209;
	mov.f64 	%fd210, %fd209;
	mov.u64 	%rd321, %rd320;
	@%p159 bra 	$L__BB1_114;
	setp.lt.s64 	%p160, %rd320, %rd93;
	selp.f64 	%fd210, %fd209, %fd85, %p160;
	min.s64 	%rd321, %rd320, %rd93;
$L__BB1_114:
	setp.lt.s32 	%p161, %r36, 193;
	mov.f64 	%fd211, %fd210;
	mov.u64 	%rd322, %rd321;
	@%p161 bra 	$L__BB1_118;
	ld.shared.f64 	%fd88, [_ZN6thrust24THRUST_300001_SM_1000_NS8cuda_cub4core6detail5shmemE+104];
	ld.shared.u64 	%rd96, [_ZN6thrust24THRUST_300001_SM_1000_NS8cuda_cub4core6detail5shmemE+112];
	setp.lt.f64 	%p162, %fd210, %fd88;
	mov.f64 	%fd211, %fd88;
	mov.u64 	%rd322, %rd96;
	@%p162 bra 	$L__BB1_118;
	setp.lt.f64 	%p163, %fd88, %fd210;
	mov.f64 	%fd211, %fd210;
	mov.u64 	%rd322, %rd321;
	@%p163 bra 	$L__BB1_118;
	setp.lt.s64 	%p164, %rd321, %rd96;
	selp.f64 	%fd211, %fd210, %fd88, %p164;
	min.s64 	%rd322, %rd321, %rd96;
$L__BB1_118:
	setp.lt.s32 	%p165, %r36, 225;
	mov.u64 	%rd357, %rd322;
	mov.f64 	%fd241, %fd211;
	@%p165 bra 	$L__BB1_204;
	ld.shared.f64 	%fd91, [_ZN6thrust24THRUST_300001_SM_1000_NS8cuda_cub4core6detail5shmemE+120];
	ld.shared.u64 	%rd99, [_ZN6thrust24THRUST_300001_SM_1000_NS8cuda_cub4core6detail5shmemE+128];
	setp.lt.f64 	%p166, %fd211, %fd91;
	mov.u64 	%rd357, %rd99;
	mov.f64 	%fd241, %fd91;
	@%p166 bra 	$L__BB1_204;
	setp.lt.f64 	%p167, %fd91, %fd211;
	mov.u64 	%rd357, %rd322;
	mov.f64 	%fd241, %fd211;
	@%p167 bra 	$L__BB1_204;
	setp.lt.s64 	%p168, %rd322, %rd99;
	selp.f64 	%fd241, %fd211, %fd91, %p168;
	min.s64 	%rd357, %rd322, %rd99;
	bra.uni 	$L__BB1_204;
$L__BB1_122:
	mov.u32 	%r17, %tid.x;
	cvt.u64.u32 	%rd201, %r17;
	cvta.to.global.u64 	%rd202, %rd198;
	mul.wide.u32 	%rd203, %r17, 8;
	add.s64 	%rd101, %rd202, %rd203;
	ld.global.f64 	%fd170, [%rd101];
	add.s32 	%r37, %r17, 256;
	cvt.u64.u32 	%rd204, %r37;
	ld.global.f64 	%fd171, [%rd101+2048];
	add.s32 	%r38, %r17, 512;
	cvt.u64.u32 	%rd205, %r38;
	ld.global.f64 	%fd172, [%rd101+4096];
	add.s32 	%r39, %r17, 768;
	cvt.u64.u32 	%rd206, %r39;
	ld.global.f64 	%fd173, [%rd101+6144];
	or.b32  	%r40, %r17, 1024;
	cvt.u64.u32 	%rd102, %r40;
	add.s64 	%rd344, %rd199, %rd102;
	ld.global.f64 	%fd228, [%rd101+8192];
	setp.geu.f64 	%p3, %fd170, %fd171;
	selp.f64 	%fd174, %fd170, %fd171, %p3;
	selp.b64 	%rd207, %rd201, %rd204, %p3;
	setp.geu.f64 	%p4, %fd174, %fd172;
	selp.f64 	%fd175, %fd174, %fd172, %p4;
	selp.b64 	%rd208, %rd207, %rd205, %p4;
	setp.geu.f64 	%p5, %fd175, %fd173;
	selp.f64 	%fd94, %fd175, %fd173, %p5;
	selp.b64 	%rd105, %rd208, %rd206, %p5;
	setp.lt.f64 	%p6, %fd94, %fd228;
	@%p6 bra 	$L__BB1_124;
	setp.lt.f64 	%p7, %fd228, %fd94;
	setp.lt.u64 	%p8, %rd105, %rd102;
	or.pred  	%p9, %p7, %p8;
	selp.f64 	%fd228, %fd94, %fd228, %p9;
	add.s64 	%rd209, %rd199, %rd105;
	selp.b64 	%rd344, %rd209, %rd344, %p9;
$L__BB1_124:
	setp.lt.u32 	%p10, %r36, 2560;
	mov.b32 	%r394, 1280;
	@%p10 bra 	$L__BB1_137;
	mov.b32 	%r393, 1280;
	mov.f64 	%fd213, %fd228;
$L__BB1_126:
	cvt.u64.u32 	%rd210, %r393;
	add.s64 	%rd211, %rd201, %rd210;
	mul.wide.u32 	%rd212, %r393, 8;
	add.s64 	%rd213, %rd101, %rd212;
	add.s64 	%rd111, %rd211, %rd199;
	ld.global.f64 	%fd214, [%rd213];
	ld.global.f64 	%fd215, [%rd213+2048];
	ld.global.f64 	%fd216, [%rd213+4096];
	ld.global.f64 	%fd217, [%rd213+6144];
	ld.global.f64 	%fd228, [%rd213+8192];
	setp.lt.f64 	%p11, %fd213, %fd214;
	mov.u64 	%rd325, %rd111;
	@%p11 bra 	$L__BB1_128;
	setp.lt.f64 	%p12, %fd214, %fd213;
	setp.lt.s64 	%p13, %rd344, %rd111;
	or.pred  	%p14, %p12, %p13;
	selp.f64 	%fd214, %fd213, %fd214, %p14;
	selp.b64 	%rd325, %rd344, %rd111, %p14;
$L__BB1_128:
	add.s64 	%rd326, %rd111, 256;
	setp.lt.f64 	%p15, %fd214, %fd215;
	@%p15 bra 	$L__BB1_130;
	setp.lt.f64 	%p16, %fd215, %fd214;
	cvt.u64.u32 	%rd217, %r393;
	add.s64 	%rd218, %rd201, %rd217;
	add.s64 	%rd220, %rd218, %rd199;
	add.s64 	%rd221, %rd220, 256;
	setp.lt.s64 	%p17, %rd325, %rd221;
	or.pred  	%p18, %p16, %p17;
	selp.f64 	%fd215, %fd214, %fd215, %p18;
	selp.b64 	%rd326, %rd325, %rd221, %p18;
$L__BB1_130:
	add.s64 	%rd224, %rd211, %rd199;
	add.s64 	%rd327, %rd224, 512;
	setp.lt.f64 	%p19, %fd215, %fd216;
	@%p19 bra 	$L__BB1_132;
	setp.lt.f64 	%p20, %fd216, %fd215;
	setp.lt.s64 	%p21, %rd326, %rd327;
	or.pred  	%p22, %p20, %p21;
	selp.f64 	%fd216, %fd215, %fd216, %p22;
	selp.b64 	%rd327, %rd326, %rd327, %p22;
$L__BB1_132:
	cvt.u64.u32 	%rd225, %r393;
	add.s64 	%rd226, %rd201, %rd225;
	add.s64 	%rd227, %rd226, %rd199;
	add.s64 	%rd328, %rd227, 768;
	setp.lt.f64 	%p23, %fd216, %fd217;
	@%p23 bra 	$L__BB1_134;
	setp.lt.f64 	%p24, %fd217, %fd216;
	setp.lt.s64 	%p25, %rd327, %rd328;
	or.pred  	%p26, %p24, %p25;
	selp.f64 	%fd217, %fd216, %fd217, %p26;
	selp.b64 	%rd328, %rd327, %rd328, %p26;
$L__BB1_134:
	add.s64 	%rd344, %rd227, 1024;
	setp.lt.f64 	%p27, %fd217, %fd228;
	@%p27 bra 	$L__BB1_136;
	setp.lt.f64 	%p28, %fd228, %fd217;
	setp.lt.s64 	%p29, %rd328, %rd344;
	or.pred  	%p30, %p28, %p29;
	selp.f64 	%fd228, %fd217, %fd228, %p30;
	selp.b64 	%rd344, %rd328, %rd344, %p30;
$L__BB1_136:
	add.s32 	%r394, %r393, 1280;
	add.s32 	%r43, %r393, 2560;
	setp.le.s32 	%p31, %r43, %r36;
	mov.u32 	%r393, %r394;
	mov.f64 	%fd213, %fd228;
	@%p31 bra 	$L__BB1_126;
$L__BB1_137:
	setp.le.s32 	%p32, %r36, %r394;
	@%p32 bra 	$L__BB1_160;
	sub.s32 	%r21, %r36, %r394;
	setp.ge.s32 	%p33, %r17, %r21;
	@%p33 bra 	$L__BB1_160;
	cvta.to.global.u64 	%rd128, %rd198;
	not.b32 	%r44, %r17;
	add.s32 	%r45, %r36, %r44;
	sub.s32 	%r22, %r45, %r394;
	and.b32  	%r46, %r22, 768;
	setp.eq.s32 	%p34, %r46, 768;
	mov.u32 	%r397, %r17;
	@%p34 bra 	$L__BB1_145;
	add.s32 	%r47, %r17, %r394;
	cvt.u64.u32 	%rd232, %r47;
	add.s64 	%rd332, %rd199, %rd232;
	mul.wide.u32 	%rd233, %r47, 8;
	add.s64 	%rd331, %rd128, %rd233;
	shr.u32 	%r48, %r22, 8;
	add.s32 	%r49, %r48, 1;
	and.b32  	%r50, %r49, 3;
	neg.s32 	%r395, %r50;
	mov.u32 	%r397, %r17;
$L__BB1_141:
	.pragma "nounroll";
	mov.u64 	%rd133, %rd344;
	mov.f64 	%fd114, %fd228;
	ld.global.f64 	%fd115, [%rd331];
	setp.lt.f64 	%p35, %fd114, %fd115;
	mov.f64 	%fd228, %fd115;
	mov.u64 	%rd344, %rd332;
	@%p35 bra 	$L__BB1_144;
	setp.lt.f64 	%p36, %fd115, %fd114;
	mov.f64 	%fd228, %fd114;
	mov.u64 	%rd344, %rd133;
	@%p36 bra 	$L__BB1_144;
	setp.lt.s64 	%p37, %rd133, %rd332;
	selp.f64 	%fd228, %fd114, %fd115, %p37;
	min.s64 	%rd344, %rd133, %rd332;
$L__BB1_144:
	add.s32 	%r397, %r397, 256;
	add.s64 	%rd332, %rd332, 256;
	add.s64 	%rd331, %rd331, 2048;
	add.s32 	%r395, %r395, 1;
	setp.ne.s32 	%p38, %r395, 0;
	@%p38 bra 	$L__BB1_141;
$L__BB1_145:
	setp.lt.u32 	%p39, %r22, 768;
	@%p39 bra 	$L__BB1_160;
	add.s32 	%r398, %r397, %r394;
	cvt.u64.u32 	%rd234, %r398;
	add.s64 	%rd339, %rd199, %rd234;
	cvt.u64.u32 	%rd235, %r397;
	cvt.u64.u32 	%rd236, %r394;
	add.s64 	%rd237, %rd235, %rd236;
	shl.b64 	%rd238, %rd237, 3;
	add.s64 	%rd239, %rd238, %rd128;
	add.s64 	%rd338, %rd239, 6144;
	mul.wide.u32 	%rd240, %r398, 8;
	add.s64 	%rd337, %rd128, %rd240;
	add.s32 	%r399, %r397, 512;
$L__BB1_147:
	mov.u32 	%r32, %r399;
	ld.global.f64 	%fd121, [%rd337];
	setp.lt.f64 	%p40, %fd228, %fd121;
	mov.f64 	%fd225, %fd121;
	mov.u64 	%rd341, %rd339;
	@%p40 bra 	$L__BB1_150;
	setp.lt.f64 	%p41, %fd121, %fd228;
	mov.f64 	%fd225, %fd228;
	mov.u64 	%rd341, %rd344;
	@%p41 bra 	$L__BB1_150;
	setp.lt.s64 	%p42, %rd344, %rd339;
	selp.f64 	%fd225, %fd228, %fd121, %p42;
	min.s64 	%rd341, %rd344, %rd339;
$L__BB1_150:
	add.s32 	%r51, %r398, 256;
	cvt.u64.u32 	%rd241, %r51;
	add.s64 	%rd149, %rd199, %rd241;
	ld.global.f64 	%fd124, [%rd338+-4096];
	setp.lt.f64 	%p43, %fd225, %fd124;
	mov.f64 	%fd226, %fd124;
	mov.u64 	%rd342, %rd149;
	@%p43 bra 	$L__BB1_153;
	setp.lt.f64 	%p44, %fd124, %fd225;
	mov.f64 	%fd226, %fd225;
	mov.u64 	%rd342, %rd341;
	@%p44 bra 	$L__BB1_153;
	setp.lt.s64 	%p45, %rd341, %rd149;
	selp.f64 	%fd226, %fd225, %fd124, %p45;
	min.s64 	%rd342, %rd341, %rd149;
$L__BB1_153:
	add.s32 	%r52, %r398, 512;
	cvt.u64.u32 	%rd242, %r52;
	add.s64 	%rd152, %rd199, %rd242;
	ld.global.f64 	%fd127, [%rd338+-2048];
	setp.lt.f64 	%p46, %fd226, %fd127;
	mov.f64 	%fd227, %fd127;
	mov.u64 	%rd343, %rd152;
	@%p46 bra 	$L__BB1_156;
	setp.lt.f64 	%p47, %fd127, %fd226;
	mov.f64 	%fd227, %fd226;
	mov.u64 	%rd343, %rd342;
	@%p47 bra 	$L__BB1_156;
	setp.lt.s64 	%p48, %rd342, %rd152;
	selp.f64 	%fd227, %fd226, %fd127, %p48;
	min.s64 	%rd343, %rd342, %rd152;
$L__BB1_156:
	add.s32 	%r53, %r398, 768;
	cvt.u64.u32 	%rd243, %r53;
	add.s64 	%rd155, %rd199, %rd243;
	ld.global.f64 	%fd130, [%rd338];
	setp.lt.f64 	%p49, %fd227, %fd130;
	mov.f64 	%fd228, %fd130;
	mov.u64 	%rd344, %rd155;
	@%p49 bra 	$L__BB1_159;
	setp.lt.f64 	%p50, %fd130, %fd227;
	mov.f64 	%fd228, %fd227;
	mov.u64 	%rd344, %rd343;
	@%p50 bra 	$L__BB1_159;
	setp.lt.s64 	%p51, %rd343, %rd155;
	selp.f64 	%fd228, %fd227, %fd130, %p51;
	min.s64 	%rd344, %rd343, %rd155;
$L__BB1_159:
	add.s64 	%rd339, %rd339, 1024;
	add.s64 	%rd338, %rd338, 8192;
	add.s64 	%rd337, %rd337, 8192;
	add.s32 	%r399, %r32, 1024;
	add.s32 	%r54, %r32, 512;
	add.s32 	%r398, %r398, 1024;
	setp.lt.s32 	%p52, %r54, %r21;
	@%p52 bra 	$L__BB1_147;
$L__BB1_160:
	// begin inline asm
	mov.u32 %r55, %laneid;
	// end inline asm
	mov.b64 	%rd244, %fd228;
	mov.b64 	{%r57, %r62}, %rd244;
	mov.b32 	%r73, 1;
	mov.b32 	%r74, 31;
	mov.b32 	%r75, -1;
	// begin inline asm
	shfl.sync.down.b32 %r56, %r57, %r73, %r74, %r75;
	// end inline asm
	// begin inline asm
	shfl.sync.down.b32 %r61, %r62, %r73, %r74, %r75;
	// end inline asm
	mov.b64 	%rd245, {%r56, %r61};
	mov.b64 	%fd134, %rd245;
	mov.b64 	{%r67, %r72}, %rd344;
	// begin inline asm
	shfl.sync.down.b32 %r66, %r67, %r73, %r74, %r75;
	// end inline asm
	// begin inline asm
	shfl.sync.down.b32 %r71, %r72, %r73, %r74, %r75;
	// end inline asm
	mov.b64 	%rd162, {%r66, %r71};
	setp.gt.s32 	%p53, %r55, 30;
	mov.f64 	%fd230, %fd228;
	mov.u64 	%rd346, %rd344;
	@%p53 bra 	$L__BB1_164;
	setp.lt.f64 	%p54, %fd228, %fd134;
	mov.f64 	%fd230, %fd134;
	mov.u64 	%rd346, %rd162;
	@%p54 bra 	$L__BB1_164;
	setp.gt.f64 	%p55, %fd228, %fd134;
	mov.f64 	%fd230, %fd228;
	mov.u64 	%rd346, %rd344;
	@%p55 bra 	$L__BB1_164;
	setp.lt.s64 	%p56, %rd344, %rd162;
	selp.f64 	%fd230, %fd228, %fd134, %p56;
	min.s64 	%rd346, %rd344, %rd162;
$L__BB1_164:
	mov.b64 	%rd246, %fd230;
	mov.b64 	{%r77, %r82}, %rd246;
	mov.b32 	%r93, 2;
	mov.b32 	%r94, 31;
	mov.b32 	%r95, -1;
	// begin inline asm
	shfl.sync.down.b32 %r76, %r77, %r93, %r94, %r95;
	// end inline asm
	// begin inline asm
	shfl.sync.down.b32 %r81, %r82, %r93, %r94, %r95;
	// end inline asm
	mov.b64 	%rd247, {%r76, %r81};
	mov.b64 	%fd137, %rd247;
	mov.b64 	{%r87, %r92}, %rd346;
	// begin inline asm
	shfl.sync.down.b32 %r86, %r87, %r93, %r94, %r95;
	// end inline asm
	// begin inline asm
	shfl.sync.down.b32 %r91, %r92, %r93, %r94, %r95;
	// end inline asm
	mov.b64 	%rd165, {%r86, %r91};
	setp.gt.s32 	%p57, %r55, 29;
	mov.f64 	%fd231, %fd230;
	mov.u64 	%rd347, %rd346;
	@%p57 bra 	$L__BB1_168;
	setp.lt.f64 	%p58, %fd230, %fd137;
	mov.f64 	%fd231, %fd137;
	mov.u64 	%rd347, %rd165;
	@%p58 bra 	$L__BB1_168;
	setp.gt.f64 	%p59, %fd230, %fd137;
	mov.f64 	%fd231, %fd230;
	mov.u64 	%rd347, %rd346;
	@%p59 bra 	$L__BB1_168;
	setp.lt.s64 	%p60, %rd346, %rd165;
	selp.f64 	%fd231, %fd230, %fd137, %p60;
	min.s64 	%rd347, %rd346, %rd165;
$L__BB1_168:
	mov.b64 	%rd248, %fd231;
	mov.b64 	{%r97, %r102}, %rd248;
	mov.b32 	%r113, 4;
	mov.b32 	%r114, 31;
	mov.b32 	%r115, -1;
	// begin inline asm
	shfl.sync.down.b32 %r96, %r97, %r113, %r114, %r115;
	// end inline asm
	// begin inline asm
	shfl.sync.down.b32 %r101, %r102, %r113, %r114, %r115;
	// end inline asm
	mov.b64 	%rd249, {%r96, %r101};
	mov.b64 	%fd140, %rd249;
	mov.b64 	{%r107, %r112}, %rd347;
	// begin inline asm
	shfl.sync.down.b32 %r106, %r107, %r113, %r114, %r115;
	// end inline asm
	// begin inline asm
	shfl.sync.down.b32 %r111, %r112, %r113, %r114, %r115;
	// end inline asm
	mov.b64 	%rd168, {%r106, %r111};
	setp.gt.s32 	%p61, %r55, 27;
	mov.f64 	%fd232, %fd231;
	mov.u64 	%rd348, %rd347;
	@%p61 bra 	$L__BB1_172;
	setp.lt.f64 	%p62, %fd231, %fd140;
	mov.f64 	%fd232, %fd140;
	mov.u64 	%rd348, %rd168;
	@%p62 bra 	$L__BB1_172;
	setp.gt.f64 	%p63, %fd231, %fd140;
	mov.f64 	%fd232, %fd231;
	mov.u64 	%rd348, %rd347;
	@%p63 bra 	$L__BB1_172;
	setp.lt.s64 	%p64, %rd347, %rd168;
	selp.f64 	%fd232, %fd231, %fd140, %p64;
	min.s64 	%rd348, %rd347, %rd168;
$L__BB1_172:
	mov.b64 	%rd250, %fd232;
	mov.b64 	{%r117, %r122}, %rd250;
	mov.b32 	%r133, 8;
	mov.b32 	%r134, 31;
	mov.b32 	%r135, -1;
	// begin inline asm
	shfl.sync.down.b32 %r116, %r117, %r133, %r134, %r135;
	// end inline asm
	// begin inline asm
	shfl.sync.down.b32 %r121, %r122, %r133, %r134, %r135;
	// end inline asm
	mov.b64 	%rd251, {%r116, %r121};
	mov.b64 	%fd143, %rd251;
	mov.b64 	{%r127, %r132}, %rd348;
	// begin inline asm
	shfl.sync.down.b32 %r126, %r127, %r133, %r134, %r135;
	// end inline asm
	// begin inline asm
	shfl.sync.down.b32 %r131, %r132, %r133, %r134, %r135;
	// end inline asm
	mov.b64 	%rd171, {%r126, %r131};
	setp.gt.s32 	%p65, %r55, 23;
	mov.f64 	%fd233, %fd232;
	mov.u64 	%rd349, %rd348;
	@%p65 bra 	$L__BB1_176;
	setp.lt.f64 	%p66, %fd232, %fd143;
	mov.f64 	%fd233, %fd143;
	mov.u64 	%rd349, %rd171;
	@%p66 bra 	$L__BB1_176;
	setp.gt.f64 	%p67, %fd232, %fd143;
	mov.f64 	%fd233, %fd232;
	mov.u64 	%rd349, %rd348;
	@%p67 bra 	$L__BB1_176;
	setp.lt.s64 	%p68, %rd348, %rd171;
	selp.f64 	%fd233, %fd232, %fd143, %p68;
	min.s64 	%rd349, %rd348, %rd171;
$L__BB1_176:
	mov.b64 	%rd252, %fd233;
	mov.b64 	{%r137, %r142}, %rd252;
	mov.b32 	%r153, 16;
	mov.b32 	%r154, 31;
	mov.b32 	%r155, -1;
	// begin inline asm
	shfl.sync.down.b32 %r136, %r137, %r153, %r154, %r155;
	// end inline asm
	// begin inline asm
	shfl.sync.down.b32 %r141, %r142, %r153, %r154, %r155;
	// end inline asm
	mov.b64 	%rd253, {%r136, %r141};
	mov.b64 	%fd146, %rd253;
	mov.b64 	{%r147, %r152}, %rd349;
	// begin inline asm
	shfl.sync.down.b32 %r146, %r147, %r153, %r154, %r155;
	// end inline asm
	// begin inline asm
	shfl.sync.down.b32 %r151, %r152, %r153, %r154, %r155;
	// end inline asm
	mov.b64 	%rd174, {%r146, %r151};
	setp.gt.s32 	%p69, %r55, 15;
	mov.f64 	%fd241, %fd233;
	mov.u64 	%rd357, %rd349;
	@%p69 bra 	$L__BB1_180;
	setp.lt.f64 	%p70, %fd233, %fd146;
	mov.f64 	%fd241, %fd146;
	mov.u64 	%rd357, %rd174;
	@%p70 bra 	$L__BB1_180;
	setp.gt.f64 	%p71, %fd233, %fd146;
	mov.f64 	%fd241, %fd233;
	mov.u64 	%rd357, %rd349;
	@%p71 bra 	$L__BB1_180;
	setp.lt.s64 	%p72, %rd349, %rd174;
	selp.f64 	%fd241, %fd233, %fd146, %p72;
	min.s64 	%rd357, %rd349, %rd174;
$L__BB1_180:
	setp.ne.s32 	%p73, %r55, 0;
	@%p73 bra 	$L__BB1_182;
	shr.u32 	%r156, %r17, 1;
	and.b32  	%r157, %r156, 496;
	mov.u32 	%r158, _ZN6thrust24THRUST_300001_SM_1000_NS8cuda_cub4core6detail5shmemE;
	add.s32 	%r159, %r158, %r157;
	st.shared.f64 	[%r159+8], %fd241;
	st.shared.u64 	[%r159+16], %rd357;
$L__BB1_182:
	bar.sync 	0;
	setp.ne.s32 	%p74, %r17, 0;
	@%p74 bra 	$L__BB1_204;
	ld.shared.f64 	%fd149, [_ZN6thrust24THRUST_300001_SM_1000_NS8cuda_cub4core6detail5shmemE+24];
	ld.shared.u64 	%rd177, [_ZN6thrust24THRUST_300001_SM_1000_NS8cuda_cub4core6detail5shmemE+32];
	setp.lt.f64 	%p75, %fd241, %fd149;
	mov.f64 	%fd235, %fd149;
	mov.u64 	%rd351, %rd177;
	@%p75 bra 	$L__BB1_186;
	setp.lt.f64 	%p76, %fd149, %fd241;
	mov.f64 	%fd235, %fd241;
	mov.u64 	%rd351, %rd357;
	@%p76 bra 	$L__BB1_186;
	setp.lt.s64 	%p77, %rd357, %rd177;
	selp.f64 	%fd235, %fd241, %fd149, %p77;
	min.s64 	%rd351, %rd357, %rd177;
$L__BB1_186:
	ld.shared.f64 	%fd152, [_ZN6thrust24THRUST_300001_SM_1000_NS8cuda_cub4core6detail5shmemE+40];
	ld.shared.u64 	%rd180, [_ZN6thrust24THRUST_300001_SM_1000_NS8cuda_cub4core6detail5shmemE+48];
	setp.lt.f64 	%p78, %fd235, %fd152;
	mov.f64 	%fd236, %fd152;
	mov.u64 	%rd352, %rd180;
	@%p78 bra 	$L__BB1_189;
	setp.lt.f64 	%p79, %fd152, %fd235;
	mov.f64 	%fd236, %fd235;
	mov.u64 	%rd352, %rd351;
	@%p79 bra 	$L__BB1_189;
	setp.lt.s64 	%p80, %rd351, %rd180;
	selp.f64 	%fd236, %fd235, %fd152, %p80;
	min.s64 	%rd352, %rd351, %rd180;
$L__BB1_189:
	ld.shared.f64 	%fd155, [_ZN6thrust24THRUST_300001_SM_1000_NS8cuda_cub4core6detail5shmemE+56];
	ld.shared.u64 	%rd183, [_ZN6thrust24THRUST_300001_SM_1000_NS8cuda_cub4core6detail5shmemE+64];
	setp.lt.f64 	%p81, %fd236, %fd155;
	mov.f64 	%fd237, %fd155;
	mov.u64 	%rd353, %rd183;
	@%p81 bra 	$L__BB1_192;
	setp.lt.f64 	%p82, %fd155, %fd236;
	mov.f64 	%fd237, %fd236;
	mov.u64 	%rd353, %rd352;
	@%p82 bra 	$L__BB1_192;
	setp.lt.s64 	%p83, %rd352, %rd183;
	selp.f64 	%fd237, %fd236, %fd155, %p83;
	min.s64 	%rd353, %rd352, %rd183;
$L__BB1_192:
	ld.shared.f64 	%fd158, [_ZN6thrust24THRUST_300001_SM_1000_NS8cuda_cub4core6detail5shmemE+72];
	ld.shared.u64 	%rd186, [_ZN6thrust24THRUST_300001_SM_1000_NS8cuda_cub4core6detail5shmemE+80];
	setp.lt.f64 	%p84, %fd237, %fd158;
	mov.f64 	%fd238, %fd158;
	mov.u64 	%rd354, %rd186;
	@%p84 bra 	$L__BB1_195;
	setp.lt.f64 	%p85, %fd158, %fd237;
	mov.f64 	%fd238, %fd237;
	mov.u64 	%rd354, %rd353;
	@%p85 bra 	$L__BB1_195;
	setp.lt.s64 	%p86, %rd353, %rd186;
	selp.f64 	%fd238, %fd237, %fd158, %p86;
	min.s64 	%rd354, %rd353, %rd186;
$L__BB1_195:
	ld.shared.f64 	%fd161, [_ZN6thrust24THRUST_300001_SM_1000_NS8cuda_cub4core6detail5shmemE+88];
	ld.shared.u64 	%rd189, [_ZN6thrust24THRUST_300001_SM_1000_NS8cuda_cub4core6detail5shmemE+96];
	setp.lt.f64 	%p87, %fd238, %fd161;
	mov.f64 	%fd239, %fd161;
	mov.u64 	%rd355, %rd189;
	@%p87 bra 	$L__BB1_198;
	setp.lt.f64 	%p88, %fd161, %fd238;
	mov.f64 	%fd239, %fd238;
	mov.u64 	%rd355, %rd354;
	@%p88 bra 	$L__BB1_198;
	setp.lt.s64 	%p89, %rd354, %rd189;
	selp.f64 	%fd239, %fd238, %fd161, %p89;
	min.s64 	%rd355, %rd354, %rd189;
$L__BB1_198:
	ld.shared.f64 	%fd164, [_ZN6thrust24THRUST_300001_SM_1000_NS8cuda_cub4core6detail5shmemE+104];
	ld.shared.u64 	%rd192, [_ZN6thrust24THRUST_300001_SM_1000_NS8cuda_cub4core6detail5shmemE+112];
	setp.lt.f64 	%p90, %fd239, %fd164;
	mov.f64 	%fd240, %fd164;
	mov.u64 	%rd356, %rd192;
	@%p90 bra 	$L__BB1_201;
	setp.lt.f64 	%p91, %fd164, %fd239;
	mov.f64 	%fd240, %fd239;
	mov.u64 	%rd356, %rd355;
	@%p91 bra 	$L__BB1_201;
	setp.lt.s64 	%p92, %rd355, %rd192;
	selp.f64 	%fd240, %fd239, %fd164, %p92;
	min.s64 	%rd356, %rd355, %rd192;
$L__BB1_201:
	ld.shared.f64 	%fd167, [_ZN6thrust24THRUST_300001_SM_1000_NS8cuda_cub4core6detail5shmemE+120];
	ld.shared.u64 	%rd195, [_ZN6thrust24THRUST_300001_SM_1000_NS8cuda_cub4core6detail5shmemE+128];
	setp.lt.f64 	%p93, %fd240, %fd167;
	mov.u64 	%rd357, %rd195;
	mov.f64 	%fd241, %fd167;
	@%p93 bra 	$L__BB1_204;
	setp.lt.f64 	%p94, %fd167, %fd240;
	mov.u64 	%rd357, %rd356;
	mov.f64 	%fd241, %fd240;
	@%p94 bra 	$L__BB1_204;
	setp.lt.s64 	%p95, %rd356, %rd195;
	selp.f64 	%fd241, %fd240, %fd167, %p95;
	min.s64 	%rd357, %rd356, %rd195;
$L__BB1_204:
	mov.u32 	%r387, %tid.x;
	setp.ne.s32 	%p212, %r387, 0;
	@%p212 bra 	$L__BB1_206;
	ld.param.u64 	%rd287, [_ZN6thrust24THRUST_300001_SM_1000_NS8cuda_cub4core6detail13_kernel_agentINS1_8__reduce11ReduceAgentINS0_12zip_iteratorIN4cuda3std3__45tupleIJNS0_6detail15normal_iteratorINS0_10device_ptrIdEEEENS0_17counting_iteratorIlNS0_11use_defaultESI_SI_EEEEEEEPNSB_IJdlEEESM_iNS1_9__extrema9arg_max_fIdlNSA_4lessIdEEEEEEJSL_SN_iSS_EEEvDpT0__param_1];
	cvta.to.global.u64 	%rd286, %rd287;
	st.global.f64 	[%rd286], %fd241;
	st.global.u64 	[%rd286+8], %rd357;
$L__BB1_206:
	ret;

}
	// .globl	_ZN6thrust24THRUST_300001_SM_1000_NS8cuda_cub4core6detail13_kernel_agentINS1_8__reduce11ReduceAgentINS0_12zip_iteratorIN4cuda3std3__45tupleIJNS0_6detail15normal_iteratorINS0_10device_ptrIdEEEENS0_17counting_iteratorIlNS0_11use_defaultESI_SI_EEEEEEEPNSB_IJdlEEESM_iNS1_9__extrema9arg_max_fIdlNSA_4lessIdEEEEEEJSL_SN_iN3cub18CUB_300001_SM_100013GridEvenShareIiEENSV_9GridQueueIjEESS_EEEvDpT0_
.visible .entry _ZN6thrust24THRUST_300001_SM_1000_NS8cuda_cub4core6detail13_kernel_agentINS1_8__reduce11ReduceAgentINS0_12zip_iteratorIN4cuda3std3__45tupleIJNS0_6detail15normal_iteratorINS0_10device_ptrIdEEEENS0_17counting_iteratorIlNS0_11use_defaultESI_SI_EEEEEEEPNSB_IJdlEEESM_iNS1_9__extrema9arg_max_fIdlNSA_4lessIdEEEEEEJSL_SN_iN3cub18CUB_300001_SM_100013GridEvenShareIiEENSV_9GridQueueIjEESS_EEEvDpT0_(
	.param .align 8 .b8 _ZN6thrust24THRUST_300001_SM_1000_NS8cuda_cub4core6detail13_kernel_agentINS1_8__reduce11ReduceAgentINS0_12zip_iteratorIN4cuda3std3__45tupleIJNS0_6detail15normal_iteratorINS0_10device_ptrIdEEEENS0_17counting_iteratorIlNS0_11use_defaultESI_SI_EEEEEEEPNSB_IJdlEEESM_iNS1_9__extrema9arg_max_fIdlNSA_4lessIdEEEEEEJSL_SN_iN3cub18CUB_300001_SM_100013GridEvenShareIiEENSV_9GridQueueIjEESS_EEEvDpT0__param_0[16],
	.param .u64 .ptr .align 1 _ZN6thrust24THRUST_300001_SM_1000_NS8cuda_cub4core6detail13_kernel_agentINS1_8__reduce11ReduceAgentINS0_12zip_iteratorIN4cuda3std3__45tupleIJNS0_6detail15normal_iteratorINS0_10device_ptrIdEEEENS0_17counting_iteratorIlNS0_11use_defaultESI_SI_EEEEEEEPNSB_IJdlEEESM_iNS1_9__extrema9arg_max_fIdlNSA_4lessIdEEEEEEJSL_SN_iN3cub18CUB_300001_SM_100013GridEvenShareIiEENSV_9GridQueueIjEESS_EEEvDpT0__param_1,
	.param .u32 _ZN6thrust24THRUST_300001_SM_1000_NS8cuda_cub4core6detail13_kernel_agentINS1_8__reduce11ReduceAgentINS0_12zip_iteratorIN4cuda3std3__45tupleIJNS0_6detail15normal_iteratorINS0_10device_ptrIdEEEENS0_17counting_iteratorIlNS0_11use_defaultESI_SI_EEEEEEEPNSB_IJdlEEESM_iNS1_9__extrema9arg_max_fIdlNSA_4lessIdEEEEEEJSL_SN_iN3cub18CUB_300001_SM_100013GridEvenShareIiEENSV_9GridQueueIjEESS_EEEvDpT0__param_2,
	.param .align 4 .b8 _ZN6thrust24THRUST_300001_SM_1000_NS8cuda_cub4core6detail13_kernel_agentINS1_8__reduce11ReduceAgentINS0_12zip_iteratorIN4cuda3std3__45tupleIJNS0_6detail15normal_iteratorINS0_10device_ptrIdEEEENS0_17counting_iteratorIlNS0_11use_defaultESI_SI_EEEEEEEPNSB_IJdlEEESM_iNS1_9__extrema9arg_max_fIdlNSA_4lessIdEEEEEEJSL_SN_iN3cub18CUB_300001_SM_100013GridEvenShareIiEENSV_9GridQueueIjEESS_EEEvDpT0__param_3[40],
	.param .align 8 .b8 _ZN6thrust24THRUST_300001_SM_1000_NS8cuda_cub4core6detail13_kernel_agentINS1_8__reduce11ReduceAgentINS0_12zip_iteratorIN4cuda3std3__45tupleIJNS0_6detail15normal_iteratorINS0_10device_ptrIdEEEENS0_17counting_iteratorIlNS0_11use_defaultESI_SI_EEEEEEEPNSB_IJdlEEESM_iNS1_9__extrema9arg_max_fIdlNSA_4lessIdEEEEEEJSL_SN_iN3cub18CUB_300001_SM_100013GridEvenShareIiEENSV_9GridQueueIjEESS_EEEvDpT0__param_4[8],
	.param .align 1 .b8 _ZN6thrust24THRUST_300001_SM_1000_NS8cuda_cub4core6detail13_kernel_agentINS1_8__reduce11ReduceAgentINS0_12zip_iteratorIN4cuda3std3__45tupleIJNS0_6detail15normal_iteratorINS0_10device_ptrIdEEEENS0_17counting_iteratorIlNS0_11use_defaultESI_SI_EEEEEEEPNSB_IJdlEEESM_iNS1_9__extrema9arg_max_fIdlNSA_4lessIdEEEEEEJSL_SN_iN3cub18CUB_300001_SM_100013GridEvenShareIiEENSV_9GridQueueIjEESS_EEEvDpT0__param_5[1]
)
.maxntid 256
{
	.reg .pred 	%p<215>;
	.reg .b32 	%r<437>;
	.reg .b64 	%rd<333>;
	.reg .b64 	%fd<242>;

	ld.param.u64 	%rd182, [_ZN6thrust24THRUST_300001_SM_1000_NS8cuda_cub4core6detail13_kernel_agentINS1_8__reduce11ReduceAgentINS0_12zip_iteratorIN4cuda3std3__45tupleIJNS0_6detail15normal_iteratorINS0_10device_ptrIdEEEENS0_17counting_iteratorIlNS0_11use_defaultESI_SI_EEEEEEEPNSB_IJdlEEESM_iNS1_9__extrema9arg_max_fIdlNSA_4lessIdEEEEEEJSL_SN_iN3cub18CUB_300001_SM_100013GridEvenShareIiEENSV_9GridQueueIjEESS_EEEvDpT0__param_0+8];
	ld.param.u64 	%rd181, [_ZN6thrust24THRUST_300001_SM_1000_NS8cuda_cub4core6detail13_kernel_agentINS1_8__reduce11ReduceAgentINS0_12zip_iteratorIN4cuda3std3__45tupleIJNS0_6detail15normal_iteratorINS0_10device_ptrIdEEEENS0_17counting_iteratorIlNS0_11use_defaultESI_SI_EEEEEEEPNSB_IJdlEEESM_iNS1_9__extrema9arg_max_fIdlNSA_4lessIdEEEEEEJSL_SN_iN3cub18CUB_300001_SM_100013GridEvenShareIiEENSV_9GridQueueIjEESS_EEEvDpT0__param_0];
	ld.param.u64 	%rd184, [_ZN6thrust24THRUST_300001_SM_1000_NS8cuda_cub4core6detail13_kernel_agentINS1_8__reduce11ReduceAgentINS0_12zip_iteratorIN4cuda3std3__45tupleIJNS0_6detail15normal_iteratorINS0_10device_ptrIdEEEENS0_17counting_iteratorIlNS0_11use_defaultESI_SI_EEEEEEEPNSB_IJdlEEESM_iNS1_9__extrema9arg_max_fIdlNSA_4lessIdEEEEEEJSL_SN_iN3cub18CUB_300001_SM_100013GridEvenShareIiEENSV_9GridQueueIjEESS_EEEvDpT0__param_4];
	ld.param.u32 	%r66, [_ZN6thrust24THRUST_300001_SM_1000_NS8cuda_cub4core6detail13_kernel_agentINS1_8__reduce11ReduceAgentINS0_12zip_iteratorIN4cuda3std3__45tupleIJNS0_6detail15normal_iteratorINS0_10device_ptrIdEEEENS0_17counting_iteratorIlNS0_11use_defaultESI_SI_EEEEEEEPNSB_IJdlEEESM_iNS1_9__extrema9arg_max_fIdlNSA_4lessIdEEEEEEJSL_SN_iN3cub18CUB_300001_SM_100013GridEvenShareIiEENSV_9GridQueueIjEESS_EEEvDpT0__param_2];
	cvta.to.global.u64 	%rd1, %rd184;
	cvta.to.global.u64 	%rd2, %rd181;
	mov.u32 	%r1, %ctaid.x;
	mul.lo.s32 	%r2, %r1, 1280;
	mov.u32 	%r67, %nctaid.x;
	mul.lo.s32 	%r3, %r67, 1280;
	add.s32 	%r68, %r2, 1280;
	setp.le.s32 	%p1, %r68, %r66;
	@%p1 bra 	$L__BB2_121;
	sub.s32 	%r4, %r66, %r2;
	mov.u32 	%r5, %tid.x;
	setp.ge.s32 	%p98, %r5, %r4;
	mov.f64 	%fd188, 0d0000000000000000;
	mov.b64 	%rd279, 0;
	mov.u32 	%r420, %r5;
	@%p98 bra 	$L__BB2_3;
	add.s32 	%r190, %r2, %r5;
	cvt.s64.s32 	%rd234, %r190;
	mul.wide.s32 	%rd235, %r190, 8;
	add.s64 	%rd236, %rd2, %rd235;
	add.s64 	%rd279, %rd182, %rd234;
	ld.global.f64 	%fd188, [%rd236];
	add.s32 	%r420, %r5, 256;
$L__BB2_3:
	setp.ge.s32 	%p99, %r420, %r4;
	@%p99 bra 	$L__BB2_25;
	not.b32 	%r191, %r420;
	add.s32 	%r192, %r66, %r191;
	sub.s32 	%r8, %r192, %r2;
	and.b32  	%r193, %r8, 768;
	setp.eq.s32 	%p100, %r193, 768;
	@%p100 bra 	$L__BB2_10;
	add.s32 	%r418, %r420, %r2;
	shr.u32 	%r194, %r8, 8;
	add.s32 	%r195, %r194, 1;
	and.b32  	%r196, %r195, 3;
	neg.s32 	%r417, %r196;
$L__BB2_6:
	.pragma "nounroll";
	mov.u64 	%rd6, %rd279;
	mov.f64 	%fd3, %fd188;
	cvt.s64.s32 	%rd238, %r418;
	add.s64 	%rd7, %rd182, %rd238;
	mul.wide.s32 	%rd239, %r418, 8;
	add.s64 	%rd240, %rd2, %rd239;
	ld.global.f64 	%fd4, [%rd240];
	setp.lt.f64 	%p101, %fd3, %fd4;
	mov.u64 	%rd279, %rd7;
	mov.f64 	%fd188, %fd4;
	@%p101 bra 	$L__BB2_9;
	setp.lt.f64 	%p102, %fd4, %fd3;
	mov.u64 	%rd279, %rd6;
	mov.f64 	%fd188, %fd3;
	@%p102 bra 	$L__BB2_9;
	setp.lt.s64 	%p103, %rd6, %rd7;
	min.s64 	%rd279, %rd6, %rd7;
	selp.f64 	%fd188, %fd3, %fd4, %p103;
$L__BB2_9:
	add.s32 	%r420, %r420, 256;
	add.s32 	%r418, %r418, 256;
	add.s32 	%r417, %r417, 1;
	setp.ne.s32 	%p104, %r417, 0;
	@%p104 bra 	$L__BB2_6;
$L__BB2_10:
	setp.lt.u32 	%p105, %r8, 768;
	@%p105 bra 	$L__BB2_25;
	add.s32 	%r421, %r420, %r2;
	add.s32 	%r424, %r421, 256;
	add.s32 	%r423, %r421, 512;
	add.s32 	%r422, %r421, 768;
	add.s64 	%rd12, %rd2, 4096;
$L__BB2_12:
	cvt.s64.s32 	%rd241, %r424;
	add.s64 	%rd14, %rd182, %rd241;
	cvt.s64.s32 	%rd242, %r423;
	add.s64 	%rd15, %rd182, %rd242;
	cvt.s64.s32 	%rd243, %r422;
	add.s64 	%rd16, %rd182, %rd243;
	cvt.s64.s32 	%rd244, %r421;
	mul.wide.s32 	%rd245, %r421, 8;
	add.s64 	%rd17, %rd12, %rd245;
	add.s64 	%rd18, %rd182, %rd244;
	ld.global.f64 	%fd10, [%rd17+-4096];
	setp.lt.f64 	%p106, %fd188, %fd10;
	mov.u64 	%rd276, %rd18;
	mov.f64 	%fd185, %fd10;
	@%p106 bra 	$L__BB2_15;
	setp.lt.f64 	%p107, %fd10, %fd188;
	mov.u64 	%rd276, %rd279;
	mov.f64 	%fd185, %fd188;
	@%p107 bra 	$L__BB2_15;
	setp.lt.s64 	%p108, %rd279, %rd18;
	min.s64 	%rd276, %rd279, %rd18;
	selp.f64 	%fd185, %fd188, %fd10, %p108;
$L__BB2_15:
	ld.global.f64 	%fd13, [%rd17+-2048];
	setp.lt.f64 	%p109, %fd185, %fd13;
	mov.u64 	%rd277, %rd14;
	mov.f64 	%fd186, %fd13;
	@%p109 bra 	$L__BB2_18;
	setp.lt.f64 	%p110, %fd13, %fd185;
	mov.u64 	%rd277, %rd276;
	mov.f64 	%fd186, %fd185;
	@%p110 bra 	$L__BB2_18;
	setp.lt.s64 	%p111, %rd276, %rd14;
	min.s64 	%rd277, %rd276, %rd14;
	selp.f64 	%fd186, %fd185, %fd13, %p111;
$L__BB2_18:
	ld.global.f64 	%fd16, [%rd17];
	setp.lt.f64 	%p112, %fd186, %fd16;
	mov.u64 	%rd278, %rd15;
	mov.f64 	%fd187, %fd16;
	@%p112 bra 	$L__BB2_21;
	setp.lt.f64 	%p113, %fd16, %fd186;
	mov.u64 	%rd278, %rd277;
	mov.f64 	%fd187, %fd186;
	@%p113 bra 	$L__BB2_21;
	setp.lt.s64 	%p114, %rd277, %rd15;
	min.s64 	%rd278, %rd277, %rd15;
	selp.f64 	%fd187, %fd186, %fd16, %p114;
$L__BB2_21:
	ld.global.f64 	%fd19, [%rd17+2048];
	setp.lt.f64 	%p115, %fd187, %fd19;
	mov.u64 	%rd279, %rd16;
	mov.f64 	%fd188, %fd19;
	@%p115 bra 	$L__BB2_24;
	setp.lt.f64 	%p116, %fd19, %fd187;
	mov.u64 	%rd279, %rd278;
	mov.f64 	%fd188, %fd187;
	@%p116 bra 	$L__BB2_24;
	setp.lt.s64 	%p117, %rd278, %rd16;
	min.s64 	%rd279, %rd278, %rd16;
	selp.f64 	%fd188, %fd187, %fd19, %p117;
$L__BB2_24:
	add.s32 	%r420, %r420, 1024;
	add.s32 	%r424, %r424, 1024;
	add.s32 	%r423, %r423, 1024;
	add.s32 	%r422, %r422, 1024;
	add.s32 	%r421, %r421, 1024;
	setp.lt.s32 	%p118, %r420, %r4;
	@%p118 bra 	$L__BB2_12;
$L__BB2_25:
	setp.lt.s32 	%p119, %r4, 256;
	@%p119 bra 	$L__BB2_70;
	// begin inline asm
	mov.u32 %r310, %laneid;
	// end inline asm
	mov.b64 	%rd256, %fd188;
	mov.b64 	{%r312, %r317}, %rd256;
	mov.b32 	%r328, 1;
	mov.b32 	%r329, 31;
	mov.b32 	%r330, -1;
	// begin inline asm
	shfl.sync.down.b32 %r311, %r312, %r328, %r329, %r330;
	// end inline asm
	// begin inline asm
	shfl.sync.down.b32 %r316, %r317, %r328, %r329, %r330;
	// end inline asm
	mov.b64 	%rd257, {%r311, %r316};
	mov.b64 	%fd23, %rd257;
	mov.b64 	{%r322, %r327}, %rd279;
	// begin inline asm
	shfl.sync.down.b32 %r321, %r322, %r328, %r329, %r330;
	// end inline asm
	// begin inline asm
	shfl.sync.down.b32 %r326, %r327, %r328, %r329, %r330;
	// end inline asm
	mov.b64 	%rd28, {%r321, %r326};
	setp.gt.s32 	%p171, %r310, 30;
	mov.u64 	%rd281, %rd279;
	mov.f64 	%fd190, %fd188;
	@%p171 bra 	$L__BB2_30;
	setp.lt.f64 	%p172, %fd188, %fd23;
	mov.u64 	%rd281, %rd28;
	mov.f64 	%fd190, %fd23;
	@%p172 bra 	$L__BB2_30;
	setp.gt.f64 	%p173, %fd188, %fd23;
	mov.u64 	%rd281, %rd279;
	mov.f64 	%fd190, %fd188;
	@%p173 bra 	$L__BB2_30;
	setp.lt.s64 	%p174, %rd279, %rd28;
	min.s64 	%rd281, %rd279, %rd28;
	selp.f64 	%fd190, %fd188, %fd23, %p174;
$L__BB2_30:
	mov.b64 	%rd258, %fd190;
	mov.b64 	{%r332, %r337}, %rd258;
	mov.b32 	%r348, 2;
	mov.b32 	%r349, 31;
	mov.b32 	%r350, -1;
	// begin inline asm
	shfl.sync.down.b32 %r331, %r332, %r348, %r349, %r350;
	// end inline asm
	// begin inline asm
	shfl.sync.down.b32 %r336, %r337, %r348, %r349, %r350;
	// end inline asm
	mov.b64 	%rd259, {%r331, %r336};
	mov.b64 	%fd26, %rd259;
	mov.b64 	{%r342, %r347}, %rd281;
	// begin inline asm
	shfl.sync.down.b32 %r341, %r342, %r348, %r349, %r350;
	// end inline asm
	// begin inline asm
	shfl.sync.down.b32 %r346, %r347, %r348, %r349, %r350;
	// end inline asm
	mov.b64 	%rd31, {%r341, %r346};
	setp.gt.s32 	%p175, %r310, 29;
	mov.u64 	%rd282, %rd281;
	mov.f64 	%fd191, %fd190;
	@%p175 bra 	$L__BB2_34;
	setp.lt.f64 	%p176, %fd190, %fd26;
	mov.u64 	%rd282, %rd31;
	mov.f64 	%fd191, %fd26;
	@%p176 bra 	$L__BB2_34;
	setp.gt.f64 	%p177, %fd190, %fd26;
	mov.u64 	%rd282, %rd281;
	mov.f64 	%fd191, %fd190;
	@%p177 bra 	$L__BB2_34;
	setp.lt.s64 	%p178, %rd281, %rd31;
	min.s64 	%rd282, %rd281, %rd31;
	selp.f64 	%fd191, %fd190, %fd26, %p178;
$L__BB2_34:
	mov.b64 	%rd260, %fd191;
	mov.b64 	{%r352, %r357}, %rd260;
	mov.b32 	%r368, 4;
	mov.b32 	%r369, 31;
	mov.b32 	%r370, -1;
	// begin inline asm
	shfl.sync.down.b32 %r351, %r352, %r368, %r369, %r370;
	// end inline asm
	// begin inline asm
	shfl.sync.down.b32 %r356, %r357, %r368, %r369, %r370;
	// end inline asm
	mov.b64 	%rd261, {%r351, %r356};
	mov.b64 	%fd29, %rd261;
	mov.b64 	{%r362, %r367}, %rd282;
	// begin inline asm
	shfl.sync.down.b32 %r361, %r362, %r368, %r369, %r370;
	// end inline asm
	// begin inline asm
	shfl.sync.down.b32 %r366, %r367, %r368, %r369, %r370;
	// end inline asm
	mov.b64 	%rd34, {%r361, %r366};
	setp.gt.s32 	%p179, %r310, 27;
	mov.u64 	%rd283, %rd282;
	mov.f64 	%fd192, %fd191;
	@%p179 bra 	$L__BB2_38;
	setp.lt.f64 	%p180, %fd191, %fd29;
	mov.u64 	%rd283, %rd34;
	mov.f64 	%fd192, %fd29;
	@%p180 bra 	$L__BB2_38;
	setp.gt.f64 	%p181, %fd191, %fd29;
	mov.u64 	%rd283, %rd282;
	mov.f64 	%fd192, %fd191;
	@%p181 bra 	$L__BB2_38;
	setp.lt.s64 	%p182, %rd282, %rd34;
	min.s64 	%rd283, %rd282, %rd34;
	selp.f64 	%fd192, %fd191, %fd29, %p182;
$L__BB2_38:
	mov.b64 	%rd262, %fd192;
	mov.b64 	{%r372, %r377}, %rd262;
	mov.b32 	%r388, 8;
	mov.b32 	%r389, 31;
	mov.b32 	%r390, -1;
	// begin inline asm
	shfl.sync.down.b32 %r371, %r372, %r388, %r389, %r390;
	// end inline asm
	// begin inline asm
	shfl.sync.down.b32 %r376, %r377, %r388, %r389, %r390;
	// end inline asm
	mov.b64 	%rd263, {%r371, %r376};
	mov.b64 	%fd32, %rd263;
	mov.b64 	{%r382, %r387}, %rd283;
	// begin inline asm
	shfl.sync.down.b32 %r381, %r382, %r388, %r389, %r390;
	// end inline asm
	// begin inline asm
	shfl.sync.down.b32 %r386, %r387, %r388, %r389, %r390;
	// end inline asm
	mov.b64 	%rd37, {%r381, %r386};
	setp.gt.s32 	%p183, %r310, 23;
	mov.u64 	%rd284, %rd283;
	mov.f64 	%fd193, %fd192;
	@%p183 bra 	$L__BB2_42;
	setp.lt.f64 	%p184, %fd192, %fd32;
	mov.u64 	%rd284, %rd37;
	mov.f64 	%fd193, %fd32;
	@%p184 bra 	$L__BB2_42;
	setp.gt.f64 	%p185, %fd192, %fd32;
	mov.u64 	%rd284, %rd283;
	mov.f64 	%fd193, %fd192;
	@%p185 bra 	$L__BB2_42;
	setp.lt.s64 	%p186, %rd283, %rd37;
	min.s64 	%rd284, %rd283, %rd37;
	selp.f64 	%fd193, %fd192, %fd32, %p186;
$L__BB2_42:
	mov.b64 	%rd264, %fd193;
	mov.b64 	{%r392, %r397}, %rd264;
	mov.b32 	%r408, 16;
	mov.b32 	%r409, 31;
	mov.b32 	%r410, -1;
	// begin inline asm
	shfl.sync.down.b32 %r391, %r392, %r408, %r409, %r410;
	// end inline asm
	// begin inline asm
	shfl.sync.down.b32 %r396, %r397, %r408, %r409, %r410;
	// end inline asm
	mov.b64 	%rd265, {%r391, %r396};
	mov.b64 	%fd35, %rd265;
	mov.b64 	{%r402, %r407}, %rd284;
	// begin inline asm
	shfl.sync.down.b32 %r401, %r402, %r408, %r409, %r410;
	// end inline asm
	// begin inline asm
	shfl.sync.down.b32 %r406, %r407, %r408, %r409, %r410;
	// end inline asm
	mov.b64 	%rd40, {%r401, %r406};
	setp.gt.s32 	%p187, %r310, 15;
	mov.u64 	%rd332, %rd284;
	mov.f64 	%fd241, %fd193;
	@%p187 bra 	$L__BB2_46;
	setp.lt.f64 	%p188, %fd193, %fd35;
	mov.u64 	%rd332, %rd40;
	mov.f64 	%fd241, %fd35;
	@%p188 bra 	$L__BB2_46;
	setp.gt.f64 	%p189, %fd193, %fd35;
	mov.u64 	%rd332, %rd284;
	mov.f64 	%fd241, %fd193;
	@%p189 bra 	$L__BB2_46;
	setp.lt.s64 	%p190, %rd284, %rd40;
	min.s64 	%rd332, %rd284, %rd40;
	selp.f64 	%fd241, %fd193, %fd35, %p190;
$L__BB2_46:
	setp.ne.s32 	%p191, %r310, 0;
	@%p191 bra 	$L__BB2_48;
	shr.u32 	%r411, %r5, 1;
	and.b32  	%r412, %r411, 496;
	mov.u32 	%r413, _ZN6thrust24THRUST_300001_SM_1000_NS8cuda_cub4core6detail5shmemE;
	add.s32 	%r414, %r413, %r412;
	st.shared.f64 	[%r414+8], %fd241;
	st.shared.u64 	[%r414+16], %rd332;
$L__BB2_48:
	bar.sync 	0;
	setp.ne.s32 	%p192, %r5, 0;
	@%p192 bra 	$L__BB2_208;
	ld.shared.f64 	%fd38, [_ZN6thrust24THRUST_300001_SM_1000_NS8cuda_cub4core6detail5shmemE+24];
	ld.shared.u64 	%rd43, [_ZN6thrust24THRUST_300001_SM_1000_NS8cuda_cub4core6detail5shmemE+32];
	setp.lt.f64 	%p193, %fd241, %fd38;
	mov.u64 	%rd286, %rd43;
	mov.f64 	%fd195, %fd38;
	@%p193 bra 	$L__BB2_52;
	setp.lt.f64 	%p194, %fd38, %fd241;
	mov.u64 	%rd286, %rd332;
	mov.f64 	%fd195, %fd241;
	@%p194 bra 	$L__BB2_52;
	setp.lt.s64 	%p195, %rd332, %rd43;
	min.s64 	%rd286, %rd332, %rd43;
	selp.f64 	%fd195, %fd241, %fd38, %p195;
$L__BB2_52:
	ld.shared.f64 	%fd41, [_ZN6thrust24THRUST_300001_SM_1000_NS8cuda_cub4core6detail5shmemE+40];
	ld.shared.u64 	%rd46, [_ZN6thrust24THRUST_300001_SM_1000_NS8cuda_cub4core6detail5shmemE+48];
	setp.lt.f64 	%p196, %fd195, %fd41;
	mov.u64 	%rd287, %rd46;
	mov.f64 	%fd196, %fd41;
	@%p196 bra 	$L__BB2_55;
	setp.lt.f64 	%p197, %fd41, %fd195;
	mov.u64 	%rd287, %rd286;
	mov.f64 	%fd196, %fd195;
	@%p197 bra 	$L__BB2_55;
	setp.lt.s64 	%p198, %rd286, %rd46;
	min.s64 	%rd287, %rd286, %rd46;
	selp.f64 	%fd196, %fd195, %fd41, %p198;
$L__BB2_55:
	ld.shared.f64 	%fd44, [_ZN6thrust24THRUST_300001_SM_1000_NS8cuda_cub4core6detail5shmemE+56];
	ld.shared.u64 	%rd49, [_ZN6thrust24THRUST_300001_SM_1000_NS8cuda_cub4core6detail5shmemE+64];
	setp.lt.f64 	%p199, %fd196, %fd44;
	mov.u64 	%rd288, %rd49;
	mov.f64 	%fd197, %fd44;
	@%p199 bra 	$L__BB2_58;
	setp.lt.f64 	%p200, %fd44, %fd196;
	mov.u64 	%rd288, %rd287;
	mov.f64 	%fd197, %fd196;
	@%p200 bra 	$L__BB2_58;
	setp.lt.s64 	%p201, %rd287, %rd49;
	min.s64 	%rd288, %rd287, %rd49;
	selp.f64 	%fd197, %fd196, %fd44, %p201;
$L__BB2_58:
	ld.shared.f64 	%fd47, [_ZN6thrust24THRUST_300001_SM_1000_NS8cuda_cub4core6detail5shmemE+72];
	ld.shared.u64 	%rd52, [_ZN6thrust24THRUST_300001_SM_1000_NS8cuda_cub4core6detail5shmemE+80];
	setp.lt.f64 	%p202, %fd197, %fd47;
	mov.u64 	%rd289, %rd52;
	mov.f64 	%fd198, %fd47;
	@%p202 bra 	$L__BB2_61;
	setp.lt.f64 	%p203, %fd47, %fd197;
	mov.u64 	%rd289, %rd288;
	mov.f64 	%fd198, %fd197;
	@%p203 bra 	$L__BB2_61;
	setp.lt.s64 	%p204, %rd288, %rd52;
	min.s64 	%rd289, %rd288, %rd52;
	selp.f64 	%fd198, %fd197, %fd47, %p204;
$L__BB2_61:
	ld.shared.f64 	%fd50, [_ZN6thrust24THRUST_300001_SM_1000_NS8cuda_cub4core6detail5shmemE+88];
	ld.shared.u64 	%rd55, [_ZN6thrust24THRUST_300001_SM_1000_NS8cuda_cub4core6detail5shmemE+96];
	setp.lt.f64 	%p205, %fd198, %fd50;
	mov.u64 	%rd290, %rd55;
	mov.f64 	%fd199, %fd50;
	@%p205 bra 	$L__BB2_64;
	setp.lt.f64 	%p206, %fd50, %fd198;
	mov.u64 	%rd290, %rd289;
	mov.f64 	%fd199, %fd198;
	@%p206 bra 	$L__BB2_64;
	setp.lt.s64 	%p207, %rd289, %rd55;
	min.s64 	%rd290, %rd289, %rd55;
	selp.f64 	%fd199, %fd198, %fd50, %p207;
$L__BB2_64:
	ld.shared.f64 	%fd53, [_ZN6thrust24THRUST_300001_SM_1000_NS8cuda_cub4core6detail5shmemE+104];
	ld.shared.u64 	%rd58, [_ZN6thrust24THRUST_300001_SM_1000_NS8cuda_cub4core6detail5shmemE+112];
	setp.lt.f64 	%p208, %fd199, %fd53;
	mov.u64 	%rd291, %rd58;
	mov.f64 	%fd200, %fd53;
	@%p208 bra 	$L__BB2_67;
	setp.lt.f64 	%p209, %fd53, %fd199;
	mov.u64 	%rd291, %rd290;
	mov.f64 	%fd200, %fd199;
	@%p209 bra 	$L__BB2_67;
	setp.lt.s64 	%p210, %rd290, %rd58;
	min.s64 	%rd291, %rd290, %rd58;
	selp.f64 	%fd200, %fd199, %fd53, %p210;
$L__BB2_67:
	ld.shared.f64 	%fd56, [_ZN6thrust24THRUST_300001_SM_1000_NS8cuda_cub4core6detail5shmemE+120];
	ld.shared.u64 	%rd61, [_ZN6thrust24THRUST_300001_SM_1000_NS8cuda_cub4core6detail5shmemE+128];
	setp.lt.f64 	%p211, %fd200, %fd56;
	mov.u64 	%rd332, %rd61;
	mov.f64 	%fd241, %fd56;
	@%p211 bra 	$L__BB2_208;
	setp.lt.f64 	%p212, %fd56, %fd200;
	mov.u64 	%rd332, %rd291;
	mov.f64 	%fd241, %fd200;
	@%p212 bra 	$L__BB2_208;
	setp.lt.s64 	%p213, %rd291, %rd61;
	min.s64 	%rd332, %rd291, %rd61;
	selp.f64 	%fd241, %fd200, %fd56, %p213;
	bra.uni 	$L__BB2_208;
$L__BB2_70:
	// begin inline asm
	mov.u32 %r197, %laneid;
	// end inline asm
	and.b32  	%r218, %r5, 992;
	add.s32 	%r219, %r218, 32;
	setp.gt.s32 	%p120, %r219, %r4;
	not.b32 	%r220, %r218;
	add.s32 	%r221, %r4, %r220;
	selp.b32 	%r216, %r221, 31, %p120;
	mov.b64 	%rd246, %fd188;
	mov.b64 	{%r199, %r204}, %rd246;
	mov.b32 	%r215, 1;
	mov.b32 	%r217, -1;
	// begin inline asm
	shfl.sync.down.b32 %r198, %r199, %r215, %r216, %r217;
	// end inline asm
	// begin inline asm
	shfl.sync.down.b32 %r203, %r204, %r215, %r216, %r217;
	// end inline asm
	mov.b64 	%rd247, {%r198, %r203};
	mov.b64 	%fd58, %rd247;
	mov.b64 	{%r209, %r214}, %rd279;
	// begin inline asm
	shfl.sync.down.b32 %r208, %r209, %r215, %r216, %r217;
	// end inline asm
	// begin inline asm
	shfl.sync.down.b32 %r213, %r214, %r215, %r216, %r217;
	// end inline asm
	mov.b64 	%rd63, {%r208, %r213};
	setp.ge.s32 	%p121, %r197, %r216;
	mov.f64 	%fd201, %fd188;
	mov.u64 	%rd292, %rd279;
	@%p121 bra 	$L__BB2_74;
	setp.lt.f64 	%p122, %fd188, %fd58;
	mov.f64 	%fd201, %fd58;
	mov.u64 	%rd292, %rd63;
	@%p122 bra 	$L__BB2_74;
	setp.gt.f64 	%p123, %fd188, %fd58;
	mov.f64 	%fd201, %fd188;
	mov.u64 	%rd292, %rd279;
	@%p123 bra 	$L__BB2_74;
	setp.lt.s64 	%p124, %rd279, %rd63;
	selp.f64 	%fd201, %fd188, %fd58, %p124;
	min.s64 	%rd292, %rd279, %rd63;
$L__BB2_74:
	mov.b64 	%rd248, %fd201;
	mov.b64 	{%r223, %r228}, %rd248;
	mov.b32 	%r239, 2;
	mov.b32 	%r241, -1;
	// begin inline asm
	shfl.sync.down.b32 %r222, %r223, %r239, %r216, %r241;
	// end inline asm
	// begin inline asm
	shfl.sync.down.b32 %r227, %r228, %r239, %r216, %r241;
	// end inline asm
	mov.b64 	%rd249, {%r222, %r227};
	mov.b64 	%fd61, %rd249;
	mov.b64 	{%r233, %r238}, %rd292;
	// begin inline asm
	shfl.sync.down.b32 %r232, %r233, %r239, %r216, %r241;
	// end inline asm
	// begin inline asm
	shfl.sync.down.b32 %r237, %r238, %r239, %r216, %r241;
	// end inline asm
	mov.b64 	%rd66, {%r232, %r237};
	add.s32 	%r242, %r197, 2;
	setp.gt.s32 	%p125, %r242, %r216;
	mov.f64 	%fd202, %fd201;
	mov.u64 	%rd293, %rd292;
	@%p125 bra 	$L__BB2_78;
	setp.lt.f64 	%p126, %fd201, %fd61;
	mov.f64 	%fd202, %fd61;
	mov.u64 	%rd293, %rd66;
	@%p126 bra 	$L__BB2_78;
	setp.gt.f64 	%p127, %fd201, %fd61;
	mov.f64 	%fd202, %fd201;
	mov.u64 	%rd293, %rd292;
	@%p127 bra 	$L__BB2_78;
	setp.lt.s64 	%p128, %rd292, %rd66;
	selp.f64 	%fd202, %fd201, %fd61, %p128;
	min.s64 	%rd293, %rd292, %rd66;
$L__BB2_78:
	mov.b64 	%rd250, %fd202;
	mov.b64 	{%r244, %r249}, %rd250;
	mov.b32 	%r260, 4;
	mov.b32 	%r262, -1;
	// begin inline asm
	shfl.sync.down.b32 %r243, %r244, %r260, %r216, %r262;
	// end inline asm
	// begin inline asm
	shfl.sync.down.b32 %r248, %r249, %r260, %r216, %r262;
	// end inline asm
	mov.b64 	%rd251, {%r243, %r248};
	mov.b64 	%fd64, %rd251;
	mov.b64 	{%r254, %r259}, %rd293;
	// begin inline asm
	shfl.sync.down.b32 %r253, %r254, %r260, %r216, %r262;
	// end inline asm
	// begin inline asm
	shfl.sync.down.b32 %r258, %r259, %r260, %r216, %r262;
	// end inline asm
	mov.b64 	%rd69, {%r253, %r258};
	add.s32 	%r263, %r197, 4;
	setp.gt.s32 	%p129, %r263, %r216;
	mov.f64 	%fd203, %fd202;
	mov.u64 	%rd294, %rd293;
	@%p129 bra 	$L__BB2_82;
	setp.lt.f64 	%p130, %fd202, %fd64;
	mov.f64 	%fd203, %fd64;
	mov.u64 	%rd294, %rd69;
	@%p130 bra 	$L__BB2_82;
	setp.gt.f64 	%p131, %fd202, %fd64;
	mov.f64 	%fd203, %fd202;
	mov.u64 	%rd294, %rd293;
	@%p131 bra 	$L__BB2_82;
	setp.lt.s64 	%p132, %rd293, %rd69;
	selp.f64 	%fd203, %fd202, %fd64, %p132;
	min.s64 	%rd294, %rd293, %rd69;
$L__BB2_82:
	mov.b64 	%rd252, %fd203;
	mov.b64 	{%r265, %r270}, %rd252;
	mov.b32 	%r281, 8;
	mov.b32 	%r283, -1;
	// begin inline asm
	shfl.sync.down.b32 %r264, %r265, %r281, %r216, %r283;
	// end inline asm
	// begin inline asm
	shfl.sync.down.b32 %r269, %r270, %r281, %r216, %r283;
	// end inline asm
	mov.b64 	%rd253, {%r264, %r269};
	mov.b64 	%fd67, %rd253;
	mov.b64 	{%r275, %r280}, %rd294;
	// begin inline asm
	shfl.sync.down.b32 %r274, %r275, %r281, %r216, %r283;
	// end inline asm
	// begin inline asm
	shfl.sync.down.b32 %r279, %r280, %r281, %r216, %r283;
	// end inline asm
	mov.b64 	%rd72, {%r274, %r279};
	add.s32 	%r284, %r197, 8;
	setp.gt.s32 	%p133, %r284, %r216;
	mov.f64 	%fd204, %fd203;
	mov.u64 	%rd295, %rd294;
	@%p133 bra 	$L__BB2_86;
	setp.lt.f64 	%p134, %fd203, %fd67;
	mov.f64 	%fd204, %fd67;
	mov.u64 	%rd295, %rd72;
	@%p134 bra 	$L__BB2_86;
	setp.gt.f64 	%p135, %fd203, %fd67;
	mov.f64 	%fd204, %fd203;
	mov.u64 	%rd295, %rd294;
	@%p135 bra 	$L__BB2_86;
	setp.lt.s64 	%p136, %rd294, %rd72;
	selp.f64 	%fd204, %fd203, %fd67, %p136;
	min.s64 	%rd295, %rd294, %rd72;
$L__BB2_86:
	mov.b64 	%rd254, %fd204;
	mov.b64 	{%r286, %r291}, %rd254;
	mov.b32 	%r302, 16;
	mov.b32 	%r304, -1;
	// begin inline asm
	shfl.sync.down.b32 %r285, %r286, %r302, %r216, %r304;
	// end inline asm
	// begin inline asm
	shfl.sync.down.b32 %r290, %r291, %r302, %r216, %r304;
	// end inline asm
	mov.b64 	%rd255, {%r285, %r290};
	mov.b64 	%fd70, %rd255;
	mov.b64 	{%r296, %r301}, %rd295;
	// begin inline asm
	shfl.sync.down.b32 %r295, %r296, %r302, %r216, %r304;
	// end inline asm
	// begin inline asm
	shfl.sync.down.b32 %r300, %r301, %r302, %r216, %r304;
	// end inline asm
	mov.b64 	%rd75, {%r295, %r300};
	add.s32 	%r305, %r197, 16;
	setp.gt.s32 	%p137, %r305, %r216;
	mov.f64 	%fd241, %fd204;
	mov.u64 	%rd332, %rd295;
	@%p137 bra 	$L__BB2_90;
	setp.lt.f64 	%p138, %fd204, %fd70;
	mov.f64 	%fd241, %fd70;
	mov.u64 	%rd332, %rd75;
	@%p138 bra 	$L__BB2_90;
	setp.gt.f64 	%p139, %fd204, %fd70;
	mov.f64 	%fd241, %fd204;
	mov.u64 	%rd332, %rd295;
	@%p139 bra 	$L__BB2_90;
	setp.lt.s64 	%p140, %rd295, %rd75;
	selp.f64 	%fd241, %fd204, %fd70, %p140;
	min.s64 	%rd332, %rd295, %rd75;
$L__BB2_90:
	setp.ne.s32 	%p141, %r197, 0;
	@%p141 bra 	$L__BB2_92;
	shr.u32 	%r306, %r5, 1;
	and.b32  	%r307, %r306, 496;
	mov.u32 	%r308, _ZN6thrust24THRUST_300001_SM_1000_NS8cuda_cub4core6detail5shmemE;
	add.s32 	%r309, %r308, %r307;
	st.shared.f64 	[%r309+8], %fd241;
	st.shared.u64 	[%r309+16], %rd332;
$L__BB2_92:
	bar.sync 	0;
	setp.ne.s32 	%p142, %r5, 0;
	@%p142 bra 	$L__BB2_208;
	setp.lt.s32 	%p143, %r4, 33;
	mov.f64 	%fd206, %fd241;
	mov.u64 	%rd297, %rd332;
	@%p143 bra 	$L__BB2_97;
	ld.shared.f64 	%fd73, [_ZN6thrust24THRUST_300001_SM_1000_NS8cuda_cub4core6detail5shmemE+24];
	ld.shared.u64 	%rd78, [_ZN6thrust24THRUST_300001_SM_1000_NS8cuda_cub4core6detail5shmemE+32];
	setp.lt.f64 	%p144, %fd241, %fd73;
	mov.f64 	%fd206, %fd73;
	mov.u64 	%rd297, %rd78;
	@%p144 bra 	$L__BB2_97;
	setp.lt.f64 	%p145, %fd73, %fd241;
	mov.f64 	%fd206, %fd241;
	mov.u64 	%rd297, %rd332;
	@%p145 bra 	$L__BB2_97;
	setp.lt.s64 	%p146, %rd332, %rd78;
	selp.f64 	%fd206, %fd241, %fd73, %p146;
	min.s64 	%rd297, %rd332, %rd78;
$L__BB2_97:
	setp.lt.s32 	%p147, %r4, 65;
	mov.f64 	%fd207, %fd206;
	mov.u64 	%rd298, %rd297;
	@%p147 bra 	$L__BB2_101;
	ld.shared.f64 	%fd76, [_ZN6thrust24THRUST_300001_SM_1000_NS8cuda_cub4core6detail5shmemE+40];
	ld.shared.u64 	%rd81, [_ZN6thrust24THRUST_300001_SM_1000_NS8cuda_cub4core6detail5shmemE+48];
	setp.lt.f64 	%p148, %fd206, %fd76;
	mov.f64 	%fd207, %fd76;
	mov.u64 	%rd298, %rd81;
	@%p148 bra 	$L__BB2_101;
	setp.lt.f64 	%p149, %fd76, %fd206;
	mov.f64 	%fd207, %fd206;
	mov.u64 	%rd298, %rd297;
	@%p149 bra 	$L__BB2_101;
	setp.lt.s64 	%p150, %rd297, %rd81;
	selp.f64 	%fd207, %fd206, %fd76, %p150;
	min.s64 	%rd298, %rd297, %rd81;
$L__BB2_101:
	setp.lt.s32 	%p151, %r4, 97;
	mov.f64 	%fd208, %fd207;
	mov.u64 	%rd299, %rd298;
	@%p151 bra 	$L__BB2_105;
	ld.shared.f64 	%fd79, [_ZN6thrust24THRUST_300001_SM_1000_NS8cuda_cub4core6detail5shmemE+56];
	ld.shared.u64 	%rd84, [_ZN6thrust24THRUST_300001_SM_1000_NS8cuda_cub4core6detail5shmemE+64];
	setp.lt.f64 	%p152, %fd207, %fd79;
	mov.f64 	%fd208, %fd79;
	mov.u64 	%rd299, %rd84;
	@%p152 bra 	$L__BB2_105;
	setp.lt.f64 	%p153, %fd79, %fd207;
	mov.f64 	%fd208, %fd207;
	mov.u64 	%rd299, %rd298;
	@%p153 bra 	$L__BB2_105;
	setp.lt.s64 	%p154, %rd298, %rd84;
	selp.f64 	%fd208, %fd207, %fd79, %p154;
	min.s64 	%rd299, %rd298, %rd84;
$L__BB2_105:
	setp.lt.s32 	%p155, %r4, 129;
	mov.f64 	%fd209, %fd208;
	mov.u64 	%rd300, %rd299;
	@%p155 bra 	$L__BB2_109;
	ld.shared.f64 	%fd82, [_ZN6thrust24THRUST_300001_SM_1000_NS8cuda_cub4core6detail5shmemE+72];
	ld.shared.u64 	%rd87, [_ZN6thrust24THRUST_300001_SM_1000_NS8cuda_cub4core6detail5shmemE+80];
	setp.lt.f64 	%p156, %fd208, %fd82;
	mov.f64 	%fd209, %fd82;
	mov.u64 	%rd300, %rd87;
	@%p156 bra 	$L__BB2_109;
	setp.lt.f64 	%p157, %fd82, %fd208;
	mov.f64 	%fd209, %fd208;
	mov.u64 	%rd300, %rd299;
	@%p157 bra 	$L__BB2_109;
	setp.lt.s64 	%p158, %rd299, %rd87;
	selp.f64 	%fd209, %fd208, %fd82, %p158;
	min.s64 	%rd300, %rd299, %rd87;
$L__BB2_109:
	setp.lt.s32 	%p159, %r4, 161;
	mov.f64 	%fd210, %fd209;
	mov.u64 	%rd301, %rd300;
	@%p159 bra 	$L__BB2_113;
	ld.shared.f64 	%fd85, [_ZN6thrust24THRUST_300001_SM_1000_NS8cuda_cub4core6detail5shmemE+88];
	ld.shared.u64 	%rd90, [_ZN6thrust24THRUST_300001_SM_1000_NS8cuda_cub4core6detail5shmemE+96];
	setp.lt.f64 	%p160, %fd209, %fd85;
	mov.f64 	%fd210, %fd85;
	mov.u64 	%rd301, %rd90;
	@%p160 bra 	$L__BB2_113;
	setp.lt.f64 	%p161, %fd85, %fd209;
	mov.f64 	%fd210, %fd209;
	mov.u64 	%rd301, %rd300;
	@%p161 bra 	$L__BB2_113;
	setp.lt.s64 	%p162, %rd300, %rd90;
	selp.f64 	%fd210, %fd209, %fd85, %p162;
	min.s64 	%rd301, %rd300, %rd90;
$L__BB2_113:
	setp.lt.s32 	%p163, %r4, 193;
	mov.f64 	%fd211, %fd210;
	mov.u64 	%rd302, %rd301;
	@%p163 bra 	$L__BB2_117;
	ld.shared.f64 	%fd88, [_ZN6thrust24THRUST_300001_SM_1000_NS8cuda_cub4core6detail5shmemE+104];
	ld.shared.u64 	%rd93, [_ZN6thrust24THRUST_300001_SM_1000_NS8cuda_cub4core6detail5shmemE+112];
	setp.lt.f64 	%p164, %fd210, %fd88;
	mov.f64 	%fd211, %fd88;
	mov.u64 	%rd302, %rd93;
	@%p164 bra 	$L__BB2_117;
	setp.lt.f64 	%p165, %fd88, %fd210;
	mov.f64 	%fd211, %fd210;
	mov.u64 	%rd302, %rd301;
	@%p165 bra 	$L__BB2_117;
	setp.lt.s64 	%p166, %rd301, %rd93;
	selp.f64 	%fd211, %fd210, %fd88, %p166;
	min.s64 	%rd302, %rd301, %rd93;
$L__BB2_117:
	setp.lt.s32 	%p167, %r4, 225;
	mov.u64 	%rd332, %rd302;
	mov.f64 	%fd241, %fd211;
	@%p167 bra 	$L__BB2_208;
	ld.shared.f64 	%fd91, [_ZN6thrust24THRUST_300001_SM_1000_NS8cuda_cub4core6detail5shmemE+120];
	ld.shared.u64 	%rd96, [_ZN6thrust24THRUST_300001_SM_1000_NS8cuda_cub4core6detail5shmemE+128];
	setp.lt.f64 	%p168, %fd211, %fd91;
	mov.u64 	%rd332, %rd96;
	mov.f64 	%fd241, %fd91;
	@%p168 bra 	$L__BB2_208;
	setp.lt.f64 	%p169, %fd91, %fd211;
	mov.u64 	%rd332, %rd302;
	mov.f64 	%fd241, %fd211;
	@%p169 bra 	$L__BB2_208;
	setp.lt.s64 	%p170, %rd302, %rd96;
	selp.f64 	%fd241, %fd211, %fd91, %p170;
	min.s64 	%rd332, %rd302, %rd96;
	bra.uni 	$L__BB2_208;
$L__BB2_121:
	mov.u32 	%r35, %tid.x;
	cvt.s64.s32 	%rd185, %r2;
	add.s64 	%rd98, %rd182, %rd185;
	cvt.u64.u32 	%rd186, %r35;
	add.s64 	%rd187, %rd186, %rd185;
	cvta.to.global.u64 	%rd188, %rd181;
	shl.b64 	%rd189, %rd187, 3;
	add.s64 	%rd190, %rd188, %rd189;
	ld.global.f64 	%fd170, [%rd190];
	add.s32 	%r69, %r35, 256;
	cvt.u64.u32 	%rd191, %r69;
	ld.global.f64 	%fd171, [%rd190+2048];
	add.s32 	%r70, %r35, 512;
	cvt.u64.u32 	%rd192, %r70;
	ld.global.f64 	%fd172, [%rd190+4096];
	add.s32 	%r71, %r35, 768;
	cvt.u64.u32 	%rd193, %r71;
	ld.global.f64 	%fd173, [%rd190+6144];
	or.b32  	%r72, %r35, 1024;
	cvt.u64.u32 	%rd99, %r72;
	add.s64 	%rd320, %rd98, %rd99;
	ld.global.f64 	%fd229, [%rd190+8192];
	setp.geu.f64 	%p2, %fd170, %fd171;
	selp.f64 	%fd174, %fd170, %fd171, %p2;
	selp.b64 	%rd194, %rd186, %rd191, %p2;
	setp.geu.f64 	%p3, %fd174, %fd172;
	selp.f64 	%fd175, %fd174, %fd172, %p3;
	selp.b64 	%rd195, %rd194, %rd192, %p3;
	setp.geu.f64 	%p4, %fd175, %fd173;
	selp.f64 	%fd94, %fd175, %fd173, %p4;
	selp.b64 	%rd101, %rd195, %rd193, %p4;
	setp.lt.f64 	%p5, %fd94, %fd229;
	@%p5 bra 	$L__BB2_123;
	setp.lt.f64 	%p6, %fd229, %fd94;
	setp.lt.u64 	%p7, %rd101, %rd99;
	or.pred  	%p8, %p6, %p7;
	selp.f64 	%fd229, %fd94, %fd229, %p8;
	add.s64 	%rd196, %rd98, %rd101;
	selp.b64 	%rd320, %rd196, %rd320, %p8;
$L__BB2_123:
	setp.le.s32 	%p9, %r66, %r3;
	@%p9 bra 	$L__BB2_164;
	setp.ne.s32 	%p10, %r35, 0;
	@%p10 bra 	$L__BB2_126;
	atom.global.add.u32 	%r73, [%rd1+4], 1280;
	add.s32 	%r74, %r73, %r3;
	st.shared.u32 	[_ZN6thrust24THRUST_300001_SM_1000_NS8cuda_cub4core6detail5shmemE+152], %r74;
$L__BB2_126:
	bar.sync 	0;
	ld.shared.u32 	%r427, [_ZN6thrust24THRUST_300001_SM_1000_NS8cuda_cub4core6detail5shmemE+152];
	add.s32 	%r75, %r427, 1280;
	setp.gt.s32 	%p11, %r75, %r66;
	@%p11 bra 	$L__BB2_141;
	mov.f64 	%fd213, %fd229;
$L__BB2_128:
	cvt.s64.s32 	%rd197, %r427;
	add.s64 	%rd198, %rd186, %rd197;
	cvta.to.global.u64 	%rd199, %rd181;
	shl.b64 	%rd200, %rd198, 3;
	add.s64 	%rd201, %rd199, %rd200;
	add.s64 	%rd106, %rd198, %rd182;
	ld.global.f64 	%fd214, [%rd201];
	ld.global.f64 	%fd215, [%rd201+2048];
	ld.global.f64 	%fd216, [%rd201+4096];
	ld.global.f64 	%fd217, [%rd201+6144];
	ld.global.f64 	%fd229, [%rd201+8192];
	setp.lt.f64 	%p12, %fd213, %fd214;
	mov.u64 	%rd305, %rd106;
	@%p12 bra 	$L__BB2_130;
	setp.lt.f64 	%p13, %fd214, %fd213;
	setp.lt.s64 	%p14, %rd320, %rd106;
	or.pred  	%p15, %p13, %p14;
	selp.f64 	%fd214, %fd213, %fd214, %p15;
	selp.b64 	%rd305, %rd320, %rd106, %p15;
$L__BB2_130:
	add.s64 	%rd306, %rd106, 256;
	setp.lt.f64 	%p16, %fd214, %fd215;
	@%p16 bra 	$L__BB2_132;
	setp.lt.f64 	%p17, %fd215, %fd214;
	setp.lt.s64 	%p18, %rd305, %rd306;
	or.pred  	%p19, %p17, %p18;
	selp.f64 	%fd215, %fd214, %fd215, %p19;
	selp.b64 	%rd306, %rd305, %rd306, %p19;
$L__BB2_132:
	add.s64 	%rd207, %rd198, %rd182;
	add.s64 	%rd307, %rd207, 512;
	setp.lt.f64 	%p20, %fd215, %fd216;
	@%p20 bra 	$L__BB2_134;
	setp.lt.f64 	%p21, %fd216, %fd215;
	setp.lt.s64 	%p22, %rd306, %rd307;
	or.pred  	%p23, %p21, %p22;
	selp.f64 	%fd216, %fd215, %fd216, %p23;
	selp.b64 	%rd307, %rd306, %rd307, %p23;
$L__BB2_134:
	cvt.s64.s32 	%rd208, %r427;
	add.s64 	%rd209, %rd186, %rd208;
	add.s64 	%rd210, %rd209, %rd182;
	add.s64 	%rd308, %rd210, 768;
	setp.lt.f64 	%p24, %fd216, %fd217;
	@%p24 bra 	$L__BB2_136;
	setp.lt.f64 	%p25, %fd217, %fd216;
	setp.lt.s64 	%p26, %rd307, %rd308;
	or.pred  	%p27, %p25, %p26;
	selp.f64 	%fd217, %fd216, %fd217, %p27;
	selp.b64 	%rd308, %rd307, %rd308, %p27;
$L__BB2_136:
	add.s64 	%rd320, %rd210, 1024;
	setp.lt.f64 	%p28, %fd217, %fd229;
	@%p28 bra 	$L__BB2_138;
	setp.lt.f64 	%p29, %fd229, %fd217;
	setp.lt.s64 	%p30, %rd308, %rd320;
	or.pred  	%p31, %p29, %p30;
	selp.f64 	%fd229, %fd217, %fd229, %p31;
	selp.b64 	%rd320, %rd308, %rd320, %p31;
$L__BB2_138:
	setp.ne.s32 	%p32, %r35, 0;
	bar.sync 	0;
	@%p32 bra 	$L__BB2_140;
	atom.global.add.u32 	%r76, [%rd1+4], 1280;
	add.s32 	%r77, %r76, %r3;
	st.shared.u32 	[_ZN6thrust24THRUST_300001_SM_1000_NS8cuda_cub4core6detail5shmemE+152], %r77;
$L__BB2_140:
	bar.sync 	0;
	ld.shared.u32 	%r427, [_ZN6thrust24THRUST_300001_SM_1000_NS8cuda_cub4core6detail5shmemE+152];
	add.s32 	%r78, %r427, 1280;
	setp.le.s32 	%p33, %r78, %r66;
	mov.f64 	%fd213, %fd229;
	@%p33 bra 	$L__BB2_128;
$L__BB2_141:
	setp.le.s32 	%p34, %r66, %r427;
	@%p34 bra 	$L__BB2_164;
	sub.s32 	%r40, %r66, %r427;
	setp.ge.s32 	%p35, %r35, %r40;
	@%p35 bra 	$L__BB2_164;
	cvta.to.global.u64 	%rd122, %rd181;
	not.b32 	%r79, %r35;
	add.s32 	%r80, %r66, %r79;
	sub.s32 	%r41, %r80, %r427;
	and.b32  	%r81, %r41, 768;
	setp.eq.s32 	%p36, %r81, 768;
	mov.u32 	%r431, %r35;
	@%p36 bra 	$L__BB2_149;
	add.s32 	%r429, %r35, %r427;
	shr.u32 	%r82, %r41, 8;
	add.s32 	%r83, %r82, 1;
	and.b32  	%r84, %r83, 3;
	neg.s32 	%r428, %r84;
	mov.u32 	%r431, %r35;
$L__BB2_145:
	.pragma "nounroll";
	mov.u64 	%rd123, %rd320;
	mov.f64 	%fd114, %fd229;
	cvt.s64.s32 	%rd215, %r429;
	add.s64 	%rd124, %rd182, %rd215;
	mul.wide.s32 	%rd216, %r429, 8;
	add.s64 	%rd217, %rd122, %rd216;
	ld.global.f64 	%fd115, [%rd217];
	setp.lt.f64 	%p37, %fd114, %fd115;
	mov.f64 	%fd229, %fd115;
	mov.u64 	%rd320, %rd124;
	@%p37 bra 	$L__BB2_148;
	setp.lt.f64 	%p38, %fd115, %fd114;
	mov.f64 	%fd229, %fd114;
	mov.u64 	%rd320, %rd123;
	@%p38 bra 	$L__BB2_148;
	setp.lt.s64 	%p39, %rd123, %rd124;
	selp.f64 	%fd229, %fd114, %fd115, %p39;
	min.s64 	%rd320, %rd123, %rd124;
$L__BB2_148:
	add.s32 	%r431, %r431, 256;
	add.s32 	%r429, %r429, 256;
	add.s32 	%r428, %r428, 1;
	setp.ne.s32 	%p40, %r428, 0;
	@%p40 bra 	$L__BB2_145;
$L__BB2_149:
	setp.lt.u32 	%p41, %r41, 768;
	@%p41 bra 	$L__BB2_164;
	add.s32 	%r432, %r431, %r427;
	add.s32 	%r435, %r432, 256;
	add.s32 	%r434, %r432, 512;
	add.s32 	%r433, %r432, 768;
	add.s64 	%rd129, %rd122, 4096;
$L__BB2_151:
	cvt.s64.s32 	%rd218, %r435;
	add.s64 	%rd131, %rd182, %rd218;
	cvt.s64.s32 	%rd219, %r434;
	add.s64 	%rd132, %rd182, %rd219;
	cvt.s64.s32 	%rd220, %r433;
	add.s64 	%rd133, %rd182, %rd220;
	cvt.s64.s32 	%rd221, %r432;
	mul.wide.s32 	%rd222, %r432, 8;
	add.s64 	%rd134, %rd129, %rd222;
	add.s64 	%rd135, %rd182, %rd221;
	ld.global.f64 	%fd121, [%rd134+-4096];
	setp.lt.f64 	%p42, %fd229, %fd121;
	mov.f64 	%fd225, %fd121;
	mov.u64 	%rd316, %rd135;
	@%p42 bra 	$L__BB2_154;
	setp.lt.f64 	%p43, %fd121, %fd229;
	mov.f64 	%fd225, %fd229;
	mov.u64 	%rd316, %rd320;
	@%p43 bra 	$L__BB2_154;
	setp.lt.s64 	%p44, %rd320, %rd135;
	selp.f64 	%fd225, %fd229, %fd121, %p44;
	min.s64 	%rd316, %rd320, %rd135;
$L__BB2_154:
	ld.global.f64 	%fd124, [%rd134+-2048];
	setp.lt.f64 	%p45, %fd225, %fd124;
	mov.f64 	%fd226, %fd124;
	mov.u64 	%rd317, %rd131;
	@%p45 bra 	$L__BB2_157;
	setp.lt.f64 	%p46, %fd124, %fd225;
	mov.f64 	%fd226, %fd225;
	mov.u64 	%rd317, %rd316;
	@%p46 bra 	$L__BB2_157;
	setp.lt.s64 	%p47, %rd316, %rd131;
	selp.f64 	%fd226, %fd225, %fd124, %p47;
	min.s64 	%rd317, %rd316, %rd131;
$L__BB2_157:
	ld.global.f64 	%fd127, [%rd134];
	setp.lt.f64 	%p48, %fd226, %fd127;
	mov.f64 	%fd227, %fd127;
	mov.u64 	%rd318, %rd132;
	@%p48 bra 	$L__BB2_160;
	setp.lt.f64 	%p49, %fd127, %fd226;
	mov.f64 	%fd227, %fd226;
	mov.u64 	%rd318, %rd317;
	@%p49 bra 	$L__BB2_160;
	setp.lt.s64 	%p50, %rd317, %rd132;
	selp.f64 	%fd227, %fd226, %fd127, %p50;
	min.s64 	%rd318, %rd317, %rd132;
$L__BB2_160:
	ld.global.f64 	%fd130, [%rd134+2048];
	setp.lt.f64 	%p51, %fd227, %fd130;
	mov.f64 	%fd229, %fd130;
	mov.u64 	%rd320, %rd133;
	@%p51 bra 	$L__BB2_163;
	setp.lt.f64 	%p52, %fd130, %fd227;
	mov.f64 	%fd229, %fd227;
	mov.u64 	%rd320, %rd318;
	@%p52 bra 	$L__BB2_163;
	setp.lt.s64 	%p53, %rd318, %rd133;
	selp.f64 	%fd229, %fd227, %fd130, %p53;
	min.s64 	%rd320, %rd318, %rd133;
$L__BB2_163:
	add.s32 	%r431, %r431, 1024;
	add.s32 	%r435, %r435, 1024;
	add.s32 	%r434, %r434, 1024;
	add.s32 	%r433, %r433, 1024;
	add.s32 	%r432, %r432, 1024;
	setp.lt.s32 	%p54, %r431, %r40;
	@%p54 bra 	$L__BB2_151;
$L__BB2_164:
	// begin inline asm
	mov.u32 %r85, %laneid;
	// end inline asm
	mov.b64 	%rd223, %fd229;
	mov.b64 	{%r87, %r92}, %rd223;
	mov.b32 	%r103, 1;
	mov.b32 	%r104, 31;
	mov.b32 	%r105, -1;
	// begin inline asm
	shfl.sync.down.b32 %r86, %r87, %r103, %r104, %r105;
	// end inline asm
	// begin inline asm
	shfl.sync.down.b32 %r91, %r92, %r103, %r104, %r105;
	// end inline asm
	mov.b64 	%rd224, {%r86, %r91};
	mov.b64 	%fd134, %rd224;
	mov.b64 	{%r97, %r102}, %rd320;
	// begin inline asm
	shfl.sync.down.b32 %r96, %r97, %r103, %r104, %r105;
	// end inline asm
	// begin inline asm
	shfl.sync.down.b32 %r101, %r102, %r103, %r104, %r105;
	// end inline asm
	mov.b64 	%rd145, {%r96, %r101};
	setp.gt.s32 	%p55, %r85, 30;
	mov.f64 	%fd230, %fd229;
	mov.u64 	%rd321, %rd320;
	@%p55 bra 	$L__BB2_168;
	setp.lt.f64 	%p56, %fd229, %fd134;
	mov.f64 	%fd230, %fd134;
	mov.u64 	%rd321, %rd145;
	@%p56 bra 	$L__BB2_168;
	setp.gt.f64 	%p57, %fd229, %fd134;
	mov.f64 	%fd230, %fd229;
	mov.u64 	%rd321, %rd320;
	@%p57 bra 	$L__BB2_168;
	setp.lt.s64 	%p58, %rd320, %rd145;
	selp.f64 	%fd230, %fd229, %fd134, %p58;
	min.s64 	%rd321, %rd320, %rd145;
$L__BB2_168:
	mov.b64 	%rd225, %fd230;
	mov.b64 	{%r107, %r112}, %rd225;
	mov.b32 	%r123, 2;
	mov.b32 	%r124, 31;
	mov.b32 	%r125, -1;
	// begin inline asm
	shfl.sync.down.b32 %r106, %r107, %r123, %r124, %r125;
	// end inline asm
	// begin inline asm
	shfl.sync.down.b32 %r111, %r112, %r123, %r124, %r125;
	// end inline asm
	mov.b64 	%rd226, {%r106, %r111};
	mov.b64 	%fd137, %rd226;
	mov.b64 	{%r117, %r122}, %rd321;
	// begin inline asm
	shfl.sync.down.b32 %r116, %r117, %r123, %r124, %r125;
	// end inline asm
	// begin inline asm
	shfl.sync.down.b32 %r121, %r122, %r123, %r124, %r125;
	// end inline asm
	mov.b64 	%rd148, {%r116, %r121};
	setp.gt.s32 	%p59, %r85, 29;
	mov.f64 	%fd231, %fd230;
	mov.u64 	%rd322, %rd321;
	@%p59 bra 	$L__BB2_172;
	setp.lt.f64 	%p60, %fd230, %fd137;
	mov.f64 	%fd231, %fd137;
	mov.u64 	%rd322, %rd148;
	@%p60 bra 	$L__BB2_172;
	setp.gt.f64 	%p61, %fd230, %fd137;
	mov.f64 	%fd231, %fd230;
	mov.u64 	%rd322, %rd321;
	@%p61 bra 	$L__BB2_172;
	setp.lt.s64 	%p62, %rd321, %rd148;
	selp.f64 	%fd231, %fd230, %fd137, %p62;
	min.s64 	%rd322, %rd321, %rd148;
$L__BB2_172:
	mov.b64 	%rd227, %fd231;
	mov.b64 	{%r127, %r132}, %rd227;
	mov.b32 	%r143, 4;
	mov.b32 	%r144, 31;
	mov.b32 	%r145, -1;
	// begin inline asm
	shfl.sync.down.b32 %r126, %r127, %r143, %r144, %r145;
	// end inline asm
	// begin inline asm
	shfl.sync.down.b32 %r131, %r132, %r143, %r144, %r145;
	// end inline asm
	mov.b64 	%rd228, {%r126, %r131};
	mov.b64 	%fd140, %rd228;
	mov.b64 	{%r137, %r142}, %rd322;
	// begin inline asm
	shfl.sync.down.b32 %r136, %r137, %r143, %r144, %r145;
	// end inline asm
	// begin inline asm
	shfl.sync.down.b32 %r141, %r142, %r143, %r144, %r145;
	// end inline asm
	mov.b64 	%rd151, {%r136, %r141};
	setp.gt.s32 	%p63, %r85, 27;
	mov.f64 	%fd232, %fd231;
	mov.u64 	%rd323, %rd322;
	@%p63 bra 	$L__BB2_176;
	setp.lt.f64 	%p64, %fd231, %fd140;
	mov.f64 	%fd232, %fd140;
	mov.u64 	%rd323, %rd151;
	@%p64 bra 	$L__BB2_176;
	setp.gt.f64 	%p65, %fd231, %fd140;
	mov.f64 	%fd232, %fd231;
	mov.u64 	%rd323, %rd322;
	@%p65 bra 	$L__BB2_176;
	setp.lt.s64 	%p66, %rd322, %rd151;
	selp.f64 	%fd232, %fd231, %fd140, %p66;
	min.s64 	%rd323, %rd322, %rd151;
$L__BB2_176:
	mov.b64 	%rd229, %fd232;
	mov.b64 	{%r147, %r152}, %rd229;
	mov.b32 	%r163, 8;
	mov.b32 	%r164, 31;
	mov.b32 	%r165, -1;
	// begin inline asm
	shfl.sync.down.b32 %r146, %r147, %r163, %r164, %r165;
	// end inline asm
	// begin inline asm
	shfl.sync.down.b32 %r151, %r152, %r163, %r164, %r165;
	// end inline asm
	mov.b64 	%rd230, {%r146, %r151};
	mov.b64 	%fd143, %rd230;
	mov.b64 	{%r157, %r162}, %rd323;
	// begin inline asm
	shfl.sync.down.b32 %r156, %r157, %r163, %r164, %r165;
	// end inline asm
	// begin inline asm
	shfl.sync.down.b32 %r161, %r162, %r163, %r164, %r165;
	// end inline asm
	mov.b64 	%rd154, {%r156, %r161};
	setp.gt.s32 	%p67, %r85, 23;
	mov.f64 	%fd233, %fd232;
	mov.u64 	%rd324, %rd323;
	@%p67 bra 	$L__BB2_180;
	setp.lt.f64 	%p68, %fd232, %fd143;
	mov.f64 	%fd233, %fd143;
	mov.u64 	%rd324, %rd154;
	@%p68 bra 	$L__BB2_180;
	setp.gt.f64 	%p69, %fd232, %fd143;
	mov.f64 	%fd233, %fd232;
	mov.u64 	%rd324, %rd323;
	@%p69 bra 	$L__BB2_180;
	setp.lt.s64 	%p70, %rd323, %rd154;
	selp.f64 	%fd233, %fd232, %fd143, %p70;
	min.s64 	%rd324, %rd323, %rd154;
$L__BB2_180:
	mov.b64 	%rd231, %fd233;
	mov.b64 	{%r167, %r172}, %rd231;
	mov.b32 	%r183, 16;
	mov.b32 	%r184, 31;
	mov.b32 	%r185, -1;
	// begin inline asm
	shfl.sync.down.b32 %r166, %r167, %r183, %r184, %r185;
	// end inline asm
	// begin inline asm
	shfl.sync.down.b32 %r171, %r172, %r183, %r184, %r185;
	// end inline asm
	mov.b64 	%rd232, {%r166, %r171};
	mov.b64 	%fd146, %rd232;
	mov.b64 	{%r177, %r182}, %rd324;
	// begin inline asm
	shfl.sync.down.b32 %r176, %r177, %r183, %r184, %r185;
	// end inline asm
	// begin inline asm
	shfl.sync.down.b32 %r181, %r182, %r183, %r184, %r185;
	// end inline asm
	mov.b64 	%rd157, {%r176, %r181};
	setp.gt.s32 	%p71, %r85, 15;
	mov.f64 	%fd241, %fd233;
	mov.u64 	%rd332, %rd324;
	@%p71 bra 	$L__BB2_184;
	setp.lt.f64 	%p72, %fd233, %fd146;
	mov.f64 	%fd241, %fd146;
	mov.u64 	%rd332, %rd157;
	@%p72 bra 	$L__BB2_184;
	setp.gt.f64 	%p73, %fd233, %fd146;
	mov.f64 	%fd241, %fd233;
	mov.u64 	%rd332, %rd324;
	@%p73 bra 	$L__BB2_184;
	setp.lt.s64 	%p74, %rd324, %rd157;
	selp.f64 	%fd241, %fd233, %fd146, %p74;
	min.s64 	%rd332, %rd324, %rd157;
$L__BB2_184:
	setp.ne.s32 	%p75, %r85, 0;
	@%p75 bra 	$L__BB2_186;
	shr.u32 	%r186, %r35, 1;
	and.b32  	%r187, %r186, 496;
	mov.u32 	%r188, _ZN6thrust24THRUST_300001_SM_1000_NS8cuda_cub4core6detail5shmemE;
	add.s32 	%r189, %r188, %r187;
	st.shared.f64 	[%r189+8], %fd241;
	st.shared.u64 	[%r189+16], %rd332;
$L__BB2_186:
	bar.sync 	0;
	setp.ne.s32 	%p76, %r35, 0;
	@%p76 bra 	$L__BB2_208;
	ld.shared.f64 	%fd149, [_ZN6thrust24THRUST_300001_SM_1000_NS8cuda_cub4core6detail5shmemE+24];
	ld.shared.u64 	%rd160, [_ZN6thrust24THRUST_300001_SM_1000_NS8cuda_cub4core6detail5shmemE+32];
	setp.lt.f64 	%p77, %fd241, %fd149;
	mov.f64 	%fd235, %fd149;
	mov.u64 	%rd326, %rd160;
	@%p77 bra 	$L__BB2_190;
	setp.lt.f64 	%p78, %fd149, %fd241;
	mov.f64 	%fd235, %fd241;
	mov.u64 	%rd326, %rd332;
	@%p78 bra 	$L__BB2_190;
	setp.lt.s64 	%p79, %rd332, %rd160;
	selp.f64 	%fd235, %fd241, %fd149, %p79;
	min.s64 	%rd326, %rd332, %rd160;
$L__BB2_190:
	ld.shared.f64 	%fd152, [_ZN6thrust24THRUST_300001_SM_1000_NS8cuda_cub4core6detail5shmemE+40];
	ld.shared.u64 	%rd163, [_ZN6thrust24THRUST_300001_SM_1000_NS8cuda_cub4core6detail5shmemE+48];
	setp.lt.f64 	%p80, %fd235, %fd152;
	mov.f64 	%fd236, %fd152;
	mov.u64 	%rd327, %rd163;
	@%p80 bra 	$L__BB2_193;
	setp.lt.f64 	%p81, %fd152, %fd235;
	mov.f64 	%fd236, %fd235;
	mov.u64 	%rd327, %rd326;
	@%p81 bra 	$L__BB2_193;
	setp.lt.s64 	%p82, %rd326, %rd163;
	selp.f64 	%fd236, %fd235, %fd152, %p82;
	min.s64 	%rd327, %rd326, %rd163;
$L__BB2_193:
	ld.shared.f64 	%fd155, [_ZN6thrust24THRUST_300001_SM_1000_NS8cuda_cub4core6detail5shmemE+56];
	ld.shared.u64 	%rd166, [_ZN6thrust24THRUST_300001_SM_1000_NS8cuda_cub4core6detail5shmemE+64];
	setp.lt.f64 	%p83, %fd236, %fd155;
	mov.f64 	%fd237, %fd155;
	mov.u64 	%rd328, %rd166;
	@%p83 bra 	$L__BB2_196;
	setp.lt.f64 	%p84, %fd155, %fd236;
	mov.f64 	%fd237, %fd236;
	mov.u64 	%rd328, %rd327;
	@%p84 bra 	$L__BB2_196;
	setp.lt.s64 	%p85, %rd327, %rd166;
	selp.f64 	%fd237, %fd236, %fd155, %p85;
	min.s64 	%rd328, %rd327, %rd166;
$L__BB2_196:
	ld.shared.f64 	%fd158, [_ZN6thrust24THRUST_300001_SM_1000_NS8cuda_cub4core6detail5shmemE+72];
	ld.shared.u64 	%rd169, [_ZN6thrust24THRUST_300001_SM_1000_NS8cuda_cub4core6detail5shmemE+80];
	setp.lt.f64 	%p86, %fd237, %fd158;
	mov.f64 	%fd238, %fd158;
	mov.u64 	%rd329, %rd169;
	@%p86 bra 	$L__BB2_199;
	setp.lt.f64 	%p87, %fd158, %fd237;
	mov.f64 	%fd238, %fd237;
	mov.u64 	%rd329, %rd328;
	@%p87 bra 	$L__BB2_199;
	setp.lt.s64 	%p88, %rd328, %rd169;
	selp.f64 	%fd238, %fd237, %fd158, %p88;
	min.s64 	%rd329, %rd328, %rd169;
$L__BB2_199:
	ld.shared.f64 	%fd161, [_ZN6thrust24THRUST_300001_SM_1000_NS8cuda_cub4core6detail5shmemE+88];
	ld.shared.u64 	%rd172, [_ZN6thrust24THRUST_300001_SM_1000_NS8cuda_cub4core6detail5shmemE+96];
	setp.lt.f64 	%p89, %fd238, %fd161;
	mov.f64 	%fd239, %fd161;
	mov.u64 	%rd330, %rd172;
	@%p89 bra 	$L__BB2_202;
	setp.lt.f64 	%p90, %fd161, %fd238;
	mov.f64 	%fd239, %fd238;
	mov.u64 	%rd330, %rd329;
	@%p90 bra 	$L__BB2_202;
	setp.lt.s64 	%p91, %rd329, %rd172;
	selp.f64 	%fd239, %fd238, %fd161, %p91;
	min.s64 	%rd330, %rd329, %rd172;
$L__BB2_202:
	ld.shared.f64 	%fd164, [_ZN6thrust24THRUST_300001_SM_1000_NS8cuda_cub4core6detail5shmemE+104];
	ld.shared.u64 	%rd175, [_ZN6thrust24THRUST_300001_SM_1000_NS8cuda_cub4core6detail5shmemE+112];
	setp.lt.f64 	%p92, %fd239, %fd164;
	mov.f64 	%fd240, %fd164;
	mov.u64 	%rd331, %rd175;
	@%p92 bra 	$L__BB2_205;
	setp.lt.f64 	%p93, %fd164, %fd239;
	mov.f64 	%fd240, %fd239;
	mov.u64 	%rd331, %rd330;
	@%p93 bra 	$L__BB2_205;
	setp.lt.s64 	%p94, %rd330, %rd175;
	selp.f64 	%fd240, %fd239, %fd164, %p94;
	min.s64 	%rd331, %rd330, %rd175;
$L__BB2_205:
	ld.shared.f64 	%fd167, [_ZN6thrust24THRUST_300001_SM_1000_NS8cuda_cub4core6detail5shmemE+120];
	ld.shared.u64 	%rd178, [_ZN6thrust24THRUST_300001_SM_1000_NS8cuda_cub4core6detail5shmemE+128];
	setp.lt.f64 	%p95, %fd240, %fd167;
	mov.u64 	%rd332, %rd178;
	mov.f64 	%fd241, %fd167;
	@%p95 bra 	$L__BB2_208;
	setp.lt.f64 	%p96, %fd167, %fd240;
	mov.u64 	%rd332, %rd331;
	mov.f64 	%fd241, %fd240;
	@%p96 bra 	$L__BB2_208;
	setp.lt.s64 	%p97, %rd331, %rd178;
	selp.f64 	%fd241, %fd240, %fd167, %p97;
	min.s64 	%rd332, %rd331, %rd178;
$L__BB2_208:
	mov.u32 	%r415, %tid.x;
	setp.ne.s32 	%p214, %r415, 0;
	@%p214 bra 	$L__BB2_210;
	ld.param.u64 	%rd269, [_ZN6thrust24THRUST_300001_SM_1000_NS8cuda_cub4core6detail13_kernel_agentINS1_8__reduce11ReduceAgentINS0_12zip_iteratorIN4cuda3std3__45tupleIJNS0_6detail15normal_iteratorINS0_10device_ptrIdEEEENS0_17counting_iteratorIlNS0_11use_defaultESI_SI_EEEEEEEPNSB_IJdlEEESM_iNS1_9__extrema9arg_max_fIdlNSA_4lessIdEEEEEEJSL_SN_iN3cub18CUB_300001_SM_100013GridEvenShareIiEENSV_9GridQueueIjEESS_EEEvDpT0__param_1];
	cvta.to.global.u64 	%rd266, %rd269;
	mul.wide.u32 	%rd267, %r1, 16;
	add.s64 	%rd268, %rd266, %rd267;
	st.global.f64 	[%rd268], %fd241;
	st.global.u64 	[%rd268+8], %rd332;
$L__BB2_210:
	ret;

}
	// .globl	_ZN6thrust24THRUST_300001_SM_1000_NS8cuda_cub4core6detail13_kernel_agentINS1_8__reduce10DrainAgentIiEEJN3cub18CUB_300001_SM_10009GridQueueIjEEiEEEvDpT0_
.visible .entry _ZN6thrust24THRUST_300001_SM_1000_NS8cuda_cub4core6detail13_kernel_agentINS1_8__reduce10DrainAgentIiEEJN3cub18CUB_300001_SM_10009GridQueueIjEEiEEEvDpT0_(
	.param .align 8 .b8 _ZN6thrust24THRUST_300001_SM_1000_NS8cuda_cub4core6detail13_kernel_agentINS1_8__reduce10DrainAgentIiEEJN3cub18CUB_300001_SM_10009GridQueueIjEEiEEEvDpT0__param_0[8],
	.param .u32 _ZN6thrust24THRUST_300001_SM_1000_NS8cuda_cub4core6detail13_kernel_agentINS1_8__reduce10DrainAgentIiEEJN3cub18CUB_300001_SM_10009GridQueueIjEEiEEEvDpT0__param_1
)
.maxntid 1
{
	.reg .b32 	%r<3>;
	.reg .b64 	%rd<3>;

	ld.param.u64 	%rd1, [_ZN6thrust24THRUST_300001_SM_1000_NS8cuda_cub4core6detail13_kernel_agentINS1_8__reduce10DrainAgentIiEEJN3cub18CUB_300001_SM_10009GridQueueIjEEiEEEvDpT0__param_0];
	ld.param.u32 	%r1, [_ZN6thrust24THRUST_300001_SM_1000_NS8cuda_cub4core6detail13_kernel_agentINS1_8__reduce10DrainAgentIiEEJN3cub18CUB_300001_SM_10009GridQueueIjEEiEEEvDpT0__param_1];
	cvta.to.global.u64 	%rd2, %rd1;
	st.global.u32 	[%rd2], %r1;
	mov.b32 	%r2, 0;
	st.global.u32 	[%rd2+4], %r2;
	ret;

}
	// .globl	_ZN6thrust24THRUST_300001_SM_1000_NS8cuda_cub4core6detail13_kernel_agentINS1_8__reduce11ReduceAgentIPN4cuda3std3__45tupleIJdlEEESC_SB_iNS1_9__extrema9arg_max_fIdlNS9_4lessIdEEEEEEJSC_SC_iSH_EEEvDpT0_
.visible .entry _ZN6thrust24THRUST_300001_SM_1000_NS8cuda_cub4core6detail13_kernel_agentINS1_8__reduce11ReduceAgentIPN4cuda3std3__45tupleIJdlEEESC_SB_iNS1_9__extrema9arg_max_fIdlNS9_4lessIdEEEEEEJSC_SC_iSH_EEEvDpT0_(
	.param .u64 .ptr .align 1 _ZN6thrust24THRUST_300001_SM_1000_NS8cuda_cub4core6detail13_kernel_agentINS1_8__reduce11ReduceAgentIPN4cuda3std3__45tupleIJdlEEESC_SB_iNS1_9__extrema9arg_max_fIdlNS9_4lessIdEEEEEEJSC_SC_iSH_EEEvDpT0__param_0,
	.param .u64 .ptr .align 1 _ZN6thrust24THRUST_300001_SM_1000_NS8cuda_cub4core6detail13_kernel_agentINS1_8__reduce11ReduceAgentIPN4cuda3std3__45tupleIJdlEEESC_SB_iNS1_9__extrema9arg_max_fIdlNS9_4lessIdEEEEEEJSC_SC_iSH_EEEvDpT0__param_1,
	.param .u32 _ZN6thrust24THRUST_300001_SM_1000_NS8cuda_cub4core6detail13_kernel_agentINS1_8__reduce11ReduceAgentIPN4cuda3std3__45tupleIJdlEEESC_SB_iNS1_9__extrema9arg_max_fIdlNS9_4lessIdEEEEEEJSC_SC_iSH_EEEvDpT0__param_2,
	.param .align 1 .b8 _ZN6thrust24THRUST_300001_SM_1000_NS8cuda_cub4core6detail13_kernel_agentINS1_8__reduce11ReduceAgentIPN4cuda3std3__45tupleIJdlEEESC_SB_iNS1_9__extrema9arg_max_fIdlNS9_4lessIdEEEEEEJSC_SC_iSH_EEEvDpT0__param_3[1]
)
.maxntid 256
{
	.reg .pred 	%p<222>;
	.reg .b32 	%r<390>;
	.reg .b64 	%rd<387>;
	.reg .b64 	%fd<248>;

	ld.param.u64 	%rd186, [_ZN6thrust24THRUST_300001_SM_1000_NS8cuda_cub4core6detail13_kernel_agentINS1_8__reduce11ReduceAgentIPN4cuda3std3__45tupleIJdlEEESC_SB_iNS1_9__extrema9arg_max_fIdlNS9_4lessIdEEEEEEJSC_SC_iSH_EEEvDpT0__param_0];
	ld.param.u32 	%r37, [_ZN6thrust24THRUST_300001_SM_1000_NS8cuda_cub4core6detail13_kernel_agentINS1_8__reduce11ReduceAgentIPN4cuda3std3__45tupleIJdlEEESC_SB_iNS1_9__extrema9arg_max_fIdlNS9_4lessIdEEEEEEJSC_SC_iSH_EEEvDpT0__param_2];
	setp.eq.s32 	%p1, %r37, 0;
	@%p1 bra 	$L__BB4_211;
	setp.gt.s32 	%p2, %r37, 1279;
	@%p2 bra 	$L__BB4_121;
	mov.u32 	%r1, %tid.x;
	setp.ge.s32 	%p105, %r1, %r37;
	mov.f64 	%fd191, 0d0000000000000000;
	mov.b64 	%rd329, 0;
	mov.u32 	%r380, %r1;
	@%p105 bra 	$L__BB4_4;
	mul.wide.u32 	%rd273, %r1, 16;
	add.s64 	%rd270, %rd186, %rd273;
	// begin inline asm
	ld.global.nc.u64 %rd269, [%rd270];
	// end inline asm
	add.s64 	%rd272, %rd270, 8;
	// begin inline asm
	ld.global.nc.u64 %rd329, [%rd272];
	// end inline asm
	mov.b64 	%fd191, %rd269;
	add.s32 	%r380, %r1, 256;
$L__BB4_4:
	setp.ge.s32 	%p106, %r380, %r37;
	@%p106 bra 	$L__BB4_25;
	not.b32 	%r153, %r380;
	add.s32 	%r4, %r37, %r153;
	and.b32  	%r154, %r4, 768;
	setp.eq.s32 	%p107, %r154, 768;
	@%p107 bra 	$L__BB4_11;
	mul.wide.u32 	%rd275, %r380, 16;
	add.s64 	%rd320, %rd186, %rd275;
	shr.u32 	%r155, %r4, 8;
	add.s32 	%r156, %r155, 1;
	and.b32  	%r157, %r156, 3;
	neg.s32 	%r378, %r157;
$L__BB4_7:
	.pragma "nounroll";
	mov.u64 	%rd5, %rd329;
	mov.f64 	%fd3, %fd191;
	// begin inline asm
	ld.global.nc.u64 %rd276, [%rd320];
	// end inline asm
	add.s64 	%rd279, %rd320, 8;
	// begin inline asm
	ld.global.nc.u64 %rd278, [%rd279];
	// end inline asm
	mov.b64 	%fd4, %rd276;
	setp.lt.f64 	%p108, %fd3, %fd4;
	mov.u64 	%rd329, %rd278;
	mov.f64 	%fd191, %fd4;
	@%p108 bra 	$L__BB4_10;
	setp.gt.f64 	%p109, %fd3, %fd4;
	mov.u64 	%rd329, %rd5;
	mov.f64 	%fd191, %fd3;
	@%p109 bra 	$L__BB4_10;
	setp.lt.s64 	%p110, %rd5, %rd278;
	min.s64 	%rd329, %rd5, %rd278;
	selp.f64 	%fd191, %fd3, %fd4, %p110;
$L__BB4_10:
	add.s32 	%r380, %r380, 256;
	add.s64 	%rd320, %rd320, 4096;
	add.s32 	%r378, %r378, 1;
	setp.ne.s32 	%p111, %r378, 0;
	@%p111 bra 	$L__BB4_7;
$L__BB4_11:
	setp.lt.u32 	%p112, %r4, 768;
	@%p112 bra 	$L__BB4_25;
$L__BB4_12:
	mul.wide.s32 	%rd284, %r380, 16;
	add.s64 	%rd281, %rd186, %rd284;
	// begin inline asm
	ld.global.nc.u64 %rd280, [%rd281];
	// end inline asm
	add.s64 	%rd283, %rd281, 8;
	// begin inline asm
	ld.global.nc.u64 %rd282, [%rd283];
	// end inline asm
	mov.b64 	%fd10, %rd280;
	setp.lt.f64 	%p113, %fd191, %fd10;
	mov.u64 	%rd326, %rd282;
	mov.f64 	%fd188, %fd10;
	@%p113 bra 	$L__BB4_15;
	setp.gt.f64 	%p114, %fd191, %fd10;
	mov.u64 	%rd326, %rd329;
	mov.f64 	%fd188, %fd191;
	@%p114 bra 	$L__BB4_15;
	setp.lt.s64 	%p115, %rd329, %rd282;
	min.s64 	%rd326, %rd329, %rd282;
	selp.f64 	%fd188, %fd191, %fd10, %p115;
$L__BB4_15:
	add.s64 	%rd286, %rd281, 4096;
	// begin inline asm
	ld.global.nc.u64 %rd285, [%rd286];
	// end inline asm
	add.s64 	%rd288, %rd281, 4104;
	// begin inline asm
	ld.global.nc.u64 %rd287, [%rd288];
	// end inline asm
	mov.b64 	%fd13, %rd285;
	setp.lt.f64 	%p116, %fd188, %fd13;
	mov.u64 	%rd327, %rd287;
	mov.f64 	%fd189, %fd13;
	@%p116 bra 	$L__BB4_18;
	setp.gt.f64 	%p117, %fd188, %fd13;
	mov.u64 	%rd327, %rd326;
	mov.f64 	%fd189, %fd188;
	@%p117 bra 	$L__BB4_18;
	setp.lt.s64 	%p118, %rd326, %rd287;
	min.s64 	%rd327, %rd326, %rd287;
	selp.f64 	%fd189, %fd188, %fd13, %p118;
$L__BB4_18:
	add.s64 	%rd290, %rd281, 8192;
	// begin inline asm
	ld.global.nc.u64 %rd289, [%rd290];
	// end inline asm
	add.s64 	%rd292, %rd281, 8200;
	// begin inline asm
	ld.global.nc.u64 %rd291, [%rd292];
	// end inline asm
	mov.b64 	%fd16, %rd289;
	setp.lt.f64 	%p119, %fd189, %fd16;
	mov.u64 	%rd328, %rd291;
	mov.f64 	%fd190, %fd16;
	@%p119 bra 	$L__BB4_21;
	setp.gt.f64 	%p120, %fd189, %fd16;
	mov.u64 	%rd328, %rd327;
	mov.f64 	%fd190, %fd189;
	@%p120 bra 	$L__BB4_21;
	setp.lt.s64 	%p121, %rd327, %rd291;
	min.s64 	%rd328, %rd327, %rd291;
	selp.f64 	%fd190, %fd189, %fd16, %p121;
$L__BB4_21:
	add.s64 	%rd294, %rd281, 12288;
	// begin inline asm
	ld.global.nc.u64 %rd293, [%rd294];
	// end inline asm
	add.s64 	%rd296, %rd281, 12296;
	// begin inline asm
	ld.global.nc.u64 %rd295, [%rd296];
	// end inline asm
	mov.b64 	%fd19, %rd293;
	setp.lt.f64 	%p122, %fd190, %fd19;
	mov.u64 	%rd329, %rd295;
	mov.f64 	%fd191, %fd19;
	@%p122 bra 	$L__BB4_24;
	setp.gt.f64 	%p123, %fd190, %fd19;
	mov.u64 	%rd329, %rd328;
	mov.f64 	%fd191, %fd190;
	@%p123 bra 	$L__BB4_24;
	setp.lt.s64 	%p124, %rd328, %rd295;
	min.s64 	%rd329, %rd328, %rd295;
	selp.f64 	%fd191, %fd190, %fd19, %p124;
$L__BB4_24:
	add.s32 	%r380, %r380, 1024;
	setp.lt.s32 	%p125, %r380, %r37;
	@%p125 bra 	$L__BB4_12;
$L__BB4_25:
	setp.lt.s32 	%p126, %r37, 256;
	@%p126 bra 	$L__BB4_70;
	// begin inline asm
	mov.u32 %r271, %laneid;
	// end inline asm
	mov.b64 	%rd307, %fd191;
	mov.b64 	{%r273, %r278}, %rd307;
	mov.b32 	%r289, 1;
	mov.b32 	%r290, 31;
	mov.b32 	%r291, -1;
	// begin inline asm
	shfl.sync.down.b32 %r272, %r273, %r289, %r290, %r291;
	// end inline asm
	// begin inline asm
	shfl.sync.down.b32 %r277, %r278, %r289, %r290, %r291;
	// end inline asm
	mov.b64 	%rd308, {%r272, %r277};
	mov.b64 	%fd23, %rd308;
	mov.b64 	{%r283, %r288}, %rd329;
	// begin inline asm
	shfl.sync.down.b32 %r282, %r283, %r289, %r290, %r291;
	// end inline asm
	// begin inline asm
	shfl.sync.down.b32 %r287, %r288, %r289, %r290, %r291;
	// end inline asm
	mov.b64 	%rd27, {%r282, %r287};
	setp.gt.s32 	%p178, %r271, 30;
	mov.u64 	%rd331, %rd329;
	mov.f64 	%fd193, %fd191;
	@%p178 bra 	$L__BB4_30;
	setp.lt.f64 	%p179, %fd191, %fd23;
	mov.u64 	%rd331, %rd27;
	mov.f64 	%fd193, %fd23;
	@%p179 bra 	$L__BB4_30;
	setp.gt.f64 	%p180, %fd191, %fd23;
	mov.u64 	%rd331, %rd329;
	mov.f64 	%fd193, %fd191;
	@%p180 bra 	$L__BB4_30;
	setp.lt.s64 	%p181, %rd329, %rd27;
	min.s64 	%rd331, %rd329, %rd27;
	selp.f64 	%fd193, %fd191, %fd23, %p181;
$L__BB4_30:
	mov.b64 	%rd309, %fd193;
	mov.b64 	{%r293, %r298}, %rd309;
	mov.b32 	%r309, 2;
	mov.b32 	%r310, 31;
	mov.b32 	%r311, -1;
	// begin inline asm
	shfl.sync.down.b32 %r292, %r293, %r309, %r310, %r311;
	// end inline asm
	// begin inline asm
	shfl.sync.down.b32 %r297, %r298, %r309, %r310, %r311;
	// end inline asm
	mov.b64 	%rd310, {%r292, %r297};
	mov.b64 	%fd26, %rd310;
	mov.b64 	{%r303, %r308}, %rd331;
	// begin inline asm
	shfl.sync.down.b32 %r302, %r303, %r309, %r310, %r311;
	// end inline asm
	// begin inline asm
	shfl.sync.down.b32 %r307, %r308, %r309, %r310, %r311;
	// end inline asm
	mov.b64 	%rd30, {%r302, %r307};
	setp.gt.s32 	%p182, %r271, 29;
	mov.u64 	%rd332, %rd331;
	mov.f64 	%fd194, %fd193;
	@%p182 bra 	$L__BB4_34;
	setp.lt.f64 	%p183, %fd193, %fd26;
	mov.u64 	%rd332, %rd30;
	mov.f64 	%fd194, %fd26;
	@%p183 bra 	$L__BB4_34;
	setp.gt.f64 	%p184, %fd193, %fd26;
	mov.u64 	%rd332, %rd331;
	mov.f64 	%fd194, %fd193;
	@%p184 bra 	$L__BB4_34;
	setp.lt.s64 	%p185, %rd331, %rd30;
	min.s64 	%rd332, %rd331, %rd30;
	selp.f64 	%fd194, %fd193, %fd26, %p185;
$L__BB4_34:
	mov.b64 	%rd311, %fd194;
	mov.b64 	{%r313, %r318}, %rd311;
	mov.b32 	%r329, 4;
	mov.b32 	%r330, 31;
	mov.b32 	%r331, -1;
	// begin inline asm
	shfl.sync.down.b32 %r312, %r313, %r329, %r330, %r331;
	// end inline asm
	// begin inline asm
	shfl.sync.down.b32 %r317, %r318, %r329, %r330, %r331;
	// end inline asm
	mov.b64 	%rd312, {%r312, %r317};
	mov.b64 	%fd29, %rd312;
	mov.b64 	{%r323, %r328}, %rd332;
	// begin inline asm
	shfl.sync.down.b32 %r322, %r323, %r329, %r330, %r331;
	// end inline asm
	// begin inline asm
	shfl.sync.down.b32 %r327, %r328, %r329, %r330, %r331;
	// end inline asm
	mov.b64 	%rd33, {%r322, %r327};
	setp.gt.s32 	%p186, %r271, 27;
	mov.u64 	%rd333, %rd332;
	mov.f64 	%fd195, %fd194;
	@%p186 bra 	$L__BB4_38;
	setp.lt.f64 	%p187, %fd194, %fd29;
	mov.u64 	%rd333, %rd33;
	mov.f64 	%fd195, %fd29;
	@%p187 bra 	$L__BB4_38;
	setp.gt.f64 	%p188, %fd194, %fd29;
	mov.u64 	%rd333, %rd332;
	mov.f64 	%fd195, %fd194;
	@%p188 bra 	$L__BB4_38;
	setp.lt.s64 	%p189, %rd332, %rd33;
	min.s64 	%rd333, %rd332, %rd33;
	selp.f64 	%fd195, %fd194, %fd29, %p189;
$L__BB4_38:
	mov.b64 	%rd313, %fd195;
	mov.b64 	{%r333, %r338}, %rd313;
	mov.b32 	%r349, 8;
	mov.b32 	%r350, 31;
	mov.b32 	%r351, -1;
	// begin inline asm
	shfl.sync.down.b32 %r332, %r333, %r349, %r350, %r351;
	// end inline asm
	// begin inline asm
	shfl.sync.down.b32 %r337, %r338, %r349, %r350, %r351;
	// end inline asm
	mov.b64 	%rd314, {%r332, %r337};
	mov.b64 	%fd32, %rd314;
	mov.b64 	{%r343, %r348}, %rd333;
	// begin inline asm
	shfl.sync.down.b32 %r342, %r343, %r349, %r350, %r351;
	// end inline asm
	// begin inline asm
	shfl.sync.down.b32 %r347, %r348, %r349, %r350, %r351;
	// end inline asm
	mov.b64 	%rd36, {%r342, %r347};
	setp.gt.s32 	%p190, %r271, 23;
	mov.u64 	%rd334, %rd333;
	mov.f64 	%fd196, %fd195;
	@%p190 bra 	$L__BB4_42;
	setp.lt.f64 	%p191, %fd195, %fd32;
	mov.u64 	%rd334, %rd36;
	mov.f64 	%fd196, %fd32;
	@%p191 bra 	$L__BB4_42;
	setp.gt.f64 	%p192, %fd195, %fd32;
	mov.u64 	%rd334, %rd333;
	mov.f64 	%fd196, %fd195;
	@%p192 bra 	$L__BB4_42;
	setp.lt.s64 	%p193, %rd333, %rd36;
	min.s64 	%rd334, %rd333, %rd36;
	selp.f64 	%fd196, %fd195, %fd32, %p193;
$L__BB4_42:
	mov.b64 	%rd315, %fd196;
	mov.b64 	{%r353, %r358}, %rd315;
	mov.b32 	%r369, 16;
	mov.b32 	%r370, 31;
	mov.b32 	%r371, -1;
	// begin inline asm
	shfl.sync.down.b32 %r352, %r353, %r369, %r370, %r371;
	// end inline asm
	// begin inline asm
	shfl.sync.down.b32 %r357, %r358, %r369, %r370, %r371;
	// end inline asm
	mov.b64 	%rd316, {%r352, %r357};
	mov.b64 	%fd35, %rd316;
	mov.b64 	{%r363, %r368}, %rd334;
	// begin inline asm
	shfl.sync.down.b32 %r362, %r363, %r369, %r370, %r371;
	// end inline asm
	// begin inline asm
	shfl.sync.down.b32 %r367, %r368, %r369, %r370, %r371;
	// end inline asm
	mov.b64 	%rd39, {%r362, %r367};
	setp.gt.s32 	%p194, %r271, 15;
	mov.u64 	%rd386, %rd334;
	mov.f64 	%fd247, %fd196;
	@%p194 bra 	$L__BB4_46;
	setp.lt.f64 	%p195, %fd196, %fd35;
	mov.u64 	%rd386, %rd39;
	mov.f64 	%fd247, %fd35;
	@%p195 bra 	$L__BB4_46;
	setp.gt.f64 	%p196, %fd196, %fd35;
	mov.u64 	%rd386, %rd334;
	mov.f64 	%fd247, %fd196;
	@%p196 bra 	$L__BB4_46;
	setp.lt.s64 	%p197, %rd334, %rd39;
	min.s64 	%rd386, %rd334, %rd39;
	selp.f64 	%fd247, %fd196, %fd35, %p197;
$L__BB4_46:
	setp.ne.s32 	%p198, %r271, 0;
	@%p198 bra 	$L__BB4_48;
	shr.u32 	%r372, %r1, 1;
	and.b32  	%r373, %r372, 496;
	mov.u32 	%r374, _ZN6thrust24THRUST_300001_SM_1000_NS8cuda_cub4core6detail5shmemE;
	add.s32 	%r375, %r374, %r373;
	st.shared.f64 	[%r375+8], %fd247;
	st.shared.u64 	[%r375+16], %rd386;
$L__BB4_48:
	bar.sync 	0;
	setp.ne.s32 	%p199, %r1, 0;
	@%p199 bra 	$L__BB4_209;
	ld.shared.f64 	%fd38, [_ZN6thrust24THRUST_300001_SM_1000_NS8cuda_cub4core6detail5shmemE+24];
	ld.shared.u64 	%rd42, [_ZN6thrust24THRUST_300001_SM_1000_NS8cuda_cub4core6detail5shmemE+32];
	setp.lt.f64 	%p200, %fd247, %fd38;
	mov.u64 	%rd336, %rd42;
	mov.f64 	%fd198, %fd38;
	@%p200 bra 	$L__BB4_52;
	setp.lt.f64 	%p201, %fd38, %fd247;
	mov.u64 	%rd336, %rd386;
	mov.f64 	%fd198, %fd247;
	@%p201 bra 	$L__BB4_52;
	setp.lt.s64 	%p202, %rd386, %rd42;
	min.s64 	%rd336, %rd386, %rd42;
	selp.f64 	%fd198, %fd247, %fd38, %p202;
$L__BB4_52:
	ld.shared.f64 	%fd41, [_ZN6thrust24THRUST_300001_SM_1000_NS8cuda_cub4core6detail5shmemE+40];
	ld.shared.u64 	%rd45, [_ZN6thrust24THRUST_300001_SM_1000_NS8cuda_cub4core6detail5shmemE+48];
	setp.lt.f64 	%p203, %fd198, %fd41;
	mov.u64 	%rd337, %rd45;
	mov.f64 	%fd199, %fd41;
	@%p203 bra 	$L__BB4_55;
	setp.lt.f64 	%p204, %fd41, %fd198;
	mov.u64 	%rd337, %rd336;
	mov.f64 	%fd199, %fd198;
	@%p204 bra 	$L__BB4_55;
	setp.lt.s64 	%p205, %rd336, %rd45;
	min.s64 	%rd337, %rd336, %rd45;
	selp.f64 	%fd199, %fd198, %fd41, %p205;
$L__BB4_55:
	ld.shared.f64 	%fd44, [_ZN6thrust24THRUST_300001_SM_1000_NS8cuda_cub4core6detail5shmemE+56];
	ld.shared.u64 	%rd48, [_ZN6thrust24THRUST_300001_SM_1000_NS8cuda_cub4core6detail5shmemE+64];
	setp.lt.f64 	%p206, %fd199, %fd44;
	mov.u64 	%rd338, %rd48;
	mov.f64 	%fd200, %fd44;
	@%p206 bra 	$L__BB4_58;
	setp.lt.f64 	%p207, %fd44, %fd199;
	mov.u64 	%rd338, %rd337;
	mov.f64 	%fd200, %fd199;
	@%p207 bra 	$L__BB4_58;
	setp.lt.s64 	%p208, %rd337, %rd48;
	min.s64 	%rd338, %rd337, %rd48;
	selp.f64 	%fd200, %fd199, %fd44, %p208;
$L__BB4_58:
	ld.shared.f64 	%fd47, [_ZN6thrust24THRUST_300001_SM_1000_NS8cuda_cub4core6detail5shmemE+72];
	ld.shared.u64 	%rd51, [_ZN6thrust24THRUST_300001_SM_1000_NS8cuda_cub4core6detail5shmemE+80];
	setp.lt.f64 	%p209, %fd200, %fd47;
	mov.u64 	%rd339, %rd51;
	mov.f64 	%fd201, %fd47;
	@%p209 bra 	$L__BB4_61;
	setp.lt.f64 	%p210, %fd47, %fd200;
	mov.u64 	%rd339, %rd338;
	mov.f64 	%fd201, %fd200;
	@%p210 bra 	$L__BB4_61;
	setp.lt.s64 	%p211, %rd338, %rd51;
	min.s64 	%rd339, %rd338, %rd51;
	selp.f64 	%fd201, %fd200, %fd47, %p211;
$L__BB4_61:
	ld.shared.f64 	%fd50, [_ZN6thrust24THRUST_300001_SM_1000_NS8cuda_cub4core6detail5shmemE+88];
	ld.shared.u64 	%rd54, [_ZN6thrust24THRUST_300001_SM_1000_NS8cuda_cub4core6detail5shmemE+96];
	setp.lt.f64 	%p212, %fd201, %fd50;
	mov.u64 	%rd340, %rd54;
	mov.f64 	%fd202, %fd50;
	@%p212 bra 	$L__BB4_64;
	setp.lt.f64 	%p213, %fd50, %fd201;
	mov.u64 	%rd340, %rd339;
	mov.f64 	%fd202, %fd201;
	@%p213 bra 	$L__BB4_64;
	setp.lt.s64 	%p214, %rd339, %rd54;
	min.s64 	%rd340, %rd339, %rd54;
	selp.f64 	%fd202, %fd201, %fd50, %p214;
$L__BB4_64:
	ld.shared.f64 	%fd53, [_ZN6thrust24THRUST_300001_SM_1000_NS8cuda_cub4core6detail5shmemE+104];
	ld.shared.u64 	%rd57, [_ZN6thrust24THRUST_300001_SM_1000_NS8cuda_cub4core6detail5shmemE+112];
	setp.lt.f64 	%p215, %fd202, %fd53;
	mov.u64 	%rd341, %rd57;
	mov.f64 	%fd203, %fd53;
	@%p215 bra 	$L__BB4_67;
	setp.lt.f64 	%p216, %fd53, %fd202;
	mov.u64 	%rd341, %rd340;
	mov.f64 	%fd203, %fd202;
	@%p216 bra 	$L__BB4_67;
	setp.lt.s64 	%p217, %rd340, %rd57;
	min.s64 	%rd341, %rd340, %rd57;
	selp.f64 	%fd203, %fd202, %fd53, %p217;
$L__BB4_67:
	ld.shared.f64 	%fd56, [_ZN6thrust24THRUST_300001_SM_1000_NS8cuda_cub4core6detail5shmemE+120];
	ld.shared.u64 	%rd60, [_ZN6thrust24THRUST_300001_SM_1000_NS8cuda_cub4core6detail5shmemE+128];
	setp.lt.f64 	%p218, %fd203, %fd56;
	mov.u64 	%rd386, %rd60;
	mov.f64 	%fd247, %fd56;
	@%p218 bra 	$L__BB4_209;
	setp.lt.f64 	%p219, %fd56, %fd203;
	mov.u64 	%rd386, %rd341;
	mov.f64 	%fd247, %fd203;
	@%p219 bra 	$L__BB4_209;
	setp.lt.s64 	%p220, %rd341, %rd60;
	min.s64 	%rd386, %rd341, %rd60;
	selp.f64 	%fd247, %fd203, %fd56, %p220;
	bra.uni 	$L__BB4_209;
$L__BB4_70:
	// begin inline asm
	mov.u32 %r158, %laneid;
	// end inline asm
	and.b32  	%r179, %r1, 992;
	add.s32 	%r180, %r179, 32;
	setp.gt.s32 	%p127, %r180, %r37;
	not.b32 	%r181, %r179;
	add.s32 	%r182, %r37, %r181;
	selp.b32 	%r177, %r182, 31, %p127;
	mov.b64 	%rd297, %fd191;
	mov.b64 	{%r160, %r165}, %rd297;
	mov.b32 	%r176, 1;
	mov.b32 	%r178, -1;
	// begin inline asm
	shfl.sync.down.b32 %r159, %r160, %r176, %r177, %r178;
	// end inline asm
	// begin inline asm
	shfl.sync.down.b32 %r164, %r165, %r176, %r177, %r178;
	// end inline asm
	mov.b64 	%rd298, {%r159, %r164};
	mov.b64 	%fd58, %rd298;
	mov.b64 	{%r170, %r175}, %rd329;
	// begin inline asm
	shfl.sync.down.b32 %r169, %r170, %r176, %r177, %r178;
	// end inline asm
	// begin inline asm
	shfl.sync.down.b32 %r174, %r175, %r176, %r177, %r178;
	// end inline asm
	mov.b64 	%rd62, {%r169, %r174};
	setp.ge.s32 	%p128, %r158, %r177;
	mov.u64 	%rd342, %rd329;
	mov.f64 	%fd204, %fd191;
	@%p128 bra 	$L__BB4_74;
	setp.lt.f64 	%p129, %fd191, %fd58;
	mov.u64 	%rd342, %rd62;
	mov.f64 	%fd204, %fd58;
	@%p129 bra 	$L__BB4_74;
	setp.gt.f64 	%p130, %fd191, %fd58;
	mov.u64 	%rd342, %rd329;
	mov.f64 	%fd204, %fd191;
	@%p130 bra 	$L__BB4_74;
	setp.lt.s64 	%p131, %rd329, %rd62;
	min.s64 	%rd342, %rd329, %rd62;
	selp.f64 	%fd204, %fd191, %fd58, %p131;
$L__BB4_74:
	mov.b64 	%rd299, %fd204;
	mov.b64 	{%r184, %r189}, %rd299;
	mov.b32 	%r200, 2;
	mov.b32 	%r202, -1;
	// begin inline asm
	shfl.sync.down.b32 %r183, %r184, %r200, %r177, %r202;
	// end inline asm
	// begin inline asm
	shfl.sync.down.b32 %r188, %r189, %r200, %r177, %r202;
	// end inline asm
	mov.b64 	%rd300, {%r183, %r188};
	mov.b64 	%fd61, %rd300;
	mov.b64 	{%r194, %r199}, %rd342;
	// begin inline asm
	shfl.sync.down.b32 %r193, %r194, %r200, %r177, %r202;
	// end inline asm
	// begin inline asm
	shfl.sync.down.b32 %r198, %r199, %r200, %r177, %r202;
	// end inline asm
	mov.b64 	%rd65, {%r193, %r198};
	add.s32 	%r203, %r158, 2;
	setp.gt.s32 	%p132, %r203, %r177;
	mov.u64 	%rd343, %rd342;
	mov.f64 	%fd205, %fd204;
	@%p132 bra 	$L__BB4_78;
	setp.lt.f64 	%p133, %fd204, %fd61;
	mov.u64 	%rd343, %rd65;
	mov.f64 	%fd205, %fd61;
	@%p133 bra 	$L__BB4_78;
	setp.gt.f64 	%p134, %fd204, %fd61;
	mov.u64 	%rd343, %rd342;
	mov.f64 	%fd205, %fd204;
	@%p134 bra 	$L__BB4_78;
	setp.lt.s64 	%p135, %rd342, %rd65;
	min.s64 	%rd343, %rd342, %rd65;
	selp.f64 	%fd205, %fd204, %fd61, %p135;
$L__BB4_78:
	mov.b64 	%rd301, %fd205;
	mov.b64 	{%r205, %r210}, %rd301;
	mov.b32 	%r221, 4;
	mov.b32 	%r223, -1;
	// begin inline asm
	shfl.sync.down.b32 %r204, %r205, %r221, %r177, %r223;
	// end inline asm
	// begin inline asm
	shfl.sync.down.b32 %r209, %r210, %r221, %r177, %r223;
	// end inline asm
	mov.b64 	%rd302, {%r204, %r209};
	mov.b64 	%fd64, %rd302;
	mov.b64 	{%r215, %r220}, %rd343;
	// begin inline asm
	shfl.sync.down.b32 %r214, %r215, %r221, %r177, %r223;
	// end inline asm
	// begin inline asm
	shfl.sync.down.b32 %r219, %r220, %r221, %r177, %r223;
	// end inline asm
	mov.b64 	%rd68, {%r214, %r219};
	add.s32 	%r224, %r158, 4;
	setp.gt.s32 	%p136, %r224, %r177;
	mov.u64 	%rd344, %rd343;
	mov.f64 	%fd206, %fd205;
	@%p136 bra 	$L__BB4_82;
	setp.lt.f64 	%p137, %fd205, %fd64;
	mov.u64 	%rd344, %rd68;
	mov.f64 	%fd206, %fd64;
	@%p137 bra 	$L__BB4_82;
	setp.gt.f64 	%p138, %fd205, %fd64;
	mov.u64 	%rd344, %rd343;
	mov.f64 	%fd206, %fd205;
	@%p138 bra 	$L__BB4_82;
	setp.lt.s64 	%p139, %rd343, %rd68;
	min.s64 	%rd344, %rd343, %rd68;
	selp.f64 	%fd206, %fd205, %fd64, %p139;
$L__BB4_82:
	mov.b64 	%rd303, %fd206;
	mov.b64 	{%r226, %r231}, %rd303;
	mov.b32 	%r242, 8;
	mov.b32 	%r244, -1;
	// begin inline asm
	shfl.sync.down.b32 %r225, %r226, %r242, %r177, %r244;
	// end inline asm
	// begin inline asm
	shfl.sync.down.b32 %r230, %r231, %r242, %r177, %r244;
	// end inline asm
	mov.b64 	%rd304, {%r225, %r230};
	mov.b64 	%fd67, %rd304;
	mov.b64 	{%r236, %r241}, %rd344;
	// begin inline asm
	shfl.sync.down.b32 %r235, %r236, %r242, %r177, %r244;
	// end inline asm
	// begin inline asm
	shfl.sync.down.b32 %r240, %r241, %r242, %r177, %r244;
	// end inline asm
	mov.b64 	%rd71, {%r235, %r240};
	add.s32 	%r245, %r158, 8;
	setp.gt.s32 	%p140, %r245, %r177;
	mov.u64 	%rd345, %rd344;
	mov.f64 	%fd207, %fd206;
	@%p140 bra 	$L__BB4_86;
	setp.lt.f64 	%p141, %fd206, %fd67;
	mov.u64 	%rd345, %rd71;
	mov.f64 	%fd207, %fd67;
	@%p141 bra 	$L__BB4_86;
	setp.gt.f64 	%p142, %fd206, %fd67;
	mov.u64 	%rd345, %rd344;
	mov.f64 	%fd207, %fd206;
	@%p142 bra 	$L__BB4_86;
	setp.lt.s64 	%p143, %rd344, %rd71;
	min.s64 	%rd345, %rd344, %rd71;
	selp.f64 	%fd207, %fd206, %fd67, %p143;
$L__BB4_86:
	mov.b64 	%rd305, %fd207;
	mov.b64 	{%r247, %r252}, %rd305;
	mov.b32 	%r263, 16;
	mov.b32 	%r265, -1;
	// begin inline asm
	shfl.sync.down.b32 %r246, %r247, %r263, %r177, %r265;
	// end inline asm
	// begin inline asm
	shfl.sync.down.b32 %r251, %r252, %r263, %r177, %r265;
	// end inline asm
	mov.b64 	%rd306, {%r246, %r251};
	mov.b64 	%fd70, %rd306;
	mov.b64 	{%r257, %r262}, %rd345;
	// begin inline asm
	shfl.sync.down.b32 %r256, %r257, %r263, %r177, %r265;
	// end inline asm
	// begin inline asm
	shfl.sync.down.b32 %r261, %r262, %r263, %r177, %r265;
	// end inline asm
	mov.b64 	%rd74, {%r256, %r261};
	add.s32 	%r266, %r158, 16;
	setp.gt.s32 	%p144, %r266, %r177;
	mov.u64 	%rd386, %rd345;
	mov.f64 	%fd247, %fd207;
	@%p144 bra 	$L__BB4_90;
	setp.lt.f64 	%p145, %fd207, %fd70;
	mov.u64 	%rd386, %rd74;
	mov.f64 	%fd247, %fd70;
	@%p145 bra 	$L__BB4_90;
	setp.gt.f64 	%p146, %fd207, %fd70;
	mov.u64 	%rd386, %rd345;
	mov.f64 	%fd247, %fd207;
	@%p146 bra 	$L__BB4_90;
	setp.lt.s64 	%p147, %rd345, %rd74;
	min.s64 	%rd386, %rd345, %rd74;
	selp.f64 	%fd247, %fd207, %fd70, %p147;
$L__BB4_90:
	setp.ne.s32 	%p148, %r158, 0;
	@%p148 bra 	$L__BB4_92;
	shr.u32 	%r267, %r1, 1;
	and.b32  	%r268, %r267, 496;
	mov.u32 	%r269, _ZN6thrust24THRUST_300001_SM_1000_NS8cuda_cub4core6detail5shmemE;
	add.s32 	%r270, %r269, %r268;
	st.shared.f64 	[%r270+8], %fd247;
	st.shared.u64 	[%r270+16], %rd386;
$L__BB4_92:
	bar.sync 	0;
	setp.ne.s32 	%p149, %r1, 0;
	@%p149 bra 	$L__BB4_209;
	setp.lt.s32 	%p150, %r37, 33;
	mov.f64 	%fd209, %fd247;
	mov.u64 	%rd347, %rd386;
	@%p150 bra 	$L__BB4_97;
	ld.shared.f64 	%fd73, [_ZN6thrust24THRUST_300001_SM_1000_NS8cuda_cub4core6detail5shmemE+24];
	ld.shared.u64 	%rd77, [_ZN6thrust24THRUST_300001_SM_1000_NS8cuda_cub4core6detail5shmemE+32];
	setp.lt.f64 	%p151, %fd247, %fd73;
	mov.f64 	%fd209, %fd73;
	mov.u64 	%rd347, %rd77;
	@%p151 bra 	$L__BB4_97;
	setp.lt.f64 	%p152, %fd73, %fd247;
	mov.f64 	%fd209, %fd247;
	mov.u64 	%rd347, %rd386;
	@%p152 bra 	$L__BB4_97;
	setp.lt.s64 	%p153, %rd386, %rd77;
	min.s64 	%rd347, %rd386, %rd77;
	selp.f64 	%fd209, %fd247, %fd73, %p153;
$L__BB4_97:
	setp.lt.s32 	%p154, %r37, 65;
	mov.f64 	%fd210, %fd209;
	mov.u64 	%rd348, %rd347;
	@%p154 bra 	$L__BB4_101;
	ld.shared.f64 	%fd76, [_ZN6thrust24THRUST_300001_SM_1000_NS8cuda_cub4core6detail5shmemE+40];
	ld.shared.u64 	%rd80, [_ZN6thrust24THRUST_300001_SM_1000_NS8cuda_cub4core6detail5shmemE+48];
	setp.lt.f64 	%p155, %fd209, %fd76;
	mov.f64 	%fd210, %fd76;
	mov.u64 	%rd348, %rd80;
	@%p155 bra 	$L__BB4_101;
	setp.lt.f64 	%p156, %fd76, %fd209;
	mov.f64 	%fd210, %fd209;
	mov.u64 	%rd348, %rd347;
	@%p156 bra 	$L__BB4_101;
	setp.lt.s64 	%p157, %rd347, %rd80;
	selp.f64 	%fd210, %fd209, %fd76, %p157;
	min.s64 	%rd348, %rd347, %rd80;
$L__BB4_101:
	setp.lt.s32 	%p158, %r37, 97;
	mov.f64 	%fd211, %fd210;
	mov.u64 	%rd349, %rd348;
	@%p158 bra 	$L__BB4_105;
	ld.shared.f64 	%fd79, [_ZN6thrust24THRUST_300001_SM_1000_NS8cuda_cub4core6detail5shmemE+56];
	ld.shared.u64 	%rd83, [_ZN6thrust24THRUST_300001_SM_1000_NS8cuda_cub4core6detail5shmemE+64];
	setp.lt.f64 	%p159, %fd210, %fd79;
	mov.f64 	%fd211, %fd79;
	mov.u64 	%rd349, %rd83;
	@%p159 bra 	$L__BB4_105;
	setp.lt.f64 	%p160, %fd79, %fd210;
	mov.f64 	%fd211, %fd210;
	mov.u64 	%rd349, %rd348;
	@%p160 bra 	$L__BB4_105;
	setp.lt.s64 	%p161, %rd348, %rd83;
	selp.f64 	%fd211, %fd210, %fd79, %p161;
	min.s64 	%rd349, %rd348, %rd83;
$L__BB4_105:
	setp.lt.s32 	%p162, %r37, 129;
	mov.f64 	%fd212, %fd211;
	mov.u64 	%rd350, %rd349;
	@%p162 bra 	$L__BB4_109;
	ld.shared.f64 	%fd82, [_ZN6thrust24THRUST_300001_SM_1000_NS8cuda_cub4core6detail5shmemE+72];
	ld.shared.u64 	%rd86, [_ZN6thrust24THRUST_300001_SM_1000_NS8cuda_cub4core6detail5shmemE+80];
	setp.lt.f64 	%p163, %fd211, %fd82;
	mov.f64 	%fd212, %fd82;
	mov.u64 	%rd350, %rd86;
	@%p163 bra 	$L__BB4_109;
	setp.lt.f64 	%p164, %fd82, %fd211;
	mov.f64 	%fd212, %fd211;
	mov.u64 	%rd350, %rd349;
	@%p164 bra 	$L__BB4_109;
	setp.lt.s64 	%p165, %rd349, %rd86;
	selp.f64 	%fd212, %fd211, %fd82, %p165;
	min.s64 	%rd350, %rd349, %rd86;
$L__BB4_109:
	setp.lt.s32 	%p166, %r37, 161;
	mov.f64 	%fd213, %fd212;
	mov.u64 	%rd351, %rd350;
	@%p166 bra 	$L__BB4_113;
	ld.shared.f64 	%fd85, [_ZN6thrust24THRUST_300001_SM_1000_NS8cuda_cub4core6detail5shmemE+88];
	ld.shared.u64 	%rd89, [_ZN6thrust24THRUST_300001_SM_1000_NS8cuda_cub4core6detail5shmemE+96];
	setp.lt.f64 	%p167, %fd212, %fd85;
	mov.f64 	%fd213, %fd85;
	mov.u64 	%rd351, %rd89;
	@%p167 bra 	$L__BB4_113;
	setp.lt.f64 	%p168, %fd85, %fd212;
	mov.f64 	%fd213, %fd212;
	mov.u64 	%rd351, %rd350;
	@%p168 bra 	$L__BB4_113;
	setp.lt.s64 	%p169, %rd350, %rd89;
	selp.f64 	%fd213, %fd212, %fd85, %p169;
	min.s64 	%rd351, %rd350, %rd89;
$L__BB4_113:
	setp.lt.s32 	%p170, %r37, 193;
	mov.f64 	%fd214, %fd213;
	mov.u64 	%rd352, %rd351;
	@%p170 bra 	$L__BB4_117;
	ld.shared.f64 	%fd88, [_ZN6thrust24THRUST_300001_SM_1000_NS8cuda_cub4core6detail5shmemE+104];
	ld.shared.u64 	%rd92, [_ZN6thrust24THRUST_300001_SM_1000_NS8cuda_cub4core6detail5shmemE+112];
	setp.lt.f64 	%p171, %fd213, %fd88;
	mov.f64 	%fd214, %fd88;
	mov.u64 	%rd352, %rd92;
	@%p171 bra 	$L__BB4_117;
	setp.lt.f64 	%p172, %fd88, %fd213;
	mov.f64 	%fd214, %fd213;
	mov.u64 	%rd352, %rd351;
	@%p172 bra 	$L__BB4_117;
	setp.lt.s64 	%p173, %rd351, %rd92;
	selp.f64 	%fd214, %fd213, %fd88, %p173;
	min.s64 	%rd352, %rd351, %rd92;
$L__BB4_117:
	setp.lt.s32 	%p174, %r37, 225;
	mov.u64 	%rd386, %rd352;
	mov.f64 	%fd247, %fd214;
	@%p174 bra 	$L__BB4_209;
	ld.shared.f64 	%fd91, [_ZN6thrust24THRUST_300001_SM_1000_NS8cuda_cub4core6detail5shmemE+120];
	ld.shared.u64 	%rd95, [_ZN6thrust24THRUST_300001_SM_1000_NS8cuda_cub4core6detail5shmemE+128];
	setp.lt.f64 	%p175, %fd214, %fd91;
	mov.u64 	%rd386, %rd95;
	mov.f64 	%fd247, %fd91;
	@%p175 bra 	$L__BB4_209;
	setp.lt.f64 	%p176, %fd91, %fd214;
	mov.u64 	%rd386, %rd352;
	mov.f64 	%fd247, %fd214;
	@%p176 bra 	$L__BB4_209;
	setp.lt.s64 	%p177, %rd352, %rd95;
	selp.f64 	%fd247, %fd214, %fd91, %p177;
	min.s64 	%rd386, %rd352, %rd95;
	bra.uni 	$L__BB4_209;
$L__BB4_121:
	mov.u32 	%r16, %tid.x;
	mul.wide.u32 	%rd208, %r16, 16;
	add.s64 	%rd189, %rd186, %rd208;
	// begin inline asm
	ld.global.nc.u64 %rd188, [%rd189];
	// end inline asm
	add.s64 	%rd191, %rd189, 8;
	// begin inline asm
	ld.global.nc.u64 %rd190, [%rd191];
	// end inline asm
	mov.b64 	%fd93, %rd188;
	add.s64 	%rd193, %rd189, 4096;
	// begin inline asm
	ld.global.nc.u64 %rd192, [%rd193];
	// end inline asm
	add.s64 	%rd195, %rd189, 4104;
	// begin inline asm
	ld.global.nc.u64 %rd353, [%rd195];
	// end inline asm
	mov.b64 	%fd215, %rd192;
	add.s64 	%rd197, %rd189, 8192;
	// begin inline asm
	ld.global.nc.u64 %rd196, [%rd197];
	// end inline asm
	add.s64 	%rd199, %rd189, 8200;
	// begin inline asm
	ld.global.nc.u64 %rd354, [%rd199];
	// end inline asm
	mov.b64 	%fd216, %rd196;
	add.s64 	%rd201, %rd189, 12288;
	// begin inline asm
	ld.global.nc.u64 %rd200, [%rd201];
	// end inline asm
	add.s64 	%rd203, %rd189, 12296;
	// begin inline asm
	ld.global.nc.u64 %rd355, [%rd203];
	// end inline asm
	mov.b64 	%fd217, %rd200;
	add.s64 	%rd205, %rd189, 16384;
	// begin inline asm
	ld.global.nc.u64 %rd204, [%rd205];
	// end inline asm
	add.s64 	%rd207, %rd189, 16392;
	// begin inline asm
	ld.global.nc.u64 %rd373, [%rd207];
	// end inline asm
	mov.b64 	%fd234, %rd204;
	setp.lt.f64 	%p3, %fd93, %fd215;
	@%p3 bra 	$L__BB4_123;
	setp.lt.f64 	%p4, %fd215, %fd93;
	setp.lt.s64 	%p5, %rd190, %rd353;
	or.pred  	%p6, %p4, %p5;
	selp.f64 	%fd215, %fd93, %fd215, %p6;
	selp.b64 	%rd353, %rd190, %rd353, %p6;
$L__BB4_123:
	setp.lt.f64 	%p7, %fd215, %fd216;
	@%p7 bra 	$L__BB4_125;
	setp.gt.f64 	%p8, %fd215, %fd216;
	setp.lt.s64 	%p9, %rd353, %rd354;
	or.pred  	%p10, %p8, %p9;
	selp.f64 	%fd216, %fd215, %fd216, %p10;
	selp.b64 	%rd354, %rd353, %rd354, %p10;
$L__BB4_125:
	setp.lt.f64 	%p11, %fd216, %fd217;
	@%p11 bra 	$L__BB4_127;
	setp.gt.f64 	%p12, %fd216, %fd217;
	setp.lt.s64 	%p13, %rd354, %rd355;
	or.pred  	%p14, %p12, %p13;
	selp.f64 	%fd217, %fd216, %fd217, %p14;
	selp.b64 	%rd355, %rd354, %rd355, %p14;
$L__BB4_127:
	setp.lt.f64 	%p15, %fd217, %fd234;
	@%p15 bra 	$L__BB4_129;
	setp.gt.f64 	%p16, %fd217, %fd234;
	setp.lt.s64 	%p17, %rd355, %rd373;
	or.pred  	%p18, %p16, %p17;
	selp.f64 	%fd234, %fd217, %fd234, %p18;
	selp.b64 	%rd373, %rd355, %rd373, %p18;
$L__BB4_129:
	setp.lt.u32 	%p19, %r37, 2560;
	mov.b32 	%r383, 1280;
	@%p19 bra 	$L__BB4_142;
	mov.b32 	%r382, 1280;
	mov.f64 	%fd219, %fd234;
	mov.u64 	%rd357, %rd373;
$L__BB4_131:
	add.s32 	%r40, %r382, %r16;
	mul.wide.u32 	%rd229, %r40, 16;
	add.s64 	%rd210, %rd186, %rd229;
	// begin inline asm
	ld.global.nc.u64 %rd209, [%rd210];
	// end inline asm
	add.s64 	%rd212, %rd210, 8;
	// begin inline asm
	ld.global.nc.u64 %rd358, [%rd212];
	// end inline asm
	mov.b64 	%fd220, %rd209;
	add.s64 	%rd214, %rd210, 4096;
	// begin inline asm
	ld.global.nc.u64 %rd213, [%rd214];
	// end inline asm
	add.s64 	%rd216, %rd210, 4104;
	// begin inline asm
	ld.global.nc.u64 %rd359, [%rd216];
	// end inline asm
	mov.b64 	%fd221, %rd213;
	add.s64 	%rd218, %rd210, 8192;
	// begin inline asm
	ld.global.nc.u64 %rd217, [%rd218];
	// end inline asm
	add.s64 	%rd220, %rd210, 8200;
	// begin inline asm
	ld.global.nc.u64 %rd360, [%rd220];
	// end inline asm
	mov.b64 	%fd222, %rd217;
	add.s64 	%rd222, %rd210, 12288;
	// begin inline asm
	ld.global.nc.u64 %rd221, [%rd222];
	// end inline asm
	add.s64 	%rd224, %rd210, 12296;
	// begin inline asm
	ld.global.nc.u64 %rd361, [%rd224];
	// end inline asm
	mov.b64 	%fd223, %rd221;
	add.s64 	%rd226, %rd210, 16384;
	// begin inline asm
	ld.global.nc.u64 %rd225, [%rd226];
	// end inline asm
	add.s64 	%rd228, %rd210, 16392;
	// begin inline asm
	ld.global.nc.u64 %rd373, [%rd228];
	// end inline asm
	mov.b64 	%fd234, %rd225;
	setp.lt.f64 	%p20, %fd219, %fd220;
	@%p20 bra 	$L__BB4_133;
	setp.gt.f64 	%p21, %fd219, %fd220;
	setp.lt.s64 	%p22, %rd357, %rd358;
	or.pred  	%p23, %p21, %p22;
	selp.f64 	%fd220, %fd219, %fd220, %p23;
	selp.b64 	%rd358, %rd357, %rd358, %p23;
$L__BB4_133:
	setp.lt.f64 	%p24, %fd220, %fd221;
	@%p24 bra 	$L__BB4_135;
	setp.gt.f64 	%p25, %fd220, %fd221;
	setp.lt.s64 	%p26, %rd358, %rd359;
	or.pred  	%p27, %p25, %p26;
	selp.f64 	%fd221, %fd220, %fd221, %p27;
	selp.b64 	%rd359, %rd358, %rd359, %p27;
$L__BB4_135:
	setp.lt.f64 	%p28, %fd221, %fd222;
	@%p28 bra 	$L__BB4_137;
	setp.gt.f64 	%p29, %fd221, %fd222;
	setp.lt.s64 	%p30, %rd359, %rd360;
	or.pred  	%p31, %p29, %p30;
	selp.f64 	%fd222, %fd221, %fd222, %p31;
	selp.b64 	%rd360, %rd359, %rd360, %p31;
$L__BB4_137:
	setp.lt.f64 	%p32, %fd222, %fd223;
	@%p32 bra 	$L__BB4_139;
	setp.gt.f64 	%p33, %fd222, %fd223;
	setp.lt.s64 	%p34, %rd360, %rd361;
	or.pred  	%p35, %p33, %p34;
	selp.f64 	%fd223, %fd222, %fd223, %p35;
	selp.b64 	%rd361, %rd360, %rd361, %p35;
$L__BB4_139:
	setp.lt.f64 	%p36, %fd223, %fd234;
	@%p36 bra 	$L__BB4_141;
	setp.gt.f64 	%p37, %fd223, %fd234;
	setp.lt.s64 	%p38, %rd361, %rd373;
	or.pred  	%p39, %p37, %p38;
	selp.f64 	%fd234, %fd223, %fd234, %p39;
	selp.b64 	%rd373, %rd361, %rd373, %p39;
$L__BB4_141:
	add.s32 	%r383, %r382, 1280;
	add.s32 	%r41, %r382, 2560;
	setp.le.s32 	%p40, %r41, %r37;
	mov.u32 	%r382, %r383;
	mov.f64 	%fd219, %fd234;
	mov.u64 	%rd357, %rd373;
	@%p40 bra 	$L__BB4_131;
$L__BB4_142:
	setp.le.s32 	%p41, %r37, %r383;
	@%p41 bra 	$L__BB4_165;
	sub.s32 	%r20, %r37, %r383;
	setp.ge.s32 	%p42, %r16, %r20;
	@%p42 bra 	$L__BB4_165;
	not.b32 	%r42, %r16;
	add.s32 	%r43, %r37, %r42;
	sub.s32 	%r21, %r43, %r383;
	and.b32  	%r44, %r21, 768;
	setp.eq.s32 	%p43, %r44, 768;
	mov.u32 	%r387, %r16;
	@%p43 bra 	$L__BB4_150;
	add.s32 	%r385, %r16, %r383;
	shr.u32 	%r45, %r21, 8;
	add.s32 	%r46, %r45, 1;
	and.b32  	%r47, %r46, 3;
	neg.s32 	%r384, %r47;
	mov.u32 	%r387, %r16;
$L__BB4_146:
	.pragma "nounroll";
	mov.u64 	%rd127, %rd373;
	mov.f64 	%fd123, %fd234;
	mul.wide.u32 	%rd235, %r385, 16;
	add.s64 	%rd232, %rd186, %rd235;
	// begin inline asm
	ld.global.nc.u64 %rd231, [%rd232];
	// end inline asm
	add.s64 	%rd234, %rd232, 8;
	// begin inline asm
	ld.global.nc.u64 %rd233, [%rd234];
	// end inline asm
	mov.b64 	%fd124, %rd231;
	setp.lt.f64 	%p44, %fd123, %fd124;
	mov.f64 	%fd234, %fd124;
	mov.u64 	%rd373, %rd233;
	@%p44 bra 	$L__BB4_149;
	setp.gt.f64 	%p45, %fd123, %fd124;
	mov.f64 	%fd234, %fd123;
	mov.u64 	%rd373, %rd127;
	@%p45 bra 	$L__BB4_149;
	setp.lt.s64 	%p46, %rd127, %rd233;
	selp.f64 	%fd234, %fd123, %fd124, %p46;
	min.s64 	%rd373, %rd127, %rd233;
$L__BB4_149:
	add.s32 	%r387, %r387, 256;
	add.s32 	%r385, %r385, 256;
	add.s32 	%r384, %r384, 1;
	setp.ne.s32 	%p47, %r384, 0;
	@%p47 bra 	$L__BB4_146;
$L__BB4_150:
	setp.lt.u32 	%p48, %r21, 768;
	@%p48 bra 	$L__BB4_165;
	cvt.u64.u32 	%rd236, %r387;
	cvt.u64.u32 	%rd237, %r383;
	add.s64 	%rd238, %rd236, %rd237;
	shl.b64 	%rd239, %rd238, 4;
	add.s64 	%rd240, %rd239, %rd186;
	add.s64 	%rd368, %rd240, 12296;
	add.s32 	%r388, %r387, %r383;
$L__BB4_152:
	mul.wide.u32 	%rd245, %r388, 16;
	add.s64 	%rd242, %rd186, %rd245;
	// begin inline asm
	ld.global.nc.u64 %rd241, [%rd242];
	// end inline asm
	add.s64 	%rd244, %rd242, 8;
	// begin inline asm
	ld.global.nc.u64 %rd243, [%rd244];
	// end inline asm
	mov.b64 	%fd130, %rd241;
	setp.lt.f64 	%p49, %fd234, %fd130;
	mov.f64 	%fd231, %fd130;
	mov.u64 	%rd370, %rd243;
	@%p49 bra 	$L__BB4_155;
	setp.gt.f64 	%p50, %fd234, %fd130;
	mov.f64 	%fd231, %fd234;
	mov.u64 	%rd370, %rd373;
	@%p50 bra 	$L__BB4_155;
	setp.lt.s64 	%p51, %rd373, %rd243;
	selp.f64 	%fd231, %fd234, %fd130, %p51;
	min.s64 	%rd370, %rd373, %rd243;
$L__BB4_155:
	add.s64 	%rd247, %rd368, -8200;
	// begin inline asm
	ld.global.nc.u64 %rd246, [%rd247];
	// end inline asm
	add.s64 	%rd249, %rd368, -8192;
	// begin inline asm
	ld.global.nc.u64 %rd248, [%rd249];
	// end inline asm
	mov.b64 	%fd133, %rd246;
	setp.lt.f64 	%p52, %fd231, %fd133;
	mov.f64 	%fd232, %fd133;
	mov.u64 	%rd371, %rd248;
	@%p52 bra 	$L__BB4_158;
	setp.gt.f64 	%p53, %fd231, %fd133;
	mov.f64 	%fd232, %fd231;
	mov.u64 	%rd371, %rd370;
	@%p53 bra 	$L__BB4_158;
	setp.lt.s64 	%p54, %rd370, %rd248;
	selp.f64 	%fd232, %fd231, %fd133, %p54;
	min.s64 	%rd371, %rd370, %rd248;
$L__BB4_158:
	add.s64 	%rd251, %rd368, -4104;
	// begin inline asm
	ld.global.nc.u64 %rd250, [%rd251];
	// end inline asm
	add.s64 	%rd253, %rd368, -4096;
	// begin inline asm
	ld.global.nc.u64 %rd252, [%rd253];
	// end inline asm
	mov.b64 	%fd136, %rd250;
	setp.lt.f64 	%p55, %fd232, %fd136;
	mov.f64 	%fd233, %fd136;
	mov.u64 	%rd372, %rd252;
	@%p55 bra 	$L__BB4_161;
	setp.gt.f64 	%p56, %fd232, %fd136;
	mov.f64 	%fd233, %fd232;
	mov.u64 	%rd372, %rd371;
	@%p56 bra 	$L__BB4_161;
	setp.lt.s64 	%p57, %rd371, %rd252;
	selp.f64 	%fd233, %fd232, %fd136, %p57;
	min.s64 	%rd372, %rd371, %rd252;
$L__BB4_161:
	add.s64 	%rd255, %rd368, -8;
	// begin inline asm
	ld.global.nc.u64 %rd254, [%rd255];
	// end inline asm
	// begin inline asm
	ld.global.nc.u64 %rd256, [%rd368];
	// end inline asm
	mov.b64 	%fd139, %rd254;
	setp.lt.f64 	%p58, %fd233, %fd139;
	mov.f64 	%fd234, %fd139;
	mov.u64 	%rd373, %rd256;
	@%p58 bra 	$L__BB4_164;
	setp.gt.f64 	%p59, %fd233, %fd139;
	mov.f64 	%fd234, %fd233;
	mov.u64 	%rd373, %rd372;
	@%p59 bra 	$L__BB4_164;
	setp.lt.s64 	%p60, %rd372, %rd256;
	selp.f64 	%fd234, %fd233, %fd139, %p60;
	min.s64 	%rd373, %rd372, %rd256;
$L__BB4_164:
	add.s32 	%r387, %r387, 1024;
	add.s64 	%rd368, %rd368, 16384;
	add.s32 	%r388, %r388, 1024;
	setp.lt.s32 	%p61, %r387, %r20;
	@%p61 bra 	$L__BB4_152;
$L__BB4_165:
	// begin inline asm
	mov.u32 %r48, %laneid;
	// end inline asm
	mov.b64 	%rd258, %fd234;
	mov.b64 	{%r50, %r55}, %rd258;
	mov.b32 	%r66, 1;
	mov.b32 	%r67, 31;
	mov.b32 	%r68, -1;
	// begin inline asm
	shfl.sync.down.b32 %r49, %r50, %r66, %r67, %r68;
	// end inline asm
	// begin inline asm
	shfl.sync.down.b32 %r54, %r55, %r66, %r67, %r68;
	// end inline asm
	mov.b64 	%rd259, {%r49, %r54};
	mov.b64 	%fd143, %rd259;
	mov.b64 	{%r60, %r65}, %rd373;
	// begin inline asm
	shfl.sync.down.b32 %r59, %r60, %r66, %r67, %r68;
	// end inline asm
	// begin inline asm
	shfl.sync.down.b32 %r64, %r65, %r66, %r67, %r68;
	// end inline asm
	mov.b64 	%rd150, {%r59, %r64};
	setp.gt.s32 	%p62, %r48, 30;
	mov.f64 	%fd236, %fd234;
	mov.u64 	%rd375, %rd373;
	@%p62 bra 	$L__BB4_169;
	setp.lt.f64 	%p63, %fd234, %fd143;
	mov.f64 	%fd236, %fd143;
	mov.u64 	%rd375, %rd150;
	@%p63 bra 	$L__BB4_169;
	setp.gt.f64 	%p64, %fd234, %fd143;
	mov.f64 	%fd236, %fd234;
	mov.u64 	%rd375, %rd373;
	@%p64 bra 	$L__BB4_169;
	setp.lt.s64 	%p65, %rd373, %rd150;
	selp.f64 	%fd236, %fd234, %fd143, %p65;
	min.s64 	%rd375, %rd373, %rd150;
$L__BB4_169:
	mov.b64 	%rd260, %fd236;
	mov.b64 	{%r70, %r75}, %rd260;
	mov.b32 	%r86, 2;
	mov.b32 	%r87, 31;
	mov.b32 	%r88, -1;
	// begin inline asm
	shfl.sync.down.b32 %r69, %r70, %r86, %r87, %r88;
	// end inline asm
	// begin inline asm
	shfl.sync.down.b32 %r74, %r75, %r86, %r87, %r88;
	// end inline asm
	mov.b64 	%rd261, {%r69, %r74};
	mov.b64 	%fd146, %rd261;
	mov.b64 	{%r80, %r85}, %rd375;
	// begin inline asm
	shfl.sync.down.b32 %r79, %r80, %r86, %r87, %r88;
	// end inline asm
	// begin inline asm
	shfl.sync.down.b32 %r84, %r85, %r86, %r87, %r88;
	// end inline asm
	mov.b64 	%rd153, {%r79, %r84};
	setp.gt.s32 	%p66, %r48, 29;
	mov.f64 	%fd237, %fd236;
	mov.u64 	%rd376, %rd375;
	@%p66 bra 	$L__BB4_173;
	setp.lt.f64 	%p67, %fd236, %fd146;
	mov.f64 	%fd237, %fd146;
	mov.u64 	%rd376, %rd153;
	@%p67 bra 	$L__BB4_173;
	setp.gt.f64 	%p68, %fd236, %fd146;
	mov.f64 	%fd237, %fd236;
	mov.u64 	%rd376, %rd375;
	@%p68 bra 	$L__BB4_173;
	setp.lt.s64 	%p69, %rd375, %rd153;
	selp.f64 	%fd237, %fd236, %fd146, %p69;
	min.s64 	%rd376, %rd375, %rd153;
$L__BB4_173:
	mov.b64 	%rd262, %fd237;
	mov.b64 	{%r90, %r95}, %rd262;
	mov.b32 	%r106, 4;
	mov.b32 	%r107, 31;
	mov.b32 	%r108, -1;
	// begin inline asm
	shfl.sync.down.b32 %r89, %r90, %r106, %r107, %r108;
	// end inline asm
	// begin inline asm
	shfl.sync.down.b32 %r94, %r95, %r106, %r107, %r108;
	// end inline asm
	mov.b64 	%rd263, {%r89, %r94};
	mov.b64 	%fd149, %rd263;
	mov.b64 	{%r100, %r105}, %rd376;
	// begin inline asm
	shfl.sync.down.b32 %r99, %r100, %r106, %r107, %r108;
	// end inline asm
	// begin inline asm
	shfl.sync.down.b32 %r104, %r105, %r106, %r107, %r108;
	// end inline asm
	mov.b64 	%rd156, {%r99, %r104};
	setp.gt.s32 	%p70, %r48, 27;
	mov.f64 	%fd238, %fd237;
	mov.u64 	%rd377, %rd376;
	@%p70 bra 	$L__BB4_177;
	setp.lt.f64 	%p71, %fd237, %fd149;
	mov.f64 	%fd238, %fd149;
	mov.u64 	%rd377, %rd156;
	@%p71 bra 	$L__BB4_177;
	setp.gt.f64 	%p72, %fd237, %fd149;
	mov.f64 	%fd238, %fd237;
	mov.u64 	%rd377, %rd376;
	@%p72 bra 	$L__BB4_177;
	setp.lt.s64 	%p73, %rd376, %rd156;
	selp.f64 	%fd238, %fd237, %fd149, %p73;
	min.s64 	%rd377, %rd376, %rd156;
$L__BB4_177:
	mov.b64 	%rd264, %fd238;
	mov.b64 	{%r110, %r115}, %rd264;
	mov.b32 	%r126, 8;
	mov.b32 	%r127, 31;
	mov.b32 	%r128, -1;
	// begin inline asm
	shfl.sync.down.b32 %r109, %r110, %r126, %r127, %r128;
	// end inline asm
	// begin inline asm
	shfl.sync.down.b32 %r114, %r115, %r126, %r127, %r128;
	// end inline asm
	mov.b64 	%rd265, {%r109, %r114};
	mov.b64 	%fd152, %rd265;
	mov.b64 	{%r120, %r125}, %rd377;
	// begin inline asm
	shfl.sync.down.b32 %r119, %r120, %r126, %r127, %r128;
	// end inline asm
	// begin inline asm
	shfl.sync.down.b32 %r124, %r125, %r126, %r127, %r128;
	// end inline asm
	mov.b64 	%rd159, {%r119, %r124};
	setp.gt.s32 	%p74, %r48, 23;
	mov.f64 	%fd239, %fd238;
	mov.u64 	%rd378, %rd377;
	@%p74 bra 	$L__BB4_181;
	setp.lt.f64 	%p75, %fd238, %fd152;
	mov.f64 	%fd239, %fd152;
	mov.u64 	%rd378, %rd159;
	@%p75 bra 	$L__BB4_181;
	setp.gt.f64 	%p76, %fd238, %fd152;
	mov.f64 	%fd239, %fd238;
	mov.u64 	%rd378, %rd377;
	@%p76 bra 	$L__BB4_181;
	setp.lt.s64 	%p77, %rd377, %rd159;
	selp.f64 	%fd239, %fd238, %fd152, %p77;
	min.s64 	%rd378, %rd377, %rd159;
$L__BB4_181:
	mov.b64 	%rd266, %fd239;
	mov.b64 	{%r130, %r135}, %rd266;
	mov.b32 	%r146, 16;
	mov.b32 	%r147, 31;
	mov.b32 	%r148, -1;
	// begin inline asm
	shfl.sync.down.b32 %r129, %r130, %r146, %r147, %r148;
	// end inline asm
	// begin inline asm
	shfl.sync.down.b32 %r134, %r135, %r146, %r147, %r148;
	// end inline asm
	mov.b64 	%rd267, {%r129, %r134};
	mov.b64 	%fd155, %rd267;
	mov.b64 	{%r140, %r145}, %rd378;
	// begin inline asm
	shfl.sync.down.b32 %r139, %r140, %r146, %r147, %r148;
	// end inline asm
	// begin inline asm
	shfl.sync.down.b32 %r144, %r145, %r146, %r147, %r148;
	// end inline asm
	mov.b64 	%rd162, {%r139, %r144};
	setp.gt.s32 	%p78, %r48, 15;
	mov.f64 	%fd247, %fd239;
	mov.u64 	%rd386, %rd378;
	@%p78 bra 	$L__BB4_185;
	setp.lt.f64 	%p79, %fd239, %fd155;
	mov.f64 	%fd247, %fd155;
	mov.u64 	%rd386, %rd162;
	@%p79 bra 	$L__BB4_185;
	setp.gt.f64 	%p80, %fd239, %fd155;
	mov.f64 	%fd247, %fd239;
	mov.u64 	%rd386, %rd378;
	@%p80 bra 	$L__BB4_185;
	setp.lt.s64 	%p81, %rd378, %rd162;
	selp.f64 	%fd247, %fd239, %fd155, %p81;
	min.s64 	%rd386, %rd378, %rd162;
$L__BB4_185:
	setp.ne.s32 	%p82, %r48, 0;
	@%p82 bra 	$L__BB4_187;
	shr.u32 	%r149, %r16, 1;
	and.b32  	%r150, %r149, 496;
	mov.u32 	%r151, _ZN6thrust24THRUST_300001_SM_1000_NS8cuda_cub4core6detail5shmemE;
	add.s32 	%r152, %r151, %r150;
	st.shared.f64 	[%r152+8], %fd247;
	st.shared.u64 	[%r152+16], %rd386;
$L__BB4_187:
	bar.sync 	0;
	setp.ne.s32 	%p83, %r16, 0;
	@%p83 bra 	$L__BB4_209;
	ld.shared.f64 	%fd158, [_ZN6thrust24THRUST_300001_SM_1000_NS8cuda_cub4core6detail5shmemE+24];
	ld.shared.u64 	%rd165, [_ZN6thrust24THRUST_300001_SM_1000_NS8cuda_cub4core6detail5shmemE+32];
	setp.lt.f64 	%p84, %fd247, %fd158;
	mov.f64 	%fd241, %fd158;
	mov.u64 	%rd380, %rd165;
	@%p84 bra 	$L__BB4_191;
	setp.lt.f64 	%p85, %fd158, %fd247;
	mov.f64 	%fd241, %fd247;
	mov.u64 	%rd380, %rd386;
	@%p85 bra 	$L__BB4_191;
	setp.lt.s64 	%p86, %rd386, %rd165;
	selp.f64 	%fd241, %fd247, %fd158, %p86;
	min.s64 	%rd380, %rd386, %rd165;
$L__BB4_191:
	ld.shared.f64 	%fd161, [_ZN6thrust24THRUST_300001_SM_1000_NS8cuda_cub4core6detail5shmemE+40];
	ld.shared.u64 	%rd168, [_ZN6thrust24THRUST_300001_SM_1000_NS8cuda_cub4core6detail5shmemE+48];
	setp.lt.f64 	%p87, %fd241, %fd161;
	mov.f64 	%fd242, %fd161;
	mov.u64 	%rd381, %rd168;
	@%p87 bra 	$L__BB4_194;
	setp.lt.f64 	%p88, %fd161, %fd241;
	mov.f64 	%fd242, %fd241;
	mov.u64 	%rd381, %rd380;
	@%p88 bra 	$L__BB4_194;
	setp.lt.s64 	%p89, %rd380, %rd168;
	selp.f64 	%fd242, %fd241, %fd161, %p89;
	min.s64 	%rd381, %rd380, %rd168;
$L__BB4_194:
	ld.shared.f64 	%fd164, [_ZN6thrust24THRUST_300001_SM_1000_NS8cuda_cub4core6detail5shmemE+56];
	ld.shared.u64 	%rd171, [_ZN6thrust24THRUST_300001_SM_1000_NS8cuda_cub4core6detail5shmemE+64];
	setp.lt.f64 	%p90, %fd242, %fd164;
	mov.f64 	%fd243, %fd164;
	mov.u64 	%rd382, %rd171;
	@%p90 bra 	$L__BB4_197;
	setp.lt.f64 	%p91, %fd164, %fd242;
	mov.f64 	%fd243, %fd242;
	mov.u64 	%rd382, %rd381;
	@%p91 bra 	$L__BB4_197;
	setp.lt.s64 	%p92, %rd381, %rd171;
	selp.f64 	%fd243, %fd242, %fd164, %p92;
	min.s64 	%rd382, %rd381, %rd171;
$L__BB4_197:
	ld.shared.f64 	%fd167, [_ZN6thrust24THRUST_300001_SM_1000_NS8cuda_cub4core6detail5shmemE+72];
	ld.shared.u64 	%rd174, [_ZN6thrust24THRUST_300001_SM_1000_NS8cuda_cub4core6detail5shmemE+80];
	setp.lt.f64 	%p93, %fd243, %fd167;
	mov.f64 	%fd244, %fd167;
	mov.u64 	%rd383, %rd174;
	@%p93 bra 	$L__BB4_200;
	setp.lt.f64 	%p94, %fd167, %fd243;
	mov.f64 	%fd244, %fd243;
	mov.u64 	%rd383, %rd382;
	@%p94 bra 	$L__BB4_200;
	setp.lt.s64 	%p95, %rd382, %rd174;
	selp.f64 	%fd244, %fd243, %fd167, %p95;
	min.s64 	%rd383, %rd382, %rd174;
$L__BB4_200:
	ld.shared.f64 	%fd170, [_ZN6thrust24THRUST_300001_SM_1000_NS8cuda_cub4core6detail5shmemE+88];
	ld.shared.u64 	%rd177, [_ZN6thrust24THRUST_300001_SM_1000_NS8cuda_cub4core6detail5shmemE+96];
	setp.lt.f64 	%p96, %fd244, %fd170;
	mov.f64 	%fd245, %fd170;
	mov.u64 	%rd384, %rd177;
	@%p96 bra 	$L__BB4_203;
	setp.lt.f64 	%p97, %fd170, %fd244;
	mov.f64 	%fd245, %fd244;
	mov.u64 	%rd384, %rd383;
	@%p97 bra 	$L__BB4_203;
	setp.lt.s64 	%p98, %rd383, %rd177;
	selp.f64 	%fd245, %fd244, %fd170, %p98;
	min.s64 	%rd384, %rd383, %rd177;
$L__BB4_203:
	ld.shared.f64 	%fd173, [_ZN6thrust24THRUST_300001_SM_1000_NS8cuda_cub4core6detail5shmemE+104];
	ld.shared.u64 	%rd180, [_ZN6thrust24THRUST_300001_SM_1000_NS8cuda_cub4core6detail5shmemE+112];
	setp.lt.f64 	%p99, %fd245, %fd173;
	mov.f64 	%fd246, %fd173;
	mov.u64 	%rd385, %rd180;
	@%p99 bra 	$L__BB4_206;
	setp.lt.f64 	%p100, %fd173, %fd245;
	mov.f64 	%fd246, %fd245;
	mov.u64 	%rd385, %rd384;
	@%p100 bra 	$L__BB4_206;
	setp.lt.s64 	%p101, %rd384, %rd180;
	selp.f64 	%fd246, %fd245, %fd173, %p101;
	min.s64 	%rd385, %rd384, %rd180;
$L__BB4_206:
	ld.shared.f64 	%fd176, [_ZN6thrust24THRUST_300001_SM_1000_NS8cuda_cub4core6detail5shmemE+120];
	ld.shared.u64 	%rd183, [_ZN6thrust24THRUST_300001_SM_1000_NS8cuda_cub4core6detail5shmemE+128];
	setp.lt.f64 	%p102, %fd246, %fd176;
	mov.u64 	%rd386, %rd183;
	mov.f64 	%fd247, %fd176;
	@%p102 bra 	$L__BB4_209;
	setp.lt.f64 	%p103, %fd176, %fd246;
	mov.u64 	%rd386, %rd385;
	mov.f64 	%fd247, %fd246;
	@%p103 bra 	$L__BB4_209;
	setp.lt.s64 	%p104, %rd385, %rd183;
	selp.f64 	%fd247, %fd246, %fd176, %p104;
	min.s64 	%rd386, %rd385, %rd183;
$L__BB4_209:
	mov.u32 	%r376, %tid.x;
	setp.ne.s32 	%p221, %r376, 0;
	@%p221 bra 	$L__BB4_211;
	ld.param.u64 	%rd318, [_ZN6thrust24THRUST_300001_SM_1000_NS8cuda_cub4core6detail13_kernel_agentINS1_8__reduce11ReduceAgentIPN4cuda3std3__45tupleIJdlEEESC_SB_iNS1_9__extrema9arg_max_fIdlNS9_4lessIdEEEEEEJSC_SC_iSH_EEEvDpT0__param_1];
	cvta.to.global.u64 	%rd317, %rd318;
	st.global.f64 	[%rd317], %fd247;
	st.global.u64 	[%rd317+8], %rd386;
$L__BB4_211:
	ret;

}
	// .globl	_ZN6thrust24THRUST_300001_SM_1000_NS8cuda_cub4core6detail13_kernel_agentINS1_8__reduce11ReduceAgentINS0_12zip_iteratorIN4cuda3std3__45tupleIJNS0_6detail15normal_iteratorINS0_10device_ptrIdEEEENS0_17counting_iteratorIlNS0_11use_defaultESI_SI_EEEEEEEPNSB_IJdlEEESM_lNS1_9__extrema9arg_max_fIdlNSA_4lessIdEEEEEEJSL_SN_lSS_EEEvDpT0_
.visible .entry _ZN6thrust24THRUST_300001_SM_1000_NS8cuda_cub4core6detail13_kernel_agentINS1_8__reduce11ReduceAgentINS0_12zip_iteratorIN4cuda3std3__45tupleIJNS0_6detail15normal_iteratorINS0_10device_ptrIdEEEENS0_17counting_iteratorIlNS0_11use_defaultESI_SI_EEEEEEEPNSB_IJdlEEESM_lNS1_9__extrema9arg_max_fIdlNSA_4lessIdEEEEEEJSL_SN_lSS_EEEvDpT0_(
	.param .align 8 .b8 _ZN6thrust24THRUST_300001_SM_1000_NS8cuda_cub4core6detail13_kernel_agentINS1_8__reduce11ReduceAgentINS0_12zip_iteratorIN4cuda3std3__45tupleIJNS0_6detail15normal_iteratorINS0_10device_ptrIdEEEENS0_17counting_iteratorIlNS0_11use_defaultESI_SI_EEEEEEEPNSB_IJdlEEESM_lNS1_9__extrema9arg_max_fIdlNSA_4lessIdEEEEEEJSL_SN_lSS_EEEvDpT0__param_0[16],
	.param .u64 .ptr .align 1 _ZN6thrust24THRUST_300001_SM_1000_NS8cuda_cub4core6detail13_kernel_agentINS1_8__reduce11ReduceAgentINS0_12zip_iteratorIN4cuda3std3__45tupleIJNS0_6detail15normal_iteratorINS0_10device_ptrIdEEEENS0_17counting_iteratorIlNS0_11use_defaultESI_SI_EEEEEEEPNSB_IJdlEEESM_lNS1_9__extrema9arg_max_fIdlNSA_4lessIdEEEEEEJSL_SN_lSS_EEEvDpT0__param_1,
	.param .u64 _ZN6thrust24THRUST_300001_SM_1000_NS8cuda_cub4core6detail13_kernel_agentINS1_8__reduce11ReduceAgentINS0_12zip_iteratorIN4cuda3std3__45tupleIJNS0_6detail15normal_iteratorINS0_10device_ptrIdEEEENS0_17counting_iteratorIlNS0_11use_defaultESI_SI_EEEEEEEPNSB_IJdlEEESM_lNS1_9__extrema9arg_max_fIdlNSA_4lessIdEEEEEEJSL_SN_lSS_EEEvDpT0__param_2,
	.param .align 1 .b8 _ZN6thrust24THRUST_300001_SM_1000_NS8cuda_cub4core6detail13_kernel_agentINS1_8__reduce11ReduceAgentINS0_12zip_iteratorIN4cuda3std3__45tupleIJNS0_6detail15normal_iteratorINS0_10device_ptrIdEEEENS0_17counting_iteratorIlNS0_11use_defaultESI_SI_EEEEEEEPNSB_IJdlEEESM_lNS1_9__extrema9arg_max_fIdlNSA_4lessIdEEEEEEJSL_SN_lSS_EEEvDpT0__param_3[1]
)
.maxntid 256
{
	.reg .pred 	%p<213>;
	.reg .b32 	%r<391>;
	.reg .b64 	%rd<358>;
	.reg .b64 	%fd<242>;

	ld.param.u64 	%rd194, [_ZN6thrust24THRUST_300001_SM_1000_NS8cuda_cub4core6detail13_kernel_agentINS1_8__reduce11ReduceAgentINS0_12zip_iteratorIN4cuda3std3__45tupleIJNS0_6detail15normal_iteratorINS0_10device_ptrIdEEEENS0_17counting_iteratorIlNS0_11use_defaultESI_SI_EEEEEEEPNSB_IJdlEEESM_lNS1_9__extrema9arg_max_fIdlNSA_4lessIdEEEEEEJSL_SN_lSS_EEEvDpT0__param_0+8];
	ld.param.u64 	%rd193, [_ZN6thrust24THRUST_300001_SM_1000_NS8cuda_cub4core6detail13_kernel_agentINS1_8__reduce11ReduceAgentINS0_12zip_iteratorIN4cuda3std3__45tupleIJNS0_6detail15normal_iteratorINS0_10device_ptrIdEEEENS0_17counting_iteratorIlNS0_11use_defaultESI_SI_EEEEEEEPNSB_IJdlEEESM_lNS1_9__extrema9arg_max_fIdlNSA_4lessIdEEEEEEJSL_SN_lSS_EEEvDpT0__param_0];
	ld.param.u64 	%rd196, [_ZN6thrust24THRUST_300001_SM_1000_NS8cuda_cub4core6detail13_kernel_agentINS1_8__reduce11ReduceAgentINS0_12zip_iteratorIN4cuda3std3__45tupleIJNS0_6detail15normal_iteratorINS0_10device_ptrIdEEEENS0_17counting_iteratorIlNS0_11use_defaultESI_SI_EEEEEEEPNSB_IJdlEEESM_lNS1_9__extrema9arg_max_fIdlNSA_4lessIdEEEEEEJSL_SN_lSS_EEEvDpT0__param_2];
	setp.eq.s64 	%p1, %rd196, 0;
	@%p1 bra 	$L__BB5_206;
	cvta.to.global.u64 	%rd1, %rd193;
	setp.gt.s64 	%p2, %rd196, 1279;
	@%p2 bra 	$L__BB5_122;
	cvt.u32.u64 	%r1, %rd196;
	mov.u32 	%r2, %tid.x;
	setp.ge.s32 	%p96, %r2, %r1;
	mov.f64 	%fd188, 0d0000000000000000;
	mov.b64 	%rd300, 0;
	mov.u32 	%r385, %r2;
	@%p96 bra 	$L__BB5_4;
	cvt.u64.u32 	%rd256, %r2;
	mul.wide.u32 	%rd257, %r2, 8;
	add.s64 	%rd258, %rd1, %rd257;
	add.s64 	%rd300, %rd194, %rd256;
	ld.global.f64 	%fd188, [%rd258];
	add.s32 	%r385, %r2, 256;
$L__BB5_4:
	setp.ge.s32 	%p97, %r385, %r1;
	@%p97 bra 	$L__BB5_26;
	not.b32 	%r154, %r385;
	add.s32 	%r5, %r154, %r1;
	and.b32  	%r155, %r5, 768;
	setp.eq.s32 	%p98, %r155, 768;
	@%p98 bra 	$L__BB5_11;
	cvt.u64.u32 	%rd260, %r385;
	add.s64 	%rd291, %rd194, %rd260;
	mul.wide.u32 	%rd261, %r385, 8;
	add.s64 	%rd290, %rd1, %rd261;
	shr.u32 	%r156, %r5, 8;
	add.s32 	%r157, %r156, 1;
	and.b32  	%r158, %r157, 3;
	neg.s32 	%r383, %r158;
$L__BB5_7:
	.pragma "nounroll";
	mov.u64 	%rd9, %rd300;
	mov.f64 	%fd3, %fd188;
	ld.global.f64 	%fd4, [%rd290];
	setp.lt.f64 	%p99, %fd3, %fd4;
	mov.u64 	%rd300, %rd291;
	mov.f64 	%fd188, %fd4;
	@%p99 bra 	$L__BB5_10;
	setp.lt.f64 	%p100, %fd4, %fd3;
	mov.u64 	%rd300, %rd9;
	mov.f64 	%fd188, %fd3;
	@%p100 bra 	$L__BB5_10;
	setp.lt.s64 	%p101, %rd9, %rd291;
	min.s64 	%rd300, %rd9, %rd291;
	selp.f64 	%fd188, %fd3, %fd4, %p101;
$L__BB5_10:
	add.s32 	%r385, %r385, 256;
	add.s64 	%rd291, %rd291, 256;
	add.s64 	%rd290, %rd290, 2048;
	add.s32 	%r383, %r383, 1;
	setp.ne.s32 	%p102, %r383, 0;
	@%p102 bra 	$L__BB5_7;
$L__BB5_11:
	setp.lt.u32 	%p103, %r5, 768;
	@%p103 bra 	$L__BB5_26;
	add.s32 	%r386, %r385, 512;
$L__BB5_13:
	mov.u32 	%r13, %r386;
	add.s32 	%r159, %r13, -512;
	cvt.s64.s32 	%rd262, %r159;
	mul.wide.s32 	%rd263, %r159, 8;
	add.s64 	%rd17, %rd1, %rd263;
	add.s64 	%rd18, %rd194, %rd262;
	ld.global.f64 	%fd10, [%rd17];
	setp.lt.f64 	%p104, %fd188, %fd10;
	mov.u64 	%rd297, %rd18;
	mov.f64 	%fd185, %fd10;
	@%p104 bra 	$L__BB5_16;
	setp.lt.f64 	%p105, %fd10, %fd188;
	mov.u64 	%rd297, %rd300;
	mov.f64 	%fd185, %fd188;
	@%p105 bra 	$L__BB5_16;
	setp.lt.s64 	%p106, %rd300, %rd18;
	min.s64 	%rd297, %rd300, %rd18;
	selp.f64 	%fd185, %fd188, %fd10, %p106;
$L__BB5_16:
	add.s32 	%r160, %r13, -256;
	cvt.s64.s32 	%rd264, %r160;
	add.s64 	%rd21, %rd194, %rd264;
	ld.global.f64 	%fd13, [%rd17+2048];
	setp.lt.f64 	%p107, %fd185, %fd13;
	mov.u64 	%rd298, %rd21;
	mov.f64 	%fd186, %fd13;
	@%p107 bra 	$L__BB5_19;
	setp.lt.f64 	%p108, %fd13, %fd185;
	mov.u64 	%rd298, %rd297;
	mov.f64 	%fd186, %fd185;
	@%p108 bra 	$L__BB5_19;
	setp.lt.s64 	%p109, %rd297, %rd21;
	min.s64 	%rd298, %rd297, %rd21;
	selp.f64 	%fd186, %fd185, %fd13, %p109;
$L__BB5_19:
	cvt.s64.s32 	%rd265, %r13;
	add.s64 	%rd24, %rd194, %rd265;
	ld.global.f64 	%fd16, [%rd17+4096];
	setp.lt.f64 	%p110, %fd186, %fd16;
	mov.u64 	%rd299, %rd24;
	mov.f64 	%fd187, %fd16;
	@%p110 bra 	$L__BB5_22;
	setp.lt.f64 	%p111, %fd16, %fd186;
	mov.u64 	%rd299, %rd298;
	mov.f64 	%fd187, %fd186;
	@%p111 bra 	$L__BB5_22;
	setp.lt.s64 	%p112, %rd298, %rd24;
	min.s64 	%rd299, %rd298, %rd24;
	selp.f64 	%fd187, %fd186, %fd16, %p112;
$L__BB5_22:
	add.s32 	%r161, %r13, 256;
	cvt.s64.s32 	%rd266, %r161;
	add.s64 	%rd27, %rd194, %rd266;
	ld.global.f64 	%fd19, [%rd17+6144];
	setp.lt.f64 	%p113, %fd187, %fd19;
	mov.u64 	%rd300, %rd27;
	mov.f64 	%fd188, %fd19;
	@%p113 bra 	$L__BB5_25;
	setp.lt.f64 	%p114, %fd19, %fd187;
	mov.u64 	%rd300, %rd299;
	mov.f64 	%fd188, %fd187;
	@%p114 bra 	$L__BB5_25;
	setp.lt.s64 	%p115, %rd299, %rd27;
	min.s64 	%rd300, %rd299, %rd27;
	selp.f64 	%fd188, %fd187, %fd19, %p115;
$L__BB5_25:
	add.s32 	%r386, %r13, 1024;
	add.s32 	%r162, %r13, 512;
	setp.lt.s32 	%p116, %r162, %r1;
	@%p116 bra 	$L__BB5_13;
$L__BB5_26:
	setp.lt.s32 	%p117, %r1, 256;
	@%p117 bra 	$L__BB5_71;
	// begin inline asm
	mov.u32 %r276, %laneid;
	// end inline asm
	mov.b64 	%rd277, %fd188;
	mov.b64 	{%r278, %r283}, %rd277;
	mov.b32 	%r294, 1;
	mov.b32 	%r295, 31;
	mov.b32 	%r296, -1;
	// begin inline asm
	shfl.sync.down.b32 %r277, %r278, %r294, %r295, %r296;
	// end inline asm
	// begin inline asm
	shfl.sync.down.b32 %r282, %r283, %r294, %r295, %r296;
	// end inline asm
	mov.b64 	%rd278, {%r277, %r282};
	mov.b64 	%fd23, %rd278;
	mov.b64 	{%r288, %r293}, %rd300;
	// begin inline asm
	shfl.sync.down.b32 %r287, %r288, %r294, %r295, %r296;
	// end inline asm
	// begin inline asm
	shfl.sync.down.b32 %r292, %r293, %r294, %r295, %r296;
	// end inline asm
	mov.b64 	%rd31, {%r287, %r292};
	setp.gt.s32 	%p169, %r276, 30;
	mov.u64 	%rd302, %rd300;
	mov.f64 	%fd190, %fd188;
	@%p169 bra 	$L__BB5_31;
	setp.lt.f64 	%p170, %fd188, %fd23;
	mov.u64 	%rd302, %rd31;
	mov.f64 	%fd190, %fd23;
	@%p170 bra 	$L__BB5_31;
	setp.gt.f64 	%p171, %fd188, %fd23;
	mov.u64 	%rd302, %rd300;
	mov.f64 	%fd190, %fd188;
	@%p171 bra 	$L__BB5_31;
	setp.lt.s64 	%p172, %rd300, %rd31;
	min.s64 	%rd302, %rd300, %rd31;
	selp.f64 	%fd190, %fd188, %fd23, %p172;
$L__BB5_31:
	mov.b64 	%rd279, %fd190;
	mov.b64 	{%r298, %r303}, %rd279;
	mov.b32 	%r314, 2;
	mov.b32 	%r315, 31;
	mov.b32 	%r316, -1;
	// begin inline asm
	shfl.sync.down.b32 %r297, %r298, %r314, %r315, %r316;
	// end inline asm
	// begin inline asm
	shfl.sync.down.b32 %r302, %r303, %r314, %r315, %r316;
	// end inline asm
	mov.b64 	%rd280, {%r297, %r302};
	mov.b64 	%fd26, %rd280;
	mov.b64 	{%r308, %r313}, %rd302;
	// begin inline asm
	shfl.sync.down.b32 %r307, %r308, %r314, %r315, %r316;
	// end inline asm
	// begin inline asm
	shfl.sync.down.b32 %r312, %r313, %r314, %r315, %r316;
	// end inline asm
	mov.b64 	%rd34, {%r307, %r312};
	setp.gt.s32 	%p173, %r276, 29;
	mov.u64 	%rd303, %rd302;
	mov.f64 	%fd191, %fd190;
	@%p173 bra 	$L__BB5_35;
	setp.lt.f64 	%p174, %fd190, %fd26;
	mov.u64 	%rd303, %rd34;
	mov.f64 	%fd191, %fd26;
	@%p174 bra 	$L__BB5_35;
	setp.gt.f64 	%p175, %fd190, %fd26;
	mov.u64 	%rd303, %rd302;
	mov.f64 	%fd191, %fd190;
	@%p175 bra 	$L__BB5_35;
	setp.lt.s64 	%p176, %rd302, %rd34;
	min.s64 	%rd303, %rd302, %rd34;
	selp.f64 	%fd191, %fd190, %fd26, %p176;
$L__BB5_35:
	mov.b64 	%rd281, %fd191;
	mov.b64 	{%r318, %r323}, %rd281;
	mov.b32 	%r334, 4;
	mov.b32 	%r335, 31;
	mov.b32 	%r336, -1;
	// begin inline asm
	shfl.sync.down.b32 %r317, %r318, %r334, %r335, %r336;
	// end inline asm
	// begin inline asm
	shfl.sync.down.b32 %r322, %r323, %r334, %r335, %r336;
	// end inline asm
	mov.b64 	%rd282, {%r317, %r322};
	mov.b64 	%fd29, %rd282;
	mov.b64 	{%r328, %r333}, %rd303;
	// begin inline asm
	shfl.sync.down.b32 %r327, %r328, %r334, %r335, %r336;
	// end inline asm
	// begin inline asm
	shfl.sync.down.b32 %r332, %r333, %r334, %r335, %r336;
	// end inline asm
	mov.b64 	%rd37, {%r327, %r332};
	setp.gt.s32 	%p177, %r276, 27;
	mov.u64 	%rd304, %rd303;
	mov.f64 	%fd192, %fd191;
	@%p177 bra 	$L__BB5_39;
	setp.lt.f64 	%p178, %fd191, %fd29;
	mov.u64 	%rd304, %rd37;
	mov.f64 	%fd192, %fd29;
	@%p178 bra 	$L__BB5_39;
	setp.gt.f64 	%p179, %fd191, %fd29;
	mov.u64 	%rd304, %rd303;
	mov.f64 	%fd192, %fd191;
	@%p179 bra 	$L__BB5_39;
	setp.lt.s64 	%p180, %rd303, %rd37;
	min.s64 	%rd304, %rd303, %rd37;
	selp.f64 	%fd192, %fd191, %fd29, %p180;
$L__BB5_39:
	mov.b64 	%rd283, %fd192;
	mov.b64 	{%r338, %r343}, %rd283;
	mov.b32 	%r354, 8;
	mov.b32 	%r355, 31;
	mov.b32 	%r356, -1;
	// begin inline asm
	shfl.sync.down.b32 %r337, %r338, %r354, %r355, %r356;
	// end inline asm
	// begin inline asm
	shfl.sync.down.b32 %r342, %r343, %r354, %r355, %r356;
	// end inline asm
	mov.b64 	%rd284, {%r337, %r342};
	mov.b64 	%fd32, %rd284;
	mov.b64 	{%r348, %r353}, %rd304;
	// begin inline asm
	shfl.sync.down.b32 %r347, %r348, %r354, %r355, %r356;
	// end inline asm
	// begin inline asm
	shfl.sync.down.b32 %r352, %r353, %r354, %r355, %r356;
	// end inline asm
	mov.b64 	%rd40, {%r347, %r352};
	setp.gt.s32 	%p181, %r276, 23;
	mov.u64 	%rd305, %rd304;
	mov.f64 	%fd193, %fd192;
	@%p181 bra 	$L__BB5_43;
	setp.lt.f64 	%p182, %fd192, %fd32;
	mov.u64 	%rd305, %rd40;
	mov.f64 	%fd193, %fd32;
	@%p182 bra 	$L__BB5_43;
	setp.gt.f64 	%p183, %fd192, %fd32;
	mov.u64 	%rd305, %rd304;
	mov.f64 	%fd193, %fd192;
	@%p183 bra 	$L__BB5_43;
	setp.lt.s64 	%p184, %rd304, %rd40;
	min.s64 	%rd305, %rd304, %rd40;
	selp.f64 	%fd193, %fd192, %fd32, %p184;
$L__BB5_43:
	mov.b64 	%rd285, %fd193;
	mov.b64 	{%r358, %r363}, %rd285;
	mov.b32 	%r374, 16;
	mov.b32 	%r375, 31;
	mov.b32 	%r376, -1;
	// begin inline asm
	shfl.sync.down.b32 %r357, %r358, %r374, %r375, %r376;
	// end inline asm
	// begin inline asm
	shfl.sync.down.b32 %r362, %r363, %r374, %r375, %r376;
	// end inline asm
	mov.b64 	%rd286, {%r357, %r362};
	mov.b64 	%fd35, %rd286;
	mov.b64 	{%r368, %r373}, %rd305;
	// begin inline asm
	shfl.sync.down.b32 %r367, %r368, %r374, %r375, %r376;
	// end inline asm
	// begin inline asm
	shfl.sync.down.b32 %r372, %r373, %r374, %r375, %r376;
	// end inline asm
	mov.b64 	%rd43, {%r367, %r372};
	setp.gt.s32 	%p185, %r276, 15;
	mov.u64 	%rd357, %rd305;
	mov.f64 	%fd241, %fd193;
	@%p185 bra 	$L__BB5_47;
	setp.lt.f64 	%p186, %fd193, %fd35;
	mov.u64 	%rd357, %rd43;
	mov.f64 	%fd241, %fd35;
	@%p186 bra 	$L__BB5_47;
	setp.gt.f64 	%p187, %fd193, %fd35;
	mov.u64 	%rd357, %rd305;
	mov.f64 	%fd241, %fd193;
	@%p187 bra 	$L__BB5_47;
	setp.lt.s64 	%p188, %rd305, %rd43;
	min.s64 	%rd357, %rd305, %rd43;
	selp.f64 	%fd241, %fd193, %fd35, %p188;
$L__BB5_47:
	setp.ne.s32 	%p189, %r276, 0;
	@%p189 bra 	$L__BB5_49;
	shr.u32 	%r377, %r2, 1;
	and.b32  	%r378, %r377, 496;
	mov.u32 	%r379, _ZN6thrust24THRUST_300001_SM_1000_NS8cuda_cub4core6detail5shmemE;
	add.s32 	%r380, %r379, %r378;
	st.shared.f64 	[%r380+8], %fd241;
	st.shared.u64 	[%r380+16], %rd357;
$L__BB5_49:
	bar.sync 	0;
	setp.ne.s32 	%p190, %r2, 0;
	@%p190 bra 	$L__BB5_204;
	ld.shared.f64 	%fd38, [_ZN6thrust24THRUST_300001_SM_1000_NS8cuda_cub4core6detail5shmemE+24];
	ld.shared.u64 	%rd46, [_ZN6thrust24THRUST_300001_SM_1000_NS8cuda_cub4core6detail5shmemE+32];
	setp.lt.f64 	%p191, %fd241, %fd38;
	mov.u64 	%rd307, %rd46;
	mov.f64 	%fd195, %fd38;
	@%p191 bra 	$L__BB5_53;
	setp.lt.f64 	%p192, %fd38, %fd241;
	mov.u64 	%rd307, %rd357;
	mov.f64 	%fd195, %fd241;
	@%p192 bra 	$L__BB5_53;
	setp.lt.s64 	%p193, %rd357, %rd46;
	min.s64 	%rd307, %rd357, %rd46;
	selp.f64 	%fd195, %fd241, %fd38, %p193;
$L__BB5_53:
	ld.shared.f64 	%fd41, [_ZN6thrust24THRUST_300001_SM_1000_NS8cuda_cub4core6detail5shmemE+40];
	ld.shared.u64 	%rd49, [_ZN6thrust24THRUST_300001_SM_1000_NS8cuda_cub4core6detail5shmemE+48];
	setp.lt.f64 	%p194, %fd195, %fd41;
	mov.u64 	%rd308, %rd49;
	mov.f64 	%fd196, %fd41;
	@%p194 bra 	$L__BB5_56;
	setp.lt.f64 	%p195, %fd41, %fd195;
	mov.u64 	%rd308, %rd307;
	mov.f64 	%fd196, %fd195;
	@%p195 bra 	$L__BB5_56;
	setp.lt.s64 	%p196, %rd307, %rd49;
	min.s64 	%rd308, %rd307, %rd49;
	selp.f64 	%fd196, %fd195, %fd41, %p196;
$L__BB5_56:
	ld.shared.f64 	%fd44, [_ZN6thrust24THRUST_300001_SM_1000_NS8cuda_cub4core6detail5shmemE+56];
	ld.shared.u64 	%rd52, [_ZN6thrust24THRUST_300001_SM_1000_NS8cuda_cub4core6detail5shmemE+64];
	setp.lt.f64 	%p197, %fd196, %fd44;
	mov.u64 	%rd309, %rd52;
	mov.f64 	%fd197, %fd44;
	@%p197 bra 	$L__BB5_59;
	setp.lt.f64 	%p198, %fd44, %fd196;
	mov.u64 	%rd309, %rd308;
	mov.f64 	%fd197, %fd196;
	@%p198 bra 	$L__BB5_59;
	setp.lt.s64 	%p199, %rd308, %rd52;
	min.s64 	%rd309, %rd308, %rd52;
	selp.f64 	%fd197, %fd196, %fd44, %p199;
$L__BB5_59:
	ld.shared.f64 	%fd47, [_ZN6thrust24THRUST_300001_SM_1000_NS8cuda_cub4core6detail5shmemE+72];
	ld.shared.u64 	%rd55, [_ZN6thrust24THRUST_300001_SM_1000_NS8cuda_cub4core6detail5shmemE+80];
	setp.lt.f64 	%p200, %fd197, %fd47;
	mov.u64 	%rd310, %rd55;
	mov.f64 	%fd198, %fd47;
	@%p200 bra 	$L__BB5_62;
	setp.lt.f64 	%p201, %fd47, %fd197;
	mov.u64 	%rd310, %rd309;
	mov.f64 	%fd198, %fd197;
	@%p201 bra 	$L__BB5_62;
	setp.lt.s64 	%p202, %rd309, %rd55;
	min.s64 	%rd310, %rd309, %rd55;
	selp.f64 	%fd198, %fd197, %fd47, %p202;
$L__BB5_62:
	ld.shared.f64 	%fd50, [_ZN6thrust24THRUST_300001_SM_1000_NS8cuda_cub4core6detail5shmemE+88];
	ld.shared.u64 	%rd58, [_ZN6thrust24THRUST_300001_SM_1000_NS8cuda_cub4core6detail5shmemE+96];
	setp.lt.f64 	%p203, %fd198, %fd50;
	mov.u64 	%rd311, %rd58;
	mov.f64 	%fd199, %fd50;
	@%p203 bra 	$L__BB5_65;
	setp.lt.f64 	%p204, %fd50, %fd198;
	mov.u64 	%rd311, %rd310;
	mov.f64 	%fd199, %fd198;
	@%p204 bra 	$L__BB5_65;
	setp.lt.s64 	%p205, %rd310, %rd58;
	min.s64 	%rd311, %rd310, %rd58;
	selp.f64 	%fd199, %fd198, %fd50, %p205;
$L__BB5_65:
	ld.shared.f64 	%fd53, [_ZN6thrust24THRUST_300001_SM_1000_NS8cuda_cub4core6detail5shmemE+104];
	ld.shared.u64 	%rd61, [_ZN6thrust24THRUST_300001_SM_1000_NS8cuda_cub4core6detail5shmemE+112];
	setp.lt.f64 	%p206, %fd199, %fd53;
	mov.u64 	%rd312, %rd61;
	mov.f64 	%fd200, %fd53;
	@%p206 bra 	$L__BB5_68;
	setp.lt.f64 	%p207, %fd53, %fd199;
	mov.u64 	%rd312, %rd311;
	mov.f64 	%fd200, %fd199;
	@%p207 bra 	$L__BB5_68;
	setp.lt.s64 	%p208, %rd311, %rd61;
	min.s64 	%rd312, %rd311, %rd61;
	selp.f64 	%fd200, %fd199, %fd53, %p208;
$L__BB5_68:
	ld.shared.f64 	%fd56, [_ZN6thrust24THRUST_300001_SM_1000_NS8cuda_cub4core6detail5shmemE+120];
	ld.shared.u64 	%rd64, [_ZN6thrust24THRUST_300001_SM_1000_NS8cuda_cub4core6detail5shmemE+128];
	setp.lt.f64 	%p209, %fd200, %fd56;
	mov.u64 	%rd357, %rd64;
	mov.f64 	%fd241, %fd56;
	@%p209 bra 	$L__BB5_204;
	setp.lt.f64 	%p210, %fd56, %fd200;
	mov.u64 	%rd357, %rd312;
	mov.f64 	%fd241, %fd200;
	@%p210 bra 	$L__BB5_204;
	setp.lt.s64 	%p211, %rd312, %rd64;
	min.s64 	%rd357, %rd312, %rd64;
	selp.f64 	%fd241, %fd200, %fd56, %p211;
	bra.uni 	$L__BB5_204;
$L__BB5_71:
	// begin inline asm
	mov.u32 %r163, %laneid;
	// end inline asm
	and.b32  	%r184, %r2, 992;
	add.s32 	%r185, %r184, 32;
	setp.gt.s32 	%p118, %r185, %r1;
	not.b32 	%r186, %r184;
	add.s32 	%r187, %r1, %r186;
	selp.b32 	%r182, %r187, 31, %p118;
	mov.b64 	%rd267, %fd188;
	mov.b64 	{%r165, %r170}, %rd267;
	mov.b32 	%r181, 1;
	mov.b32 	%r183, -1;
	// begin inline asm
	shfl.sync.down.b32 %r164, %r165, %r181, %r182, %r183;
	// end inline asm
	// begin inline asm
	shfl.sync.down.b32 %r169, %r170, %r181, %r182, %r183;
	// end inline asm
	mov.b64 	%rd268, {%r164, %r169};
	mov.b64 	%fd58, %rd268;
	mov.b64 	{%r175, %r180}, %rd300;
	// begin inline asm
	shfl.sync.down.b32 %r174, %r175, %r181, %r182, %r183;
	// end inline asm
	// begin inline asm
	shfl.sync.down.b32 %r179, %r180, %r181, %r182, %r183;
	// end inline asm
	mov.b64 	%rd66, {%r174, %r179};
	setp.ge.s32 	%p119, %r163, %r182;
	mov.u64 	%rd313, %rd300;
	mov.f64 	%fd201, %fd188;
	@%p119 bra 	$L__BB5_75;
	setp.lt.f64 	%p120, %fd188, %fd58;
	mov.u64 	%rd313, %rd66;
	mov.f64 	%fd201, %fd58;
	@%p120 bra 	$L__BB5_75;
	setp.gt.f64 	%p121, %fd188, %fd58;
	mov.u64 	%rd313, %rd300;
	mov.f64 	%fd201, %fd188;
	@%p121 bra 	$L__BB5_75;
	setp.lt.s64 	%p122, %rd300, %rd66;
	min.s64 	%rd313, %rd300, %rd66;
	selp.f64 	%fd201, %fd188, %fd58, %p122;
$L__BB5_75:
	mov.b64 	%rd269, %fd201;
	mov.b64 	{%r189, %r194}, %rd269;
	mov.b32 	%r205, 2;
	mov.b32 	%r207, -1;
	// begin inline asm
	shfl.sync.down.b32 %r188, %r189, %r205, %r182, %r207;
	// end inline asm
	// begin inline asm
	shfl.sync.down.b32 %r193, %r194, %r205, %r182, %r207;
	// end inline asm
	mov.b64 	%rd270, {%r188, %r193};
	mov.b64 	%fd61, %rd270;
	mov.b64 	{%r199, %r204}, %rd313;
	// begin inline asm
	shfl.sync.down.b32 %r198, %r199, %r205, %r182, %r207;
	// end inline asm
	// begin inline asm
	shfl.sync.down.b32 %r203, %r204, %r205, %r182, %r207;
	// end inline asm
	mov.b64 	%rd69, {%r198, %r203};
	add.s32 	%r208, %r163, 2;
	setp.gt.s32 	%p123, %r208, %r182;
	mov.u64 	%rd314, %rd313;
	mov.f64 	%fd202, %fd201;
	@%p123 bra 	$L__BB5_79;
	setp.lt.f64 	%p124, %fd201, %fd61;
	mov.u64 	%rd314, %rd69;
	mov.f64 	%fd202, %fd61;
	@%p124 bra 	$L__BB5_79;
	setp.gt.f64 	%p125, %fd201, %fd61;
	mov.u64 	%rd314, %rd313;
	mov.f64 	%fd202, %fd201;
	@%p125 bra 	$L__BB5_79;
	setp.lt.s64 	%p126, %rd313, %rd69;
	min.s64 	%rd314, %rd313, %rd69;
	selp.f64 	%fd202, %fd201, %fd61, %p126;
$L__BB5_79:
	mov.b64 	%rd271, %fd202;
	mov.b64 	{%r210, %r215}, %rd271;
	mov.b32 	%r226, 4;
	mov.b32 	%r228, -1;
	// begin inline asm
	shfl.sync.down.b32 %r209, %r210, %r226, %r182, %r228;
	// end inline asm
	// begin inline asm
	shfl.sync.down.b32 %r214, %r215, %r226, %r182, %r228;
	// end inline asm
	mov.b64 	%rd272, {%r209, %r214};
	mov.b64 	%fd64, %rd272;
	mov.b64 	{%r220, %r225}, %rd314;
	// begin inline asm
	shfl.sync.down.b32 %r219, %r220, %r226, %r182, %r228;
	// end inline asm
	// begin inline asm
	shfl.sync.down.b32 %r224, %r225, %r226, %r182, %r228;
	// end inline asm
	mov.b64 	%rd72, {%r219, %r224};
	add.s32 	%r229, %r163, 4;
	setp.gt.s32 	%p127, %r229, %r182;
	mov.u64 	%rd315, %rd314;
	mov.f64 	%fd203, %fd202;
	@%p127 bra 	$L__BB5_83;
	setp.lt.f64 	%p128, %fd202, %fd64;
	mov.u64 	%rd315, %rd72;
	mov.f64 	%fd203, %fd64;
	@%p128 bra 	$L__BB5_83;
	setp.gt.f64 	%p129, %fd202, %fd64;
	mov.u64 	%rd315, %rd314;
	mov.f64 	%fd203, %fd202;
	@%p129 bra 	$L__BB5_83;
	setp.lt.s64 	%p130, %rd314, %rd72;
	min.s64 	%rd315, %rd314, %rd72;
	selp.f64 	%fd203, %fd202, %fd64, %p130;
$L__BB5_83:
	mov.b64 	%rd273, %fd203;
	mov.b64 	{%r231, %r236}, %rd273;
	mov.b32 	%r247, 8;
	mov.b32 	%r249, -1;
	// begin inline asm
	shfl.sync.down.b32 %r230, %r231, %r247, %r182, %r249;
	// end inline asm
	// begin inline asm
	shfl.sync.down.b32 %r235, %r236, %r247, %r182, %r249;
	// end inline asm
	mov.b64 	%rd274, {%r230, %r235};
	mov.b64 	%fd67, %rd274;
	mov.b64 	{%r241, %r246}, %rd315;
	// begin inline asm
	shfl.sync.down.b32 %r240, %r241, %r247, %r182, %r249;
	// end inline asm
	// begin inline asm
	shfl.sync.down.b32 %r245, %r246, %r247, %r182, %r249;
	// end inline asm
	mov.b64 	%rd75, {%r240, %r245};
	add.s32 	%r250, %r163, 8;
	setp.gt.s32 	%p131, %r250, %r182;
	mov.f64 	%fd204, %fd203;
	mov.u64 	%rd316, %rd315;
	@%p131 bra 	$L__BB5_87;
	setp.lt.f64 	%p132, %fd203, %fd67;
	mov.f64 	%fd204, %fd67;
	mov.u64 	%rd316, %rd75;
	@%p132 bra 	$L__BB5_87;
	setp.gt.f64 	%p133, %fd203, %fd67;
	mov.f64 	%fd204, %fd203;
	mov.u64 	%rd316, %rd315;
	@%p133 bra 	$L__BB5_87;
	setp.lt.s64 	%p134, %rd315, %rd75;
	selp.f64 	%fd204, %fd203, %fd67, %p134;
	min.s64 	%rd316, %rd315, %rd75;
$L__BB5_87:
	mov.b64 	%rd275, %fd204;
	mov.b64 	{%r252, %r257}, %rd275;
	mov.b32 	%r268, 16;
	mov.b32 	%r270, -1;
	// begin inline asm
	shfl.sync.down.b32 %r251, %r252, %r268, %r182, %r270;
	// end inline asm
	// begin inline asm
	shfl.sync.down.b32 %r256, %r257, %r268, %r182, %r270;
	// end inline asm
	mov.b64 	%rd276, {%r251, %r256};
	mov.b64 	%fd70, %rd276;
	mov.b64 	{%r262, %r267}, %rd316;
	// begin inline asm
	shfl.sync.down.b32 %r261, %r262, %r268, %r182, %r270;
	// end inline asm
	// begin inline asm
	shfl.sync.down.b32 %r266, %r267, %r268, %r182, %r270;
	// end inline asm
	mov.b64 	%rd78, {%r261, %r266};
	add.s32 	%r271, %r163, 16;
	setp.gt.s32 	%p135, %r271, %r182;
	mov.f64 	%fd241, %fd204;
	mov.u64 	%rd357, %rd316;
	@%p135 bra 	$L__BB5_91;
	setp.lt.f64 	%p136, %fd204, %fd70;
	mov.f64 	%fd241, %fd70;
	mov.u64 	%rd357, %rd78;
	@%p136 bra 	$L__BB5_91;
	setp.gt.f64 	%p137, %fd204, %fd70;
	mov.f64 	%fd241, %fd204;
	mov.u64 	%rd357, %rd316;
	@%p137 bra 	$L__BB5_91;
	setp.lt.s64 	%p138, %rd316, %rd78;
	selp.f64 	%fd241, %fd204, %fd70, %p138;
	min.s64 	%rd357, %rd316, %rd78;
$L__BB5_91:
	setp.ne.s32 	%p139, %r163, 0;
	@%p139 bra 	$L__BB5_93;
	shr.u32 	%r272, %r2, 1;
	and.b32  	%r273, %r272, 496;
	mov.u32 	%r274, _ZN6thrust24THRUST_300001_SM_1000_NS8cuda_cub4core6detail5shmemE;
	add.s32 	%r275, %r274, %r273;
	st.shared.f64 	[%r275+8], %fd241;
	st.shared.u64 	[%r275+16], %rd357;
$L__BB5_93:
	bar.sync 	0;
	setp.ne.s32 	%p140, %r2, 0;
	@%p140 bra 	$L__BB5_204;
	setp.lt.s32 	%p141, %r1, 33;
	mov.f64 	%fd206, %fd241;
	mov.u64 	%rd318, %rd357;
	@%p141 bra 	$L__BB5_98;
	ld.shared.f64 	%fd73, [_ZN6thrust24THRUST_300001_SM_1000_NS8cuda_cub4core6detail5shmemE+24];
	ld.shared.u64 	%rd81, [_ZN6thrust24THRUST_300001_SM_1000_NS8cuda_cub4core6detail5shmemE+32];
	setp.lt.f64 	%p142, %fd241, %fd73;
	mov.f64 	%fd206, %fd73;
	mov.u64 	%rd318, %rd81;
	@%p142 bra 	$L__BB5_98;
	setp.lt.f64 	%p143, %fd73, %fd241;
	mov.f64 	%fd206, %fd241;
	mov.u64 	%rd318, %rd357;
	@%p143 bra 	$L__BB5_98;
	setp.lt.s64 	%p144, %rd357, %rd81;
	selp.f64 	%fd206, %fd241, %fd73, %p144;
	min.s64 	%rd318, %rd357, %rd81;
$L__BB5_98:
	setp.lt.s32 	%p145, %r1, 65;
	mov.f64 	%fd207, %fd206;
	mov.u64 	%rd319, %rd318;
	@%p145 bra 	$L__BB5_102;
	ld.shared.f64 	%fd76, [_ZN6thrust24THRUST_300001_SM_1000_NS8cuda_cub4core6detail5shmemE+40];
	ld.shared.u64 	%rd84, [_ZN6thrust24THRUST_300001_SM_1000_NS8cuda_cub4core6detail5shmemE+48];
	setp.lt.f64 	%p146, %fd206, %fd76;
	mov.f64 	%fd207, %fd76;
	mov.u64 	%rd319, %rd84;
	@%p146 bra 	$L__BB5_102;
	setp.lt.f64 	%p147, %fd76, %fd206;
	mov.f64 	%fd207, %fd206;
	mov.u64 	%rd319, %rd318;
	@%p147 bra 	$L__BB5_102;
	setp.lt.s64 	%p148, %rd318, %rd84;
	selp.f64 	%fd207, %fd206, %fd76, %p148;
	min.s64 	%rd319, %rd318, %rd84;
$L__BB5_102:
	setp.lt.s32 	%p149, %r1, 97;
	mov.f64 	%fd208, %fd207;
	mov.u64 	%rd320, %rd319;
	@%p149 bra 	$L__BB5_106;
	ld.shared.f64 	%fd79, [_ZN6thrust24THRUST_300001_SM_1000_NS8cuda_cub4core6detail5shmemE+56];
	ld.shared.u64 	%rd87, [_ZN6thrust24THRUST_300001_SM_1000_NS8cuda_cub4core6detail5shmemE+64];
	setp.lt.f64 	%p150, %fd207, %fd79;
	mov.f64 	%fd208, %fd79;
	mov.u64 	%rd320, %rd87;
	@%p150 bra 	$L__BB5_106;
	setp.lt.f64 	%p151, %fd79, %fd207;
	mov.f64 	%fd208, %fd207;
	mov.u64 	%rd320, %rd319;
	@%p151 bra 	$L__BB5_106;
	setp.lt.s64 	%p152, %rd319, %rd87;
	selp.f64 	%fd208, %fd207, %fd79, %p152;
	min.s64 	%rd320, %rd319, %rd87;
$L__BB5_106:
	setp.lt.s32 	%p153, %r1, 129;
	mov.f64 	%fd209, %fd208;
	mov.u64 	%rd321, %rd320;
	@%p153 bra 	$L__BB5_110;
	ld.shared.f64 	%fd82, [_ZN6thrust24THRUST_300001_SM_1000_NS8cuda_cub4core6detail5shmemE+72];
	ld.shared.u64 	%rd90, [_ZN6thrust24THRUST_300001_SM_1000_NS8cuda_cub4core6detail5shmemE+80];
	setp.lt.f64 	%p154, %fd208, %fd82;
	mov.f64 	%fd209, %fd82;
	mov.u64 	%rd321, %rd90;
	@%p154 bra 	$L__BB5_110;
	setp.lt.f64 	%p155, %fd82, %fd208;
	mov.f64 	%fd209, %fd208;
	mov.u64 	%rd321, %rd320;
	@%p155 bra 	$L__BB5_110;
	setp.lt.s64 	%p156, %rd320, %rd90;
	selp.f64 	%fd209, %fd208, %fd82, %p156;
	min.s64 	%rd321, %rd320, %rd90;
$L__BB5_110:
	setp.lt.s32 	%p157, %r1, 161;
	mov.f64 	%fd210, %fd209;
	mov.u64 	%rd322, %rd321;
	@%p157 bra 	$L__BB5_114;
	ld.shared.f64 	%fd85, [_ZN6thrust24THRUST_300001_SM_1000_NS8cuda_cub4core6detail5shmemE+88];
	ld.shared.u64 	%rd93, [_ZN6thrust24THRUST_300001_SM_1000_NS8cuda_cub4core6detail5shmemE+96];
	setp.lt.f64 	%p158, %fd209, %fd85;
	mov.f64 	%fd210, %fd85;
	mov.u64 	%rd322, %rd93;
	@%p158 bra 	$L__BB5_114;
	setp.lt.f64 	%p159, %fd85, %fd209;
	mov.f64 	%fd210, %fd209;
	mov.u64 	%rd322, %rd321;
	@%p159 bra 	$L__BB5_114;
	setp.lt.s64 	%p160, %rd321, %rd93;
	selp.f64 	%fd210, %fd209, %fd85, %p160;
	min.s64 	%rd322, %rd321, %rd93;
$L__BB5_114:
	setp.lt.s32 	%p161, %r1, 193;
	mov.f64 	%fd211, %fd210;
	mov.u64 	%rd323, %rd322;
	@%p161 bra 	$L__BB5_118;
	ld.shared.f64 	%fd88, [_ZN6thrust24THRUST_300001_SM_1000_NS8cuda_cub4core6detail5shmemE+104];
	ld.shared.u64 	%rd96, [_ZN6thrust24THRUST_300001_SM_1000_NS8cuda_cub4core6detail5shmemE+112];
	setp.lt.f64 	%p162, %fd210, %fd88;
	mov.f64 	%fd211, %fd88;
	mov.u64 	%rd323, %rd96;
	@%p162 bra 	$L__BB5_118;
	setp.lt.f64 	%p163, %fd88, %fd210;
	mov.f64 	%fd211, %fd210;
	mov.u64 	%rd323, %rd322;
	@%p163 bra 	$L__BB5_118;
	setp.lt.s64 	%p164, %rd322, %rd96;
	selp.f64 	%fd211, %fd210, %fd88, %p164;
	min.s64 	%rd323, %rd322, %rd96;
$L__BB5_118:
	setp.lt.s32 	%p165, %r1, 225;
	mov.u64 	%rd357, %rd323;
	mov.f64 	%fd241, %fd211;
	@%p165 bra 	$L__BB5_204;
	ld.shared.f64 	%fd91, [_ZN6thrust24THRUST_300001_SM_1000_NS8cuda_cub4core6detail5shmemE+120];
	ld.shared.u64 	%rd99, [_ZN6thrust24THRUST_300001_SM_1000_NS8cuda_cub4core6detail5shmemE+128];
	setp.lt.f64 	%p166, %fd211, %fd91;
	mov.u64 	%rd357, %rd99;
	mov.f64 	%fd241, %fd91;
	@%p166 bra 	$L__BB5_204;
	setp.lt.f64 	%p167, %fd91, %fd211;
	mov.u64 	%rd357, %rd323;
	mov.f64 	%fd241, %fd211;
	@%p167 bra 	$L__BB5_204;
	setp.lt.s64 	%p168, %rd323, %rd99;
	selp.f64 	%fd241, %fd211, %fd91, %p168;
	min.s64 	%rd357, %rd323, %rd99;
	bra.uni 	$L__BB5_204;
$L__BB5_122:
	mov.u32 	%r18, %tid.x;
	cvt.u64.u32 	%rd197, %r18;
	cvta.to.global.u64 	%rd198, %rd193;
	mul.wide.u32 	%rd199, %r18, 8;
	add.s64 	%rd200, %rd198, %rd199;
	ld.global.f64 	%fd170, [%rd200];
	add.s32 	%r31, %r18, 256;
	cvt.u64.u32 	%rd201, %r31;
	ld.global.f64 	%fd171, [%rd200+2048];
	add.s32 	%r32, %r18, 512;
	cvt.u64.u32 	%rd202, %r32;
	ld.global.f64 	%fd172, [%rd200+4096];
	add.s32 	%r33, %r18, 768;
	cvt.u64.u32 	%rd203, %r33;
	ld.global.f64 	%fd173, [%rd200+6144];
	or.b32  	%r34, %r18, 1024;
	cvt.u64.u32 	%rd101, %r34;
	add.s64 	%rd344, %rd194, %rd101;
	ld.global.f64 	%fd228, [%rd200+8192];
	setp.geu.f64 	%p3, %fd170, %fd171;
	selp.f64 	%fd174, %fd170, %fd171, %p3;
	selp.b64 	%rd204, %rd197, %rd201, %p3;
	setp.geu.f64 	%p4, %fd174, %fd172;
	selp.f64 	%fd175, %fd174, %fd172, %p4;
	selp.b64 	%rd205, %rd204, %rd202, %p4;
	setp.geu.f64 	%p5, %fd175, %fd173;
	selp.f64 	%fd94, %fd175, %fd173, %p5;
	selp.b64 	%rd104, %rd205, %rd203, %p5;
	setp.lt.f64 	%p6, %fd94, %fd228;
	@%p6 bra 	$L__BB5_124;
	setp.lt.f64 	%p7, %fd228, %fd94;
	setp.lt.u64 	%p8, %rd104, %rd101;
	or.pred  	%p9, %p7, %p8;
	selp.f64 	%fd228, %fd94, %fd228, %p9;
	add.s64 	%rd206, %rd194, %rd104;
	selp.b64 	%rd344, %rd206, %rd344, %p9;
$L__BB5_124:
	setp.lt.u64 	%p10, %rd196, 2560;
	mov.b64 	%rd333, 1280;
	@%p10 bra 	$L__BB5_137;
	mov.b64 	%rd325, 1280;
	mov.f64 	%fd213, %fd228;
$L__BB5_126:
	add.s64 	%rd209, %rd325, %rd197;
	shl.b64 	%rd210, %rd325, 3;
	cvta.to.global.u64 	%rd211, %rd193;
	add.s64 	%rd213, %rd211, %rd199;
	add.s64 	%rd214, %rd213, %rd210;
	add.s64 	%rd327, %rd209, %rd194;
	ld.global.f64 	%fd214, [%rd214];
	ld.global.f64 	%fd215, [%rd214+2048];
	ld.global.f64 	%fd216, [%rd214+4096];
	ld.global.f64 	%fd217, [%rd214+6144];
	ld.global.f64 	%fd228, [%rd214+8192];
	setp.lt.f64 	%p11, %fd213, %fd214;
	@%p11 bra 	$L__BB5_128;
	setp.lt.f64 	%p12, %fd214, %fd213;
	setp.lt.s64 	%p13, %rd344, %rd327;
	or.pred  	%p14, %p12, %p13;
	selp.f64 	%fd214, %fd213, %fd214, %p14;
	selp.b64 	%rd327, %rd344, %rd327, %p14;
$L__BB5_128:
	add.s64 	%rd215, %rd325, %rd197;
	add.s64 	%rd216, %rd215, %rd194;
	add.s64 	%rd328, %rd216, 256;
	setp.lt.f64 	%p15, %fd214, %fd215;
	@%p15 bra 	$L__BB5_130;
	setp.lt.f64 	%p16, %fd215, %fd214;
	add.s64 	%rd218, %rd325, %rd197;
	add.s64 	%rd219, %rd218, %rd194;
	add.s64 	%rd220, %rd219, 256;
	setp.lt.s64 	%p17, %rd327, %rd220;
	or.pred  	%p18, %p16, %p17;
	selp.f64 	%fd215, %fd214, %fd215, %p18;
	selp.b64 	%rd328, %rd327, %rd220, %p18;
$L__BB5_130:
	add.s64 	%rd329, %rd216, 512;
	setp.lt.f64 	%p19, %fd215, %fd216;
	@%p19 bra 	$L__BB5_132;
	setp.lt.f64 	%p20, %fd216, %fd215;
	add.s64 	%rd224, %rd325, %rd197;
	add.s64 	%rd225, %rd224, %rd194;
	add.s64 	%rd226, %rd225, 512;
	setp.lt.s64 	%p21, %rd328, %rd226;
	or.pred  	%p22, %p20, %p21;
	selp.f64 	%fd216, %fd215, %fd216, %p22;
	selp.b64 	%rd329, %rd328, %rd226, %p22;
$L__BB5_132:
	add.s64 	%rd227, %rd325, %rd197;
	add.s64 	%rd228, %rd227, %rd194;
	add.s64 	%rd330, %rd228, 768;
	setp.lt.f64 	%p23, %fd216, %fd217;
	@%p23 bra 	$L__BB5_134;
	setp.lt.f64 	%p24, %fd217, %fd216;
	setp.lt.s64 	%p25, %rd329, %rd330;
	or.pred  	%p26, %p24, %p25;
	selp.f64 	%fd217, %fd216, %fd217, %p26;
	selp.b64 	%rd330, %rd329, %rd330, %p26;
$L__BB5_134:
	add.s64 	%rd344, %rd228, 1024;
	setp.lt.f64 	%p27, %fd217, %fd228;
	@%p27 bra 	$L__BB5_136;
	setp.lt.f64 	%p28, %fd228, %fd217;
	setp.lt.s64 	%p29, %rd330, %rd344;
	or.pred  	%p30, %p28, %p29;
	selp.f64 	%fd228, %fd217, %fd228, %p30;
	selp.b64 	%rd344, %rd330, %rd344, %p30;
$L__BB5_136:
	add.s64 	%rd333, %rd325, 1280;
	add.s64 	%rd231, %rd325, 2560;
	setp.le.s64 	%p31, %rd231, %rd196;
	mov.u64 	%rd325, %rd333;
	mov.f64 	%fd213, %fd228;
	@%p31 bra 	$L__BB5_126;
$L__BB5_137:
	setp.le.s64 	%p32, %rd196, %rd333;
	@%p32 bra 	$L__BB5_160;
	cvt.u32.u64 	%r35, %rd333;
	cvt.u32.u64 	%r36, %rd196;
	sub.s32 	%r19, %r36, %r35;
	setp.ge.s32 	%p33, %r18, %r19;
	@%p33 bra 	$L__BB5_160;
	cvta.to.global.u64 	%rd130, %rd193;
	not.b32 	%r38, %r18;
	add.s32 	%r39, %r38, %r36;
	sub.s32 	%r20, %r39, %r35;
	and.b32  	%r41, %r20, 768;
	setp.eq.s32 	%p34, %r41, 768;
	mov.u32 	%r389, %r18;
	@%p34 bra 	$L__BB5_145;
	add.s64 	%rd234, %rd333, %rd197;
	add.s64 	%rd335, %rd234, %rd194;
	shl.b64 	%rd235, %rd234, 3;
	add.s64 	%rd334, %rd130, %rd235;
	shr.u32 	%r42, %r20, 8;
	add.s32 	%r43, %r42, 1;
	and.b32  	%r44, %r43, 3;
	neg.s32 	%r387, %r44;
	mov.u32 	%r389, %r18;
$L__BB5_141:
	.pragma "nounroll";
	mov.u64 	%rd135, %rd344;
	mov.f64 	%fd114, %fd228;
	ld.global.f64 	%fd115, [%rd334];
	setp.lt.f64 	%p35, %fd114, %fd115;
	mov.f64 	%fd228, %fd115;
	mov.u64 	%rd344, %rd335;
	@%p35 bra 	$L__BB5_144;
	setp.lt.f64 	%p36, %fd115, %fd114;
	mov.f64 	%fd228, %fd114;
	mov.u64 	%rd344, %rd135;
	@%p36 bra 	$L__BB5_144;
	setp.lt.s64 	%p37, %rd135, %rd335;
	selp.f64 	%fd228, %fd114, %fd115, %p37;
	min.s64 	%rd344, %rd135, %rd335;
$L__BB5_144:
	add.s32 	%r389, %r389, 256;
	add.s64 	%rd335, %rd335, 256;
	add.s64 	%rd334, %rd334, 2048;
	add.s32 	%r387, %r387, 1;
	setp.ne.s32 	%p38, %r387, 0;
	@%p38 bra 	$L__BB5_141;
$L__BB5_145:
	setp.lt.u32 	%p39, %r20, 768;
	@%p39 bra 	$L__BB5_160;
	add.s32 	%r390, %r389, 512;
$L__BB5_147:
	mov.u32 	%r28, %r390;
	add.s32 	%r45, %r28, -512;
	cvt.u64.u32 	%rd236, %r45;
	add.s64 	%rd237, %rd333, %rd236;
	shl.b64 	%rd238, %rd237, 3;
	add.s64 	%rd143, %rd130, %rd238;
	add.s64 	%rd144, %rd237, %rd194;
	ld.global.f64 	%fd121, [%rd143];
	setp.lt.f64 	%p40, %fd228, %fd121;
	mov.f64 	%fd225, %fd121;
	mov.u64 	%rd341, %rd144;
	@%p40 bra 	$L__BB5_150;
	setp.lt.f64 	%p41, %fd121, %fd228;
	mov.f64 	%fd225, %fd228;
	mov.u64 	%rd341, %rd344;
	@%p41 bra 	$L__BB5_150;
	setp.lt.s64 	%p42, %rd344, %rd144;
	selp.f64 	%fd225, %fd228, %fd121, %p42;
	min.s64 	%rd341, %rd344, %rd144;
$L__BB5_150:
	add.s32 	%r46, %r28, -256;
	cvt.u64.u32 	%rd239, %r46;
	add.s64 	%rd240, %rd333, %rd239;
	add.s64 	%rd147, %rd240, %rd194;
	ld.global.f64 	%fd124, [%rd143+2048];
	setp.lt.f64 	%p43, %fd225, %fd124;
	mov.f64 	%fd226, %fd124;
	mov.u64 	%rd342, %rd147;
	@%p43 bra 	$L__BB5_153;
	setp.lt.f64 	%p44, %fd124, %fd225;
	mov.f64 	%fd226, %fd225;
	mov.u64 	%rd342, %rd341;
	@%p44 bra 	$L__BB5_153;
	setp.lt.s64 	%p45, %rd341, %rd147;
	selp.f64 	%fd226, %fd225, %fd124, %p45;
	min.s64 	%rd342, %rd341, %rd147;
$L__BB5_153:
	cvt.u64.u32 	%rd241, %r28;
	add.s64 	%rd242, %rd333, %rd241;
	add.s64 	%rd150, %rd242, %rd194;
	ld.global.f64 	%fd127, [%rd143+4096];
	setp.lt.f64 	%p46, %fd226, %fd127;
	mov.f64 	%fd227, %fd127;
	mov.u64 	%rd343, %rd150;
	@%p46 bra 	$L__BB5_156;
	setp.lt.f64 	%p47, %fd127, %fd226;
	mov.f64 	%fd227, %fd226;
	mov.u64 	%rd343, %rd342;
	@%p47 bra 	$L__BB5_156;
	setp.lt.s64 	%p48, %rd342, %rd150;
	selp.f64 	%fd227, %fd226, %fd127, %p48;
	min.s64 	%rd343, %rd342, %rd150;
$L__BB5_156:
	add.s32 	%r47, %r28, 256;
	cvt.u64.u32 	%rd243, %r47;
	add.s64 	%rd244, %rd333, %rd243;
	add.s64 	%rd153, %rd244, %rd194;
	ld.global.f64 	%fd130, [%rd143+6144];
	setp.lt.f64 	%p49, %fd227, %fd130;
	mov.f64 	%fd228, %fd130;
	mov.u64 	%rd344, %rd153;
	@%p49 bra 	$L__BB5_159;
	setp.lt.f64 	%p50, %fd130, %fd227;
	mov.f64 	%fd228, %fd227;
	mov.u64 	%rd344, %rd343;
	@%p50 bra 	$L__BB5_159;
	setp.lt.s64 	%p51, %rd343, %rd153;
	selp.f64 	%fd228, %fd227, %fd130, %p51;
	min.s64 	%rd344, %rd343, %rd153;
$L__BB5_159:
	add.s32 	%r390, %r28, 1024;
	add.s32 	%r48, %r28, 512;
	setp.lt.s32 	%p52, %r48, %r19;
	@%p52 bra 	$L__BB5_147;
$L__BB5_160:
	// begin inline asm
	mov.u32 %r49, %laneid;
	// end inline asm
	mov.b64 	%rd245, %fd228;
	mov.b64 	{%r51, %r56}, %rd245;
	mov.b32 	%r67, 1;
	mov.b32 	%r68, 31;
	mov.b32 	%r69, -1;
	// begin inline asm
	shfl.sync.down.b32 %r50, %r51, %r67, %r68, %r69;
	// end inline asm
	// begin inline asm
	shfl.sync.down.b32 %r55, %r56, %r67, %r68, %r69;
	// end inline asm
	mov.b64 	%rd246, {%r50, %r55};
	mov.b64 	%fd134, %rd246;
	mov.b64 	{%r61, %r66}, %rd344;
	// begin inline asm
	shfl.sync.down.b32 %r60, %r61, %r67, %r68, %r69;
	// end inline asm
	// begin inline asm
	shfl.sync.down.b32 %r65, %r66, %r67, %r68, %r69;
	// end inline asm
	mov.b64 	%rd157, {%r60, %r65};
	setp.gt.s32 	%p53, %r49, 30;
	mov.f64 	%fd230, %fd228;
	mov.u64 	%rd346, %rd344;
	@%p53 bra 	$L__BB5_164;
	setp.lt.f64 	%p54, %fd228, %fd134;
	mov.f64 	%fd230, %fd134;
	mov.u64 	%rd346, %rd157;
	@%p54 bra 	$L__BB5_164;
	setp.gt.f64 	%p55, %fd228, %fd134;
	mov.f64 	%fd230, %fd228;
	mov.u64 	%rd346, %rd344;
	@%p55 bra 	$L__BB5_164;
	setp.lt.s64 	%p56, %rd344, %rd157;
	selp.f64 	%fd230, %fd228, %fd134, %p56;
	min.s64 	%rd346, %rd344, %rd157;
$L__BB5_164:
	mov.b64 	%rd247, %fd230;
	mov.b64 	{%r71, %r76}, %rd247;
	mov.b32 	%r87, 2;
	mov.b32 	%r88, 31;
	mov.b32 	%r89, -1;
	// begin inline asm
	shfl.sync.down.b32 %r70, %r71, %r87, %r88, %r89;
	// end inline asm
	// begin inline asm
	shfl.sync.down.b32 %r75, %r76, %r87, %r88, %r89;
	// end inline asm
	mov.b64 	%rd248, {%r70, %r75};
	mov.b64 	%fd137, %rd248;
	mov.b64 	{%r81, %r86}, %rd346;
	// begin inline asm
	shfl.sync.down.b32 %r80, %r81, %r87, %r88, %r89;
	// end inline asm
	// begin inline asm
	shfl.sync.down.b32 %r85, %r86, %r87, %r88, %r89;
	// end inline asm
	mov.b64 	%rd160, {%r80, %r85};
	setp.gt.s32 	%p57, %r49, 29;
	mov.f64 	%fd231, %fd230;
	mov.u64 	%rd347, %rd346;
	@%p57 bra 	$L__BB5_168;
	setp.lt.f64 	%p58, %fd230, %fd137;
	mov.f64 	%fd231, %fd137;
	mov.u64 	%rd347, %rd160;
	@%p58 bra 	$L__BB5_168;
	setp.gt.f64 	%p59, %fd230, %fd137;
	mov.f64 	%fd231, %fd230;
	mov.u64 	%rd347, %rd346;
	@%p59 bra 	$L__BB5_168;
	setp.lt.s64 	%p60, %rd346, %rd160;
	selp.f64 	%fd231, %fd230, %fd137, %p60;
	min.s64 	%rd347, %rd346, %rd160;
$L__BB5_168:
	mov.b64 	%rd249, %fd231;
	mov.b64 	{%r91, %r96}, %rd249;
	mov.b32 	%r107, 4;
	mov.b32 	%r108, 31;
	mov.b32 	%r109, -1;
	// begin inline asm
	shfl.sync.down.b32 %r90, %r91, %r107, %r108, %r109;
	// end inline asm
	// begin inline asm
	shfl.sync.down.b32 %r95, %r96, %r107, %r108, %r109;
	// end inline asm
	mov.b64 	%rd250, {%r90, %r95};
	mov.b64 	%fd140, %rd250;
	mov.b64 	{%r101, %r106}, %rd347;
	// begin inline asm
	shfl.sync.down.b32 %r100, %r101, %r107, %r108, %r109;
	// end inline asm
	// begin inline asm
	shfl.sync.down.b32 %r105, %r106, %r107, %r108, %r109;
	// end inline asm
	mov.b64 	%rd163, {%r100, %r105};
	setp.gt.s32 	%p61, %r49, 27;
	mov.f64 	%fd232, %fd231;
	mov.u64 	%rd348, %rd347;
	@%p61 bra 	$L__BB5_172;
	setp.lt.f64 	%p62, %fd231, %fd140;
	mov.f64 	%fd232, %fd140;
	mov.u64 	%rd348, %rd163;
	@%p62 bra 	$L__BB5_172;
	setp.gt.f64 	%p63, %fd231, %fd140;
	mov.f64 	%fd232, %fd231;
	mov.u64 	%rd348, %rd347;
	@%p63 bra 	$L__BB5_172;
	setp.lt.s64 	%p64, %rd347, %rd163;
	selp.f64 	%fd232, %fd231, %fd140, %p64;
	min.s64 	%rd348, %rd347, %rd163;
$L__BB5_172:
	mov.b64 	%rd251, %fd232;
	mov.b64 	{%r111, %r116}, %rd251;
	mov.b32 	%r127, 8;
	mov.b32 	%r128, 31;
	mov.b32 	%r129, -1;
	// begin inline asm
	shfl.sync.down.b32 %r110, %r111, %r127, %r128, %r129;
	// end inline asm
	// begin inline asm
	shfl.sync.down.b32 %r115, %r116, %r127, %r128, %r129;
	// end inline asm
	mov.b64 	%rd252, {%r110, %r115};
	mov.b64 	%fd143, %rd252;
	mov.b64 	{%r121, %r126}, %rd348;
	// begin inline asm
	shfl.sync.down.b32 %r120, %r121, %r127, %r128, %r129;
	// end inline asm
	// begin inline asm
	shfl.sync.down.b32 %r125, %r126, %r127, %r128, %r129;
	// end inline asm
	mov.b64 	%rd166, {%r120, %r125};
	setp.gt.s32 	%p65, %r49, 23;
	mov.f64 	%fd233, %fd232;
	mov.u64 	%rd349, %rd348;
	@%p65 bra 	$L__BB5_176;
	setp.lt.f64 	%p66, %fd232, %fd143;
	mov.f64 	%fd233, %fd143;
	mov.u64 	%rd349, %rd166;
	@%p66 bra 	$L__BB5_176;
	setp.gt.f64 	%p67, %fd232, %fd143;
	mov.f64 	%fd233, %fd232;
	mov.u64 	%rd349, %rd348;
	@%p67 bra 	$L__BB5_176;
	setp.lt.s64 	%p68, %rd348, %rd166;
	selp.f64 	%fd233, %fd232, %fd143, %p68;
	min.s64 	%rd349, %rd348, %rd166;
$L__BB5_176:
	mov.b64 	%rd253, %fd233;
	mov.b64 	{%r131, %r136}, %rd253;
	mov.b32 	%r147, 16;
	mov.b32 	%r148, 31;
	mov.b32 	%r149, -1;
	// begin inline asm
	shfl.sync.down.b32 %r130, %r131, %r147, %r148, %r149;
	// end inline asm
	// begin inline asm
	shfl.sync.down.b32 %r135, %r136, %r147, %r148, %r149;
	// end inline asm
	mov.b64 	%rd254, {%r130, %r135};
	mov.b64 	%fd146, %rd254;
	mov.b64 	{%r141, %r146}, %rd349;
	// begin inline asm
	shfl.sync.down.b32 %r140, %r141, %r147, %r148, %r149;
	// end inline asm
	// begin inline asm
	shfl.sync.down.b32 %r145, %r146, %r147, %r148, %r149;
	// end inline asm
	mov.b64 	%rd169, {%r140, %r145};
	setp.gt.s32 	%p69, %r49, 15;
	mov.f64 	%fd241, %fd233;
	mov.u64 	%rd357, %rd349;
	@%p69 bra 	$L__BB5_180;
	setp.lt.f64 	%p70, %fd233, %fd146;
	mov.f64 	%fd241, %fd146;
	mov.u64 	%rd357, %rd169;
	@%p70 bra 	$L__BB5_180;
	setp.gt.f64 	%p71, %fd233, %fd146;
	mov.f64 	%fd241, %fd233;
	mov.u64 	%rd357, %rd349;
	@%p71 bra 	$L__BB5_180;
	setp.lt.s64 	%p72, %rd349, %rd169;
	selp.f64 	%fd241, %fd233, %fd146, %p72;
	min.s64 	%rd357, %rd349, %rd169;
$L__BB5_180:
	setp.ne.s32 	%p73, %r49, 0;
	@%p73 bra 	$L__BB5_182;
	shr.u32 	%r150, %r18, 1;
	and.b32  	%r151, %r150, 496;
	mov.u32 	%r152, _ZN6thrust24THRUST_300001_SM_1000_NS8cuda_cub4core6detail5shmemE;
	add.s32 	%r153, %r152, %r151;
	st.shared.f64 	[%r153+8], %fd241;
	st.shared.u64 	[%r153+16], %rd357;
$L__BB5_182:
	bar.sync 	0;
	setp.ne.s32 	%p74, %r18, 0;
	@%p74 bra 	$L__BB5_204;
	ld.shared.f64 	%fd149, [_ZN6thrust24THRUST_300001_SM_1000_NS8cuda_cub4core6detail5shmemE+24];
	ld.shared.u64 	%rd172, [_ZN6thrust24THRUST_300001_SM_1000_NS8cuda_cub4core6detail5shmemE+32];
	setp.lt.f64 	%p75, %fd241, %fd149;
	mov.f64 	%fd235, %fd149;
	mov.u64 	%rd351, %rd172;
	@%p75 bra 	$L__BB5_186;
	setp.lt.f64 	%p76, %fd149, %fd241;
	mov.f64 	%fd235, %fd241;
	mov.u64 	%rd351, %rd357;
	@%p76 bra 	$L__BB5_186;
	setp.lt.s64 	%p77, %rd357, %rd172;
	selp.f64 	%fd235, %fd241, %fd149, %p77;
	min.s64 	%rd351, %rd357, %rd172;
$L__BB5_186:
	ld.shared.f64 	%fd152, [_ZN6thrust24THRUST_300001_SM_1000_NS8cuda_cub4core6detail5shmemE+40];
	ld.shared.u64 	%rd175, [_ZN6thrust24THRUST_300001_SM_1000_NS8cuda_cub4core6detail5shmemE+48];
	setp.lt.f64 	%p78, %fd235, %fd152;
	mov.f64 	%fd236, %fd152;
	mov.u64 	%rd352, %rd175;
	@%p78 bra 	$L__BB5_189;
	setp.lt.f64 	%p79, %fd152, %fd235;
	mov.f64 	%fd236, %fd235;
	mov.u64 	%rd352, %rd351;
	@%p79 bra 	$L__BB5_189;
	setp.lt.s64 	%p80, %rd351, %rd175;
	selp.f64 	%fd236, %fd235, %fd152, %p80;
	min.s64 	%rd352, %rd351, %rd175;
$L__BB5_189:
	ld.shared.f64 	%fd155, [_ZN6thrust24THRUST_300001_SM_1000_NS8cuda_cub4core6detail5shmemE+56];
	ld.shared.u64 	%rd178, [_ZN6thrust24THRUST_300001_SM_1000_NS8cuda_cub4core6detail5shmemE+64];
	setp.lt.f64 	%p81, %fd236, %fd155;
	mov.f64 	%fd237, %fd155;
	mov.u64 	%rd353, %rd178;
	@%p81 bra 	$L__BB5_192;
	setp.lt.f64 	%p82, %fd155, %fd236;
	mov.f64 	%fd237, %fd236;
	mov.u64 	%rd353, %rd352;
	@%p82 bra 	$L__BB5_192;
	setp.lt.s64 	%p83, %rd352, %rd178;
	selp.f64 	%fd237, %fd236, %fd155, %p83;
	min.s64 	%rd353, %rd352, %rd178;
$L__BB5_192:
	ld.shared.f64 	%fd158, [_ZN6thrust24THRUST_300001_SM_1000_NS8cuda_cub4core6detail5shmemE+72];
	ld.shared.u64 	%rd181, [_ZN6thrust24THRUST_300001_SM_1000_NS8cuda_cub4core6detail5shmemE+80];
	setp.lt.f64 	%p84, %fd237, %fd158;
	mov.f64 	%fd238, %fd158;
	mov.u64 	%rd354, %rd181;
	@%p84 bra 	$L__BB5_195;
	setp.lt.f64 	%p85, %fd158, %fd237;
	mov.f64 	%fd238, %fd237;
	mov.u64 	%rd354, %rd353;
	@%p85 bra 	$L__BB5_195;
	setp.lt.s64 	%p86, %rd353, %rd181;
	selp.f64 	%fd238, %fd237, %fd158, %p86;
	min.s64 	%rd354, %rd353, %rd181;
$L__BB5_195:
	ld.shared.f64 	%fd161, [_ZN6thrust24THRUST_300001_SM_1000_NS8cuda_cub4core6detail5shmemE+88];
	ld.shared.u64 	%rd184, [_ZN6thrust24THRUST_300001_SM_1000_NS8cuda_cub4core6detail5shmemE+96];
	setp.lt.f64 	%p87, %fd238, %fd161;
	mov.f64 	%fd239, %fd161;
	mov.u64 	%rd355, %rd184;
	@%p87 bra 	$L__BB5_198;
	setp.lt.f64 	%p88, %fd161, %fd238;
	mov.f64 	%fd239, %fd238;
	mov.u64 	%rd355, %rd354;
	@%p88 bra 	$L__BB5_198;
	setp.lt.s64 	%p89, %rd354, %rd184;
	selp.f64 	%fd239, %fd238, %fd161, %p89;
	min.s64 	%rd355, %rd354, %rd184;
$L__BB5_198:
	ld.shared.f64 	%fd164, [_ZN6thrust24THRUST_300001_SM_1000_NS8cuda_cub4core6detail5shmemE+104];
	ld.shared.u64 	%rd187, [_ZN6thrust24THRUST_300001_SM_1000_NS8cuda_cub4core6detail5shmemE+112];
	setp.lt.f64 	%p90, %fd239, %fd164;
	mov.f64 	%fd240, %fd164;
	mov.u64 	%rd356, %rd187;
	@%p90 bra 	$L__BB5_201;
	setp.lt.f64 	%p91, %fd164, %fd239;
	mov.f64 	%fd240, %fd239;
	mov.u64 	%rd356, %rd355;
	@%p91 bra 	$L__BB5_201;
	setp.lt.s64 	%p92, %rd355, %rd187;
	selp.f64 	%fd240, %fd239, %fd164, %p92;
	min.s64 	%rd356, %rd355, %rd187;
$L__BB5_201:
	ld.shared.f64 	%fd167, [_ZN6thrust24THRUST_300001_SM_1000_NS8cuda_cub4core6detail5shmemE+120];
	ld.shared.u64 	%rd190, [_ZN6thrust24THRUST_300001_SM_1000_NS8cuda_cub4core6detail5shmemE+128];
	setp.lt.f64 	%p93, %fd240, %fd167;
	mov.u64 	%rd357, %rd190;
	mov.f64 	%fd241, %fd167;
	@%p93 bra 	$L__BB5_204;
	setp.lt.f64 	%p94, %fd167, %fd240;
	mov.u64 	%rd357, %rd356;
	mov.f64 	%fd241, %fd240;
	@%p94 bra 	$L__BB5_204;
	setp.lt.s64 	%p95, %rd356, %rd190;
	selp.f64 	%fd241, %fd240, %fd167, %p95;
	min.s64 	%rd357, %rd356, %rd190;
$L__BB5_204:
	mov.u32 	%r381, %tid.x;
	setp.ne.s32 	%p212, %r381, 0;
	@%p212 bra 	$L__BB5_206;
	ld.param.u64 	%rd288, [_ZN6thrust24THRUST_300001_SM_1000_NS8cuda_cub4core6detail13_kernel_agentINS1_8__reduce11ReduceAgentINS0_12zip_iteratorIN4cuda3std3__45tupleIJNS0_6detail15normal_iteratorINS0_10device_ptrIdEEEENS0_17counting_iteratorIlNS0_11use_defaultESI_SI_EEEEEEEPNSB_IJdlEEESM_lNS1_9__extrema9arg_max_fIdlNSA_4lessIdEEEEEEJSL_SN_lSS_EEEvDpT0__param_1];
	cvta.to.global.u64 	%rd287, %rd288;
	st.global.f64 	[%rd287], %fd241;
	st.global.u64 	[%rd287+8], %rd357;
$L__BB5_206:
	ret;

}
	// .globl	_ZN6thrust24THRUST_300001_SM_1000_NS8cuda_cub4core6detail13_kernel_agentINS1_8__reduce11ReduceAgentINS0_12zip_iteratorIN4cuda3std3__45tupleIJNS0_6detail15normal_iteratorINS0_10device_ptrIdEEEENS0_17counting_iteratorIlNS0_11use_defaultESI_SI_EEEEEEEPNSB_IJdlEEESM_lNS1_9__extrema9arg_max_fIdlNSA_4lessIdEEEEEEJSL_SN_lN3cub18CUB_300001_SM_100013GridEvenShareIlEENSV_9GridQueueIyEESS_EEEvDpT0_
.visible .entry _ZN6thrust24THRUST_300001_SM_1000_NS8cuda_cub4core6detail13_kernel_agentINS1_8__reduce11ReduceAgentINS0_12zip_iteratorIN4cuda3std3__45tupleIJNS0_6detail15normal_iteratorINS0_10device_ptrIdEEEENS0_17counting_iteratorIlNS0_11use_defaultESI_SI_EEEEEEEPNSB_IJdlEEESM_lNS1_9__extrema9arg_max_fIdlNSA_4lessIdEEEEEEJSL_SN_lN3cub18CUB_300001_SM_100013GridEvenShareIlEENSV_9GridQueueIyEESS_EEEvDpT0_(
	.param .align 8 .b8 _ZN6thrust24THRUST_300001_SM_1000_NS8cuda_cub4core6detail13_kernel_agentINS1_8__reduce11ReduceAgentINS0_12zip_iteratorIN4cuda3std3__45tupleIJNS0_6detail15normal_iteratorINS0_10device_ptrIdEEEENS0_17counting_iteratorIlNS0_11use_defaultESI_SI_EEEEEEEPNSB_IJdlEEESM_lNS1_9__extrema9arg_max_fIdlNSA_4lessIdEEEEEEJSL_SN_lN3cub18CUB_300001_SM_100013GridEvenShareIlEENSV_9GridQueueIyEESS_EEEvDpT0__param_0[16],
	.param .u64 .ptr .align 1 _ZN6thrust24THRUST_300001_SM_1000_NS8cuda_cub4core6detail13_kernel_agentINS1_8__reduce11ReduceAgentINS0_12zip_iteratorIN4cuda3std3__45tupleIJNS0_6detail15normal_iteratorINS0_10device_ptrIdEEEENS0_17counting_iteratorIlNS0_11use_defaultESI_SI_EEEEEEEPNSB_IJdlEEESM_lNS1_9__extrema9arg_max_fIdlNSA_4lessIdEEEEEEJSL_SN_lN3cub18CUB_300001_SM_100013GridEvenShareIlEENSV_9GridQueueIyEESS_EEEvDpT0__param_1,
	.param .u64 _ZN6thrust24THRUST_300001_SM_1000_NS8cuda_cub4core6detail13_kernel_agentINS1_8__reduce11ReduceAgentINS0_12zip_iteratorIN4cuda3std3__45tupleIJNS0_6detail15normal_iteratorINS0_10device_ptrIdEEEENS0_17counting_iteratorIlNS0_11use_defaultESI_SI_EEEEEEEPNSB_IJdlEEESM_lNS1_9__extrema9arg_max_fIdlNSA_4lessIdEEEEEEJSL_SN_lN3cub18CUB_300001_SM_100013GridEvenShareIlEENSV_9GridQueueIyEESS_EEEvDpT0__param_2,
	.param .align 8 .b8 _ZN6thrust24THRUST_300001_SM_1000_NS8cuda_cub4core6detail13_kernel_agentINS1_8__reduce11ReduceAgentINS0_12zip_iteratorIN4cuda3std3__45tupleIJNS0_6detail15normal_iteratorINS0_10device_ptrIdEEEENS0_17counting_iteratorIlNS0_11use_defaultESI_SI_EEEEEEEPNSB_IJdlEEESM_lNS1_9__extrema9arg_max_fIdlNSA_4lessIdEEEEEEJSL_SN_lN3cub18CUB_300001_SM_100013GridEvenShareIlEENSV_9GridQueueIyEESS_EEEvDpT0__param_3[72],
	.param .align 8 .b8 _ZN6thrust24THRUST_300001_SM_1000_NS8cuda_cub4core6detail13_kernel_agentINS1_8__reduce11ReduceAgentINS0_12zip_iteratorIN4cuda3std3__45tupleIJNS0_6detail15normal_iteratorINS0_10device_ptrIdEEEENS0_17counting_iteratorIlNS0_11use_defaultESI_SI_EEEEEEEPNSB_IJdlEEESM_lNS1_9__extrema9arg_max_fIdlNSA_4lessIdEEEEEEJSL_SN_lN3cub18CUB_300001_SM_100013GridEvenShareIlEENSV_9GridQueueIyEESS_EEEvDpT0__param_4[8],
	.param .align 1 .b8 _ZN6thrust24THRUST_300001_SM_1000_NS8cuda_cub4core6detail13_kernel_agentINS1_8__reduce11ReduceAgentINS0_12zip_iteratorIN4cuda3std3__45tupleIJNS0_6detail15normal_iteratorINS0_10device_ptrIdEEEENS0_17counting_iteratorIlNS0_11use_defaultESI_SI_EEEEEEEPNSB_IJdlEEESM_lNS1_9__extrema9arg_max_fIdlNSA_4lessIdEEEEEEJSL_SN_lN3cub18CUB_300001_SM_100013GridEvenShareIlEENSV_9GridQueueIyEESS_EEEvDpT0__param_5[1]
)
.maxntid 256
{
	.reg .pred 	%p<215>;
	.reg .b32 	%r<399>;
	.reg .b64 	%rd<350>;
	.reg .b64 	%fd<242>;

	ld.param.u64 	%rd3, [_ZN6thrust24THRUST_300001_SM_1000_NS8cuda_cub4core6detail13_kernel_agentINS1_8__reduce11ReduceAgentINS0_12zip_iteratorIN4cuda3std3__45tupleIJNS0_6detail15normal_iteratorINS0_10device_ptrIdEEEENS0_17counting_iteratorIlNS0_11use_defaultESI_SI_EEEEEEEPNSB_IJdlEEESM_lNS1_9__extrema9arg_max_fIdlNSA_4lessIdEEEEEEJSL_SN_lN3cub18CUB_300001_SM_100013GridEvenShareIlEENSV_9GridQueueIyEESS_EEEvDpT0__param_0+8];
	ld.param.u64 	%rd196, [_ZN6thrust24THRUST_300001_SM_1000_NS8cuda_cub4core6detail13_kernel_agentINS1_8__reduce11ReduceAgentINS0_12zip_iteratorIN4cuda3std3__45tupleIJNS0_6detail15normal_iteratorINS0_10device_ptrIdEEEENS0_17counting_iteratorIlNS0_11use_defaultESI_SI_EEEEEEEPNSB_IJdlEEESM_lNS1_9__extrema9arg_max_fIdlNSA_4lessIdEEEEEEJSL_SN_lN3cub18CUB_300001_SM_100013GridEvenShareIlEENSV_9GridQueueIyEESS_EEEvDpT0__param_0];
	ld.param.u64 	%rd197, [_ZN6thrust24THRUST_300001_SM_1000_NS8cuda_cub4core6detail13_kernel_agentINS1_8__reduce11ReduceAgentINS0_12zip_iteratorIN4cuda3std3__45tupleIJNS0_6detail15normal_iteratorINS0_10device_ptrIdEEEENS0_17counting_iteratorIlNS0_11use_defaultESI_SI_EEEEEEEPNSB_IJdlEEESM_lNS1_9__extrema9arg_max_fIdlNSA_4lessIdEEEEEEJSL_SN_lN3cub18CUB_300001_SM_100013GridEvenShareIlEENSV_9GridQueueIyEESS_EEEvDpT0__param_4];
	ld.param.u64 	%rd195, [_ZN6thrust24THRUST_300001_SM_1000_NS8cuda_cub4core6detail13_kernel_agentINS1_8__reduce11ReduceAgentINS0_12zip_iteratorIN4cuda3std3__45tupleIJNS0_6detail15normal_iteratorINS0_10device_ptrIdEEEENS0_17counting_iteratorIlNS0_11use_defaultESI_SI_EEEEEEEPNSB_IJdlEEESM_lNS1_9__extrema9arg_max_fIdlNSA_4lessIdEEEEEEJSL_SN_lN3cub18CUB_300001_SM_100013GridEvenShareIlEENSV_9GridQueueIyEESS_EEEvDpT0__param_2];
	cvta.to.global.u64 	%rd1, %rd197;
	cvta.to.global.u64 	%rd2, %rd196;
	mov.u32 	%r1, %ctaid.x;
	mul.lo.s32 	%r33, %r1, 1280;
	cvt.u64.u32 	%rd4, %r33;
	mov.u32 	%r34, %nctaid.x;
	mul.lo.s32 	%r35, %r34, 1280;
	cvt.u64.u32 	%rd5, %r35;
	add.s64 	%rd198, %rd4, 1280;
	setp.le.s64 	%p1, %rd198, %rd195;
	@%p1 bra 	$L__BB6_121;
	cvt.u32.u64 	%r159, %rd4;
	cvt.u32.u64 	%r2, %rd195;
	sub.s32 	%r3, %r2, %r159;
	mov.u32 	%r4, %tid.x;
	setp.ge.s32 	%p98, %r4, %r3;
	mov.f64 	%fd188, 0d0000000000000000;
	mov.b64 	%rd292, 0;
	mov.u32 	%r393, %r4;
	@%p98 bra 	$L__BB6_3;
	cvt.u64.u32 	%rd240, %r4;
	add.s64 	%rd241, %rd4, %rd240;
	shl.b64 	%rd242, %rd241, 3;
	add.s64 	%rd243, %rd2, %rd242;
	add.s64 	%rd292, %rd3, %rd241;
	ld.global.f64 	%fd188, [%rd243];
	add.s32 	%r393, %r4, 256;
$L__BB6_3:
	setp.ge.s32 	%p99, %r393, %r3;
	@%p99 bra 	$L__BB6_25;
	not.b32 	%r161, %r393;
	add.s32 	%r162, %r161, %r2;
	sub.s32 	%r7, %r162, %r159;
	and.b32  	%r163, %r7, 768;
	setp.eq.s32 	%p100, %r163, 768;
	@%p100 bra 	$L__BB6_10;
	cvt.u64.u32 	%rd245, %r393;
	add.s64 	%rd246, %rd245, %rd4;
	add.s64 	%rd283, %rd246, %rd3;
	shl.b64 	%rd247, %rd246, 3;
	add.s64 	%rd282, %rd2, %rd247;
	shr.u32 	%r164, %r7, 8;
	add.s32 	%r165, %r164, 1;
	and.b32  	%r166, %r165, 3;
	neg.s32 	%r391, %r166;
$L__BB6_6:
	.pragma "nounroll";
	mov.u64 	%rd12, %rd292;
	mov.f64 	%fd3, %fd188;
	ld.global.f64 	%fd4, [%rd282];
	setp.lt.f64 	%p101, %fd3, %fd4;
	mov.u64 	%rd292, %rd283;
	mov.f64 	%fd188, %fd4;
	@%p101 bra 	$L__BB6_9;
	setp.lt.f64 	%p102, %fd4, %fd3;
	mov.u64 	%rd292, %rd12;
	mov.f64 	%fd188, %fd3;
	@%p102 bra 	$L__BB6_9;
	setp.lt.s64 	%p103, %rd12, %rd283;
	min.s64 	%rd292, %rd12, %rd283;
	selp.f64 	%fd188, %fd3, %fd4, %p103;
$L__BB6_9:
	add.s32 	%r393, %r393, 256;
	add.s64 	%rd283, %rd283, 256;
	add.s64 	%rd282, %rd282, 2048;
	add.s32 	%r391, %r391, 1;
	setp.ne.s32 	%p104, %r391, 0;
	@%p104 bra 	$L__BB6_6;
$L__BB6_10:
	setp.lt.u32 	%p105, %r7, 768;
	@%p105 bra 	$L__BB6_25;
	add.s32 	%r394, %r393, 512;
$L__BB6_12:
	mov.u32 	%r15, %r394;
	add.s32 	%r167, %r15, -512;
	cvt.s64.s32 	%rd248, %r167;
	add.s64 	%rd249, %rd248, %rd4;
	shl.b64 	%rd250, %rd249, 3;
	add.s64 	%rd20, %rd2, %rd250;
	add.s64 	%rd21, %rd249, %rd3;
	ld.global.f64 	%fd10, [%rd20];
	setp.lt.f64 	%p106, %fd188, %fd10;
	mov.u64 	%rd289, %rd21;
	mov.f64 	%fd185, %fd10;
	@%p106 bra 	$L__BB6_15;
	setp.lt.f64 	%p107, %fd10, %fd188;
	mov.u64 	%rd289, %rd292;
	mov.f64 	%fd185, %fd188;
	@%p107 bra 	$L__BB6_15;
	setp.lt.s64 	%p108, %rd292, %rd21;
	min.s64 	%rd289, %rd292, %rd21;
	selp.f64 	%fd185, %fd188, %fd10, %p108;
$L__BB6_15:
	add.s32 	%r168, %r15, -256;
	cvt.s64.s32 	%rd251, %r168;
	add.s64 	%rd252, %rd251, %rd4;
	add.s64 	%rd24, %rd252, %rd3;
	ld.global.f64 	%fd13, [%rd20+2048];
	setp.lt.f64 	%p109, %fd185, %fd13;
	mov.u64 	%rd290, %rd24;
	mov.f64 	%fd186, %fd13;
	@%p109 bra 	$L__BB6_18;
	setp.lt.f64 	%p110, %fd13, %fd185;
	mov.u64 	%rd290, %rd289;
	mov.f64 	%fd186, %fd185;
	@%p110 bra 	$L__BB6_18;
	setp.lt.s64 	%p111, %rd289, %rd24;
	min.s64 	%rd290, %rd289, %rd24;
	selp.f64 	%fd186, %fd185, %fd13, %p111;
$L__BB6_18:
	cvt.s64.s32 	%rd253, %r15;
	add.s64 	%rd254, %rd253, %rd4;
	add.s64 	%rd27, %rd254, %rd3;
	ld.global.f64 	%fd16, [%rd20+4096];
	setp.lt.f64 	%p112, %fd186, %fd16;
	mov.u64 	%rd291, %rd27;
	mov.f64 	%fd187, %fd16;
	@%p112 bra 	$L__BB6_21;
	setp.lt.f64 	%p113, %fd16, %fd186;
	mov.u64 	%rd291, %rd290;
	mov.f64 	%fd187, %fd186;
	@%p113 bra 	$L__BB6_21;
	setp.lt.s64 	%p114, %rd290, %rd27;
	min.s64 	%rd291, %rd290, %rd27;
	selp.f64 	%fd187, %fd186, %fd16, %p114;
$L__BB6_21:
	add.s32 	%r169, %r15, 256;
	cvt.s64.s32 	%rd255, %r169;
	add.s64 	%rd256, %rd255, %rd4;
	add.s64 	%rd30, %rd256, %rd3;
	ld.global.f64 	%fd19, [%rd20+6144];
	setp.lt.f64 	%p115, %fd187, %fd19;
	mov.u64 	%rd292, %rd30;
	mov.f64 	%fd188, %fd19;
	@%p115 bra 	$L__BB6_24;
	setp.lt.f64 	%p116, %fd19, %fd187;
	mov.u64 	%rd292, %rd291;
	mov.f64 	%fd188, %fd187;
	@%p116 bra 	$L__BB6_24;
	setp.lt.s64 	%p117, %rd291, %rd30;
	min.s64 	%rd292, %rd291, %rd30;
	selp.f64 	%fd188, %fd187, %fd19, %p117;
$L__BB6_24:
	add.s32 	%r394, %r15, 1024;
	add.s32 	%r170, %r15, 512;
	setp.lt.s32 	%p118, %r170, %r3;
	@%p118 bra 	$L__BB6_12;
$L__BB6_25:
	setp.lt.s32 	%p119, %r3, 256;
	@%p119 bra 	$L__BB6_70;
	// begin inline asm
	mov.u32 %r284, %laneid;
	// end inline asm
	mov.b64 	%rd267, %fd188;
	mov.b64 	{%r286, %r291}, %rd267;
	mov.b32 	%r302, 1;
	mov.b32 	%r303, 31;
	mov.b32 	%r304, -1;
	// begin inline asm
	shfl.sync.down.b32 %r285, %r286, %r302, %r303, %r304;
	// end inline asm
	// begin inline asm
	shfl.sync.down.b32 %r290, %r291, %r302, %r303, %r304;
	// end inline asm
	mov.b64 	%rd268, {%r285, %r290};
	mov.b64 	%fd23, %rd268;
	mov.b64 	{%r296, %r301}, %rd292;
	// begin inline asm
	shfl.sync.down.b32 %r295, %r296, %r302, %r303, %r304;
	// end inline asm
	// begin inline asm
	shfl.sync.down.b32 %r300, %r301, %r302, %r303, %r304;
	// end inline asm
	mov.b64 	%rd34, {%r295, %r300};
	setp.gt.s32 	%p171, %r284, 30;
	mov.u64 	%rd294, %rd292;
	mov.f64 	%fd190, %fd188;
	@%p171 bra 	$L__BB6_30;
	setp.lt.f64 	%p172, %fd188, %fd23;
	mov.u64 	%rd294, %rd34;
	mov.f64 	%fd190, %fd23;
	@%p172 bra 	$L__BB6_30;
	setp.gt.f64 	%p173, %fd188, %fd23;
	mov.u64 	%rd294, %rd292;
	mov.f64 	%fd190, %fd188;
	@%p173 bra 	$L__BB6_30;
	setp.lt.s64 	%p174, %rd292, %rd34;
	min.s64 	%rd294, %rd292, %rd34;
	selp.f64 	%fd190, %fd188, %fd23, %p174;
$L__BB6_30:
	mov.b64 	%rd269, %fd190;
	mov.b64 	{%r306, %r311}, %rd269;
	mov.b32 	%r322, 2;
	mov.b32 	%r323, 31;
	mov.b32 	%r324, -1;
	// begin inline asm
	shfl.sync.down.b32 %r305, %r306, %r322, %r323, %r324;
	// end inline asm
	// begin inline asm
	shfl.sync.down.b32 %r310, %r311, %r322, %r323, %r324;
	// end inline asm
	mov.b64 	%rd270, {%r305, %r310};
	mov.b64 	%fd26, %rd270;
	mov.b64 	{%r316, %r321}, %rd294;
	// begin inline asm
	shfl.sync.down.b32 %r315, %r316, %r322, %r323, %r324;
	// end inline asm
	// begin inline asm
	shfl.sync.down.b32 %r320, %r321, %r322, %r323, %r324;
	// end inline asm
	mov.b64 	%rd37, {%r315, %r320};
	setp.gt.s32 	%p175, %r284, 29;
	mov.u64 	%rd295, %rd294;
	mov.f64 	%fd191, %fd190;
	@%p175 bra 	$L__BB6_34;
	setp.lt.f64 	%p176, %fd190, %fd26;
	mov.u64 	%rd295, %rd37;
	mov.f64 	%fd191, %fd26;
	@%p176 bra 	$L__BB6_34;
	setp.gt.f64 	%p177, %fd190, %fd26;
	mov.u64 	%rd295, %rd294;
	mov.f64 	%fd191, %fd190;
	@%p177 bra 	$L__BB6_34;
	setp.lt.s64 	%p178, %rd294, %rd37;
	min.s64 	%rd295, %rd294, %rd37;
	selp.f64 	%fd191, %fd190, %fd26, %p178;
$L__BB6_34:
	mov.b64 	%rd271, %fd191;
	mov.b64 	{%r326, %r331}, %rd271;
	mov.b32 	%r342, 4;
	mov.b32 	%r343, 31;
	mov.b32 	%r344, -1;
	// begin inline asm
	shfl.sync.down.b32 %r325, %r326, %r342, %r343, %r344;
	// end inline asm
	// begin inline asm
	shfl.sync.down.b32 %r330, %r331, %r342, %r343, %r344;
	// end inline asm
	mov.b64 	%rd272, {%r325, %r330};
	mov.b64 	%fd29, %rd272;
	mov.b64 	{%r336, %r341}, %rd295;
	// begin inline asm
	shfl.sync.down.b32 %r335, %r336, %r342, %r343, %r344;
	// end inline asm
	// begin inline asm
	shfl.sync.down.b32 %r340, %r341, %r342, %r343, %r344;
	// end inline asm
	mov.b64 	%rd40, {%r335, %r340};
	setp.gt.s32 	%p179, %r284, 27;
	mov.u64 	%rd296, %rd295;
	mov.f64 	%fd192, %fd191;
	@%p179 bra 	$L__BB6_38;
	setp.lt.f64 	%p180, %fd191, %fd29;
	mov.u64 	%rd296, %rd40;
	mov.f64 	%fd192, %fd29;
	@%p180 bra 	$L__BB6_38;
	setp.gt.f64 	%p181, %fd191, %fd29;
	mov.u64 	%rd296, %rd295;
	mov.f64 	%fd192, %fd191;
	@%p181 bra 	$L__BB6_38;
	setp.lt.s64 	%p182, %rd295, %rd40;
	min.s64 	%rd296, %rd295, %rd40;
	selp.f64 	%fd192, %fd191, %fd29, %p182;
$L__BB6_38:
	mov.b64 	%rd273, %fd192;
	mov.b64 	{%r346, %r351}, %rd273;
	mov.b32 	%r362, 8;
	mov.b32 	%r363, 31;
	mov.b32 	%r364, -1;
	// begin inline asm
	shfl.sync.down.b32 %r345, %r346, %r362, %r363, %r364;
	// end inline asm
	// begin inline asm
	shfl.sync.down.b32 %r350, %r351, %r362, %r363, %r364;
	// end inline asm
	mov.b64 	%rd274, {%r345, %r350};
	mov.b64 	%fd32, %rd274;
	mov.b64 	{%r356, %r361}, %rd296;
	// begin inline asm
	shfl.sync.down.b32 %r355, %r356, %r362, %r363, %r364;
	// end inline asm
	// begin inline asm
	shfl.sync.down.b32 %r360, %r361, %r362, %r363, %r364;
	// end inline asm
	mov.b64 	%rd43, {%r355, %r360};
	setp.gt.s32 	%p183, %r284, 23;
	mov.u64 	%rd297, %rd296;
	mov.f64 	%fd193, %fd192;
	@%p183 bra 	$L__BB6_42;
	setp.lt.f64 	%p184, %fd192, %fd32;
	mov.u64 	%rd297, %rd43;
	mov.f64 	%fd193, %fd32;
	@%p184 bra 	$L__BB6_42;
	setp.gt.f64 	%p185, %fd192, %fd32;
	mov.u64 	%rd297, %rd296;
	mov.f64 	%fd193, %fd192;
	@%p185 bra 	$L__BB6_42;
	setp.lt.s64 	%p186, %rd296, %rd43;
	min.s64 	%rd297, %rd296, %rd43;
	selp.f64 	%fd193, %fd192, %fd32, %p186;
$L__BB6_42:
	mov.b64 	%rd275, %fd193;
	mov.b64 	{%r366, %r371}, %rd275;
	mov.b32 	%r382, 16;
	mov.b32 	%r383, 31;
	mov.b32 	%r384, -1;
	// begin inline asm
	shfl.sync.down.b32 %r365, %r366, %r382, %r383, %r384;
	// end inline asm
	// begin inline asm
	shfl.sync.down.b32 %r370, %r371, %r382, %r383, %r384;
	// end inline asm
	mov.b64 	%rd276, {%r365, %r370};
	mov.b64 	%fd35, %rd276;
	mov.b64 	{%r376, %r381}, %rd297;
	// begin inline asm
	shfl.sync.down.b32 %r375, %r376, %r382, %r383, %r384;
	// end inline asm
	// begin inline asm
	shfl.sync.down.b32 %r380, %r381, %r382, %r383, %r384;
	// end inline asm
	mov.b64 	%rd46, {%r375, %r380};
	setp.gt.s32 	%p187, %r284, 15;
	mov.u64 	%rd349, %rd297;
	mov.f64 	%fd241, %fd193;
	@%p187 bra 	$L__BB6_46;
	setp.lt.f64 	%p188, %fd193, %fd35;
	mov.u64 	%rd349, %rd46;
	mov.f64 	%fd241, %fd35;
	@%p188 bra 	$L__BB6_46;
	setp.gt.f64 	%p189, %fd193, %fd35;
	mov.u64 	%rd349, %rd297;
	mov.f64 	%fd241, %fd193;
	@%p189 bra 	$L__BB6_46;
	setp.lt.s64 	%p190, %rd297, %rd46;
	min.s64 	%rd349, %rd297, %rd46;
	selp.f64 	%fd241, %fd193, %fd35, %p190;
$L__BB6_46:
	setp.ne.s32 	%p191, %r284, 0;
	@%p191 bra 	$L__BB6_48;
	shr.u32 	%r385, %r4, 1;
	and.b32  	%r386, %r385, 496;
	mov.u32 	%r387, _ZN6thrust24THRUST_300001_SM_1000_NS8cuda_cub4core6detail5shmemE;
	add.s32 	%r388, %r387, %r386;
	st.shared.f64 	[%r388+8], %fd241;
	st.shared.u64 	[%r388+16], %rd349;
$L__BB6_48:
	bar.sync 	0;
	setp.ne.s32 	%p192, %r4, 0;
	@%p192 bra 	$L__BB6_208;
	ld.shared.f64 	%fd38, [_ZN6thrust24THRUST_300001_SM_1000_NS8cuda_cub4core6detail5shmemE+24];
	ld.shared.u64 	%rd49, [_ZN6thrust24THRUST_300001_SM_1000_NS8cuda_cub4core6detail5shmemE+32];
	setp.lt.f64 	%p193, %fd241, %fd38;
	mov.u64 	%rd299, %rd49;
	mov.f64 	%fd195, %fd38;
	@%p193 bra 	$L__BB6_52;
	setp.lt.f64 	%p194, %fd38, %fd241;
	mov.u64 	%rd299, %rd349;
	mov.f64 	%fd195, %fd241;
	@%p194 bra 	$L__BB6_52;
	setp.lt.s64 	%p195, %rd349, %rd49;
	min.s64 	%rd299, %rd349, %rd49;
	selp.f64 	%fd195, %fd241, %fd38, %p195;
$L__BB6_52:
	ld.shared.f64 	%fd41, [_ZN6thrust24THRUST_300001_SM_1000_NS8cuda_cub4core6detail5shmemE+40];
	ld.shared.u64 	%rd52, [_ZN6thrust24THRUST_300001_SM_1000_NS8cuda_cub4core6detail5shmemE+48];
	setp.lt.f64 	%p196, %fd195, %fd41;
	mov.u64 	%rd300, %rd52;
	mov.f64 	%fd196, %fd41;
	@%p196 bra 	$L__BB6_55;
	setp.lt.f64 	%p197, %fd41, %fd195;
	mov.u64 	%rd300, %rd299;
	mov.f64 	%fd196, %fd195;
	@%p197 bra 	$L__BB6_55;
	setp.lt.s64 	%p198, %rd299, %rd52;
	min.s64 	%rd300, %rd299, %rd52;
	selp.f64 	%fd196, %fd195, %fd41, %p198;
$L__BB6_55:
	ld.shared.f64 	%fd44, [_ZN6thrust24THRUST_300001_SM_1000_NS8cuda_cub4core6detail5shmemE+56];
	ld.shared.u64 	%rd55, [_ZN6thrust24THRUST_300001_SM_1000_NS8cuda_cub4core6detail5shmemE+64];
	setp.lt.f64 	%p199, %fd196, %fd44;
	mov.u64 	%rd301, %rd55;
	mov.f64 	%fd197, %fd44;
	@%p199 bra 	$L__BB6_58;
	setp.lt.f64 	%p200, %fd44, %fd196;
	mov.u64 	%rd301, %rd300;
	mov.f64 	%fd197, %fd196;
	@%p200 bra 	$L__BB6_58;
	setp.lt.s64 	%p201, %rd300, %rd55;
	min.s64 	%rd301, %rd300, %rd55;
	selp.f64 	%fd197, %fd196, %fd44, %p201;
$L__BB6_58:
	ld.shared.f64 	%fd47, [_ZN6thrust24THRUST_300001_SM_1000_NS8cuda_cub4core6detail5shmemE+72];
	ld.shared.u64 	%rd58, [_ZN6thrust24THRUST_300001_SM_1000_NS8cuda_cub4core6detail5shmemE+80];
	setp.lt.f64 	%p202, %fd197, %fd47;
	mov.u64 	%rd302, %rd58;
	mov.f64 	%fd198, %fd47;
	@%p202 bra 	$L__BB6_61;
	setp.lt.f64 	%p203, %fd47, %fd197;
	mov.u64 	%rd302, %rd301;
	mov.f64 	%fd198, %fd197;
	@%p203 bra 	$L__BB6_61;
	setp.lt.s64 	%p204, %rd301, %rd58;
	min.s64 	%rd302, %rd301, %rd58;
	selp.f64 	%fd198, %fd197, %fd47, %p204;
$L__BB6_61:
	ld.shared.f64 	%fd50, [_ZN6thrust24THRUST_300001_SM_1000_NS8cuda_cub4core6detail5shmemE+88];
	ld.shared.u64 	%rd61, [_ZN6thrust24THRUST_300001_SM_1000_NS8cuda_cub4core6detail5shmemE+96];
	setp.lt.f64 	%p205, %fd198, %fd50;
	mov.u64 	%rd303, %rd61;
	mov.f64 	%fd199, %fd50;
	@%p205 bra 	$L__BB6_64;
	setp.lt.f64 	%p206, %fd50, %fd198;
	mov.u64 	%rd303, %rd302;
	mov.f64 	%fd199, %fd198;
	@%p206 bra 	$L__BB6_64;
	setp.lt.s64 	%p207, %rd302, %rd61;
	min.s64 	%rd303, %rd302, %rd61;
	selp.f64 	%fd199, %fd198, %fd50, %p207;
$L__BB6_64:
	ld.shared.f64 	%fd53, [_ZN6thrust24THRUST_300001_SM_1000_NS8cuda_cub4core6detail5shmemE+104];
	ld.shared.u64 	%rd64, [_ZN6thrust24THRUST_300001_SM_1000_NS8cuda_cub4core6detail5shmemE+112];
	setp.lt.f64 	%p208, %fd199, %fd53;
	mov.u64 	%rd304, %rd64;
	mov.f64 	%fd200, %fd53;
	@%p208 bra 	$L__BB6_67;
	setp.lt.f64 	%p209, %fd53, %fd199;
	mov.u64 	%rd304, %rd303;
	mov.f64 	%fd200, %fd199;
	@%p209 bra 	$L__BB6_67;
	setp.lt.s64 	%p210, %rd303, %rd64;
	min.s64 	%rd304, %rd303, %rd64;
	selp.f64 	%fd200, %fd199, %fd53, %p210;
$L__BB6_67:
	ld.shared.f64 	%fd56, [_ZN6thrust24THRUST_300001_SM_1000_NS8cuda_cub4core6detail5shmemE+120];
	ld.shared.u64 	%rd67, [_ZN6thrust24THRUST_300001_SM_1000_NS8cuda_cub4core6detail5shmemE+128];
	setp.lt.f64 	%p211, %fd200, %fd56;
	mov.u64 	%rd349, %rd67;
	mov.f64 	%fd241, %fd56;
	@%p211 bra 	$L__BB6_208;
	setp.lt.f64 	%p212, %fd56, %fd200;
	mov.u64 	%rd349, %rd304;
	mov.f64 	%fd241, %fd200;
	@%p212 bra 	$L__BB6_208;
	setp.lt.s64 	%p213, %rd304, %rd67;
	min.s64 	%rd349, %rd304, %rd67;
	selp.f64 	%fd241, %fd200, %fd56, %p213;
	bra.uni 	$L__BB6_208;
$L__BB6_70:
	// begin inline asm
	mov.u32 %r171, %laneid;
	// end inline asm
	and.b32  	%r192, %r4, 992;
	add.s32 	%r193, %r192, 32;
	setp.gt.s32 	%p120, %r193, %r3;
	not.b32 	%r194, %r192;
	add.s32 	%r195, %r3, %r194;
	selp.b32 	%r190, %r195, 31, %p120;
	mov.b64 	%rd257, %fd188;
	mov.b64 	{%r173, %r178}, %rd257;
	mov.b32 	%r189, 1;
	mov.b32 	%r191, -1;
	// begin inline asm
	shfl.sync.down.b32 %r172, %r173, %r189, %r190, %r191;
	// end inline asm
	// begin inline asm
	shfl.sync.down.b32 %r177, %r178, %r189, %r190, %r191;
	// end inline asm
	mov.b64 	%rd258, {%r172, %r177};
	mov.b64 	%fd58, %rd258;
	mov.b64 	{%r183, %r188}, %rd292;
	// begin inline asm
	shfl.sync.down.b32 %r182, %r183, %r189, %r190, %r191;
	// end inline asm
	// begin inline asm
	shfl.sync.down.b32 %r187, %r188, %r189, %r190, %r191;
	// end inline asm
	mov.b64 	%rd69, {%r182, %r187};
	setp.ge.s32 	%p121, %r171, %r190;
	mov.f64 	%fd201, %fd188;
	mov.u64 	%rd305, %rd292;
	@%p121 bra 	$L__BB6_74;
	setp.lt.f64 	%p122, %fd188, %fd58;
	mov.f64 	%fd201, %fd58;
	mov.u64 	%rd305, %rd69;
	@%p122 bra 	$L__BB6_74;
	setp.gt.f64 	%p123, %fd188, %fd58;
	mov.f64 	%fd201, %fd188;
	mov.u64 	%rd305, %rd292;
	@%p123 bra 	$L__BB6_74;
	setp.lt.s64 	%p124, %rd292, %rd69;
	selp.f64 	%fd201, %fd188, %fd58, %p124;
	min.s64 	%rd305, %rd292, %rd69;
$L__BB6_74:
	mov.b64 	%rd259, %fd201;
	mov.b64 	{%r197, %r202}, %rd259;
	mov.b32 	%r213, 2;
	mov.b32 	%r215, -1;
	// begin inline asm
	shfl.sync.down.b32 %r196, %r197, %r213, %r190, %r215;
	// end inline asm
	// begin inline asm
	shfl.sync.down.b32 %r201, %r202, %r213, %r190, %r215;
	// end inline asm
	mov.b64 	%rd260, {%r196, %r201};
	mov.b64 	%fd61, %rd260;
	mov.b64 	{%r207, %r212}, %rd305;
	// begin inline asm
	shfl.sync.down.b32 %r206, %r207, %r213, %r190, %r215;
	// end inline asm
	// begin inline asm
	shfl.sync.down.b32 %r211, %r212, %r213, %r190, %r215;
	// end inline asm
	mov.b64 	%rd72, {%r206, %r211};
	add.s32 	%r216, %r171, 2;
	setp.gt.s32 	%p125, %r216, %r190;
	mov.f64 	%fd202, %fd201;
	mov.u64 	%rd306, %rd305;
	@%p125 bra 	$L__BB6_78;
	setp.lt.f64 	%p126, %fd201, %fd61;
	mov.f64 	%fd202, %fd61;
	mov.u64 	%rd306, %rd72;
	@%p126 bra 	$L__BB6_78;
	setp.gt.f64 	%p127, %fd201, %fd61;
	mov.f64 	%fd202, %fd201;
	mov.u64 	%rd306, %rd305;
	@%p127 bra 	$L__BB6_78;
	setp.lt.s64 	%p128, %rd305, %rd72;
	selp.f64 	%fd202, %fd201, %fd61, %p128;
	min.s64 	%rd306, %rd305, %rd72;
$L__BB6_78:
	mov.b64 	%rd261, %fd202;
	mov.b64 	{%r218, %r223}, %rd261;
	mov.b32 	%r234, 4;
	mov.b32 	%r236, -1;
	// begin inline asm
	shfl.sync.down.b32 %r217, %r218, %r234, %r190, %r236;
	// end inline asm
	// begin inline asm
	shfl.sync.down.b32 %r222, %r223, %r234, %r190, %r236;
	// end inline asm
	mov.b64 	%rd262, {%r217, %r222};
	mov.b64 	%fd64, %rd262;
	mov.b64 	{%r228, %r233}, %rd306;
	// begin inline asm
	shfl.sync.down.b32 %r227, %r228, %r234, %r190, %r236;
	// end inline asm
	// begin inline asm
	shfl.sync.down.b32 %r232, %r233, %r234, %r190, %r236;
	// end inline asm
	mov.b64 	%rd75, {%r227, %r232};
	add.s32 	%r237, %r171, 4;
	setp.gt.s32 	%p129, %r237, %r190;
	mov.f64 	%fd203, %fd202;
	mov.u64 	%rd307, %rd306;
	@%p129 bra 	$L__BB6_82;
	setp.lt.f64 	%p130, %fd202, %fd64;
	mov.f64 	%fd203, %fd64;
	mov.u64 	%rd307, %rd75;
	@%p130 bra 	$L__BB6_82;
	setp.gt.f64 	%p131, %fd202, %fd64;
	mov.f64 	%fd203, %fd202;
	mov.u64 	%rd307, %rd306;
	@%p131 bra 	$L__BB6_82;
	setp.lt.s64 	%p132, %rd306, %rd75;
	selp.f64 	%fd203, %fd202, %fd64, %p132;
	min.s64 	%rd307, %rd306, %rd75;
$L__BB6_82:
	mov.b64 	%rd263, %fd203;
	mov.b64 	{%r239, %r244}, %rd263;
	mov.b32 	%r255, 8;
	mov.b32 	%r257, -1;
	// begin inline asm
	shfl.sync.down.b32 %r238, %r239, %r255, %r190, %r257;
	// end inline asm
	// begin inline asm
	shfl.sync.down.b32 %r243, %r244, %r255, %r190, %r257;
	// end inline asm
	mov.b64 	%rd264, {%r238, %r243};
	mov.b64 	%fd67, %rd264;
	mov.b64 	{%r249, %r254}, %rd307;
	// begin inline asm
	shfl.sync.down.b32 %r248, %r249, %r255, %r190, %r257;
	// end inline asm
	// begin inline asm
	shfl.sync.down.b32 %r253, %r254, %r255, %r190, %r257;
	// end inline asm
	mov.b64 	%rd78, {%r248, %r253};
	add.s32 	%r258, %r171, 8;
	setp.gt.s32 	%p133, %r258, %r190;
	mov.f64 	%fd204, %fd203;
	mov.u64 	%rd308, %rd307;
	@%p133 bra 	$L__BB6_86;
	setp.lt.f64 	%p134, %fd203, %fd67;
	mov.f64 	%fd204, %fd67;
	mov.u64 	%rd308, %rd78;
	@%p134 bra 	$L__BB6_86;
	setp.gt.f64 	%p135, %fd203, %fd67;
	mov.f64 	%fd204, %fd203;
	mov.u64 	%rd308, %rd307;
	@%p135 bra 	$L__BB6_86;
	setp.lt.s64 	%p136, %rd307, %rd78;
	selp.f64 	%fd204, %fd203, %fd67, %p136;
	min.s64 	%rd308, %rd307, %rd78;
$L__BB6_86:
	mov.b64 	%rd265, %fd204;
	mov.b64 	{%r260, %r265}, %rd265;
	mov.b32 	%r276, 16;
	mov.b32 	%r278, -1;
	// begin inline asm
	shfl.sync.down.b32 %r259, %r260, %r276, %r190, %r278;
	// end inline asm
	// begin inline asm
	shfl.sync.down.b32 %r264, %r265, %r276, %r190, %r278;
	// end inline asm
	mov.b64 	%rd266, {%r259, %r264};
	mov.b64 	%fd70, %rd266;
	mov.b64 	{%r270, %r275}, %rd308;
	// begin inline asm
	shfl.sync.down.b32 %r269, %r270, %r276, %r190, %r278;
	// end inline asm
	// begin inline asm
	shfl.sync.down.b32 %r274, %r275, %r276, %r190, %r278;
	// end inline asm
	mov.b64 	%rd81, {%r269, %r274};
	add.s32 	%r279, %r171, 16;
	setp.gt.s32 	%p137, %r279, %r190;
	mov.f64 	%fd241, %fd204;
	mov.u64 	%rd349, %rd308;
	@%p137 bra 	$L__BB6_90;
	setp.lt.f64 	%p138, %fd204, %fd70;
	mov.f64 	%fd241, %fd70;
	mov.u64 	%rd349, %rd81;
	@%p138 bra 	$L__BB6_90;
	setp.gt.f64 	%p139, %fd204, %fd70;
	mov.f64 	%fd241, %fd204;
	mov.u64 	%rd349, %rd308;
	@%p139 bra 	$L__BB6_90;
	setp.lt.s64 	%p140, %rd308, %rd81;
	selp.f64 	%fd241, %fd204, %fd70, %p140;
	min.s64 	%rd349, %rd308, %rd81;
$L__BB6_90:
	setp.ne.s32 	%p141, %r171, 0;
	@%p141 bra 	$L__BB6_92;
	shr.u32 	%r280, %r4, 1;
	and.b32  	%r281, %r280, 496;
	mov.u32 	%r282, _ZN6thrust24THRUST_300001_SM_1000_NS8cuda_cub4core6detail5shmemE;
	add.s32 	%r283, %r282, %r281;
	st.shared.f64 	[%r283+8], %fd241;
	st.shared.u64 	[%r283+16], %rd349;
$L__BB6_92:
	bar.sync 	0;
	setp.ne.s32 	%p142, %r4, 0;
	@%p142 bra 	$L__BB6_208;
	setp.lt.s32 	%p143, %r3, 33;
	mov.f64 	%fd206, %fd241;
	mov.u64 	%rd310, %rd349;
	@%p143 bra 	$L__BB6_97;
	ld.shared.f64 	%fd73, [_ZN6thrust24THRUST_300001_SM_1000_NS8cuda_cub4core6detail5shmemE+24];
	ld.shared.u64 	%rd84, [_ZN6thrust24THRUST_300001_SM_1000_NS8cuda_cub4core6detail5shmemE+32];
	setp.lt.f64 	%p144, %fd241, %fd73;
	mov.f64 	%fd206, %fd73;
	mov.u64 	%rd310, %rd84;
	@%p144 bra 	$L__BB6_97;
	setp.lt.f64 	%p145, %fd73, %fd241;
	mov.f64 	%fd206, %fd241;
	mov.u64 	%rd310, %rd349;
	@%p145 bra 	$L__BB6_97;
	setp.lt.s64 	%p146, %rd349, %rd84;
	selp.f64 	%fd206, %fd241, %fd73, %p146;
	min.s64 	%rd310, %rd349, %rd84;
$L__BB6_97:
	setp.lt.s32 	%p147, %r3, 65;
	mov.f64 	%fd207, %fd206;
	mov.u64 	%rd311, %rd310;
	@%p147 bra 	$L__BB6_101;
	ld.shared.f64 	%fd76, [_ZN6thrust24THRUST_300001_SM_1000_NS8cuda_cub4core6detail5shmemE+40];
	ld.shared.u64 	%rd87, [_ZN6thrust24THRUST_300001_SM_1000_NS8cuda_cub4core6detail5shmemE+48];
	setp.lt.f64 	%p148, %fd206, %fd76;
	mov.f64 	%fd207, %fd76;
	mov.u64 	%rd311, %rd87;
	@%p148 bra 	$L__BB6_101;
	setp.lt.f64 	%p149, %fd76, %fd206;
	mov.f64 	%fd207, %fd206;
	mov.u64 	%rd311, %rd310;
	@%p149 bra 	$L__BB6_101;
	setp.lt.s64 	%p150, %rd310, %rd87;
	selp.f64 	%fd207, %fd206, %fd76, %p150;
	min.s64 	%rd311, %rd310, %rd87;
$L__BB6_101:
	setp.lt.s32 	%p151, %r3, 97;
	mov.f64 	%fd208, %fd207;
	mov.u64 	%rd312, %rd311;
	@%p151 bra 	$L__BB6_105;
	ld.shared.f64 	%fd79, [_ZN6thrust24THRUST_300001_SM_1000_NS8cuda_cub4core6detail5shmemE+56];
	ld.shared.u64 	%rd90, [_ZN6thrust24THRUST_300001_SM_1000_NS8cuda_cub4core6detail5shmemE+64];
	setp.lt.f64 	%p152, %fd207, %fd79;
	mov.f64 	%fd208, %fd79;
	mov.u64 	%rd312, %rd90;
	@%p152 bra 	$L__BB6_105;
	setp.lt.f64 	%p153, %fd79, %fd207;
	mov.f64 	%fd208, %fd207;
	mov.u64 	%rd312, %rd311;
	@%p153 bra 	$L__BB6_105;
	setp.lt.s64 	%p154, %rd311, %rd90;
	selp.f64 	%fd208, %fd207, %fd79, %p154;
	min.s64 	%rd312, %rd311, %rd90;
$L__BB6_105:
	setp.lt.s32 	%p155, %r3, 129;
	mov.f64 	%fd209, %fd208;
	mov.u64 	%rd313, %rd312;
	@%p155 bra 	$L__BB6_109;
	ld.shared.f64 	%fd82, [_ZN6thrust24THRUST_300001_SM_1000_NS8cuda_cub4core6detail5shmemE+72];
	ld.shared.u64 	%rd93, [_ZN6thrust24THRUST_300001_SM_1000_NS8cuda_cub4core6detail5shmemE+80];
	setp.lt.f64 	%p156, %fd208, %fd82;
	mov.f64 	%fd209, %fd82;
	mov.u64 	%rd313, %rd93;
	@%p156 bra 	$L__BB6_109;
	setp.lt.f64 	%p157, %fd82, %fd208;
	mov.f64 	%fd209, %fd208;
	mov.u64 	%rd313, %rd312;
	@%p157 bra 	$L__BB6_109;
	setp.lt.s64 	%p158, %rd312, %rd93;
	selp.f64 	%fd209, %fd208, %fd82, %p158;
	min.s64 	%rd313, %rd312, %rd93;
$L__BB6_109:
	setp.lt.s32 	%p159, %r3, 161;
	mov.f64 	%fd210, %fd209;
	mov.u64 	%rd314, %rd313;
	@%p159 bra 	$L__BB6_113;
	ld.shared.f64 	%fd85, [_ZN6thrust24THRUST_300001_SM_1000_NS8cuda_cub4core6detail5shmemE+88];
	ld.shared.u64 	%rd96, [_ZN6thrust24THRUST_300001_SM_1000_NS8cuda_cub4core6detail5shmemE+96];
	setp.lt.f64 	%p160, %fd209, %fd85;
	mov.f64 	%fd210, %fd85;
	mov.u64 	%rd314, %rd96;
	@%p160 bra 	$L__BB6_113;
	setp.lt.f64 	%p161, %fd85, %fd209;
	mov.f64 	%fd210, %fd209;
	mov.u64 	%rd314, %rd313;
	@%p161 bra 	$L__BB6_113;
	setp.lt.s64 	%p162, %rd313, %rd96;
	selp.f64 	%fd210, %fd209, %fd85, %p162;
	min.s64 	%rd314, %rd313, %rd96;
$L__BB6_113:
	setp.lt.s32 	%p163, %r3, 193;
	mov.f64 	%fd211, %fd210;
	mov.u64 	%rd315, %rd314;
	@%p163 bra 	$L__BB6_117;
	ld.shared.f64 	%fd88, [_ZN6thrust24THRUST_300001_SM_1000_NS8cuda_cub4core6detail5shmemE+104];
	ld.shared.u64 	%rd99, [_ZN6thrust24THRUST_300001_SM_1000_NS8cuda_cub4core6detail5shmemE+112];
	setp.lt.f64 	%p164, %fd210, %fd88;
	mov.f64 	%fd211, %fd88;
	mov.u64 	%rd315, %rd99;
	@%p164 bra 	$L__BB6_117;
	setp.lt.f64 	%p165, %fd88, %fd210;
	mov.f64 	%fd211, %fd210;
	mov.u64 	%rd315, %rd314;
	@%p165 bra 	$L__BB6_117;
	setp.lt.s64 	%p166, %rd314, %rd99;
	selp.f64 	%fd211, %fd210, %fd88, %p166;
	min.s64 	%rd315, %rd314, %rd99;
$L__BB6_117:
	setp.lt.s32 	%p167, %r3, 225;
	mov.u64 	%rd349, %rd315;
	mov.f64 	%fd241, %fd211;
	@%p167 bra 	$L__BB6_208;
	ld.shared.f64 	%fd91, [_ZN6thrust24THRUST_300001_SM_1000_NS8cuda_cub4core6detail5shmemE+120];
	ld.shared.u64 	%rd102, [_ZN6thrust24THRUST_300001_SM_1000_NS8cuda_cub4core6detail5shmemE+128];
	setp.lt.f64 	%p168, %fd211, %fd91;
	mov.u64 	%rd349, %rd102;
	mov.f64 	%fd241, %fd91;
	@%p168 bra 	$L__BB6_208;
	setp.lt.f64 	%p169, %fd91, %fd211;
	mov.u64 	%rd349, %rd315;
	mov.f64 	%fd241, %fd211;
	@%p169 bra 	$L__BB6_208;
	setp.lt.s64 	%p170, %rd315, %rd102;
	selp.f64 	%fd241, %fd211, %fd91, %p170;
	min.s64 	%rd349, %rd315, %rd102;
	bra.uni 	$L__BB6_208;
$L__BB6_121:
	mov.u32 	%r20, %tid.x;
	add.s64 	%rd104, %rd3, %rd4;
	cvt.u64.u32 	%rd105, %r20;
	add.s64 	%rd199, %rd105, %rd4;
	shl.b64 	%rd200, %rd199, 3;
	add.s64 	%rd201, %rd2, %rd200;
	ld.global.f64 	%fd170, [%rd201];
	add.s32 	%r36, %r20, 256;
	cvt.u64.u32 	%rd202, %r36;
	ld.global.f64 	%fd171, [%rd201+2048];
	add.s32 	%r37, %r20, 512;
	cvt.u64.u32 	%rd203, %r37;
	ld.global.f64 	%fd172, [%rd201+4096];
	add.s32 	%r38, %r20, 768;
	cvt.u64.u32 	%rd204, %r38;
	ld.global.f64 	%fd173, [%rd201+6144];
	or.b32  	%r39, %r20, 1024;
	cvt.u64.u32 	%rd106, %r39;
	add.s64 	%rd337, %rd104, %rd106;
	ld.global.f64 	%fd229, [%rd201+8192];
	setp.geu.f64 	%p2, %fd170, %fd171;
	selp.f64 	%fd174, %fd170, %fd171, %p2;
	selp.b64 	%rd205, %rd105, %rd202, %p2;
	setp.geu.f64 	%p3, %fd174, %fd172;
	selp.f64 	%fd175, %fd174, %fd172, %p3;
	selp.b64 	%rd206, %rd205, %rd203, %p3;
	setp.geu.f64 	%p4, %fd175, %fd173;
	selp.f64 	%fd94, %fd175, %fd173, %p4;
	selp.b64 	%rd108, %rd206, %rd204, %p4;
	setp.lt.f64 	%p5, %fd94, %fd229;
	@%p5 bra 	$L__BB6_123;
	setp.lt.f64 	%p6, %fd229, %fd94;
	setp.lt.u64 	%p7, %rd108, %rd106;
	or.pred  	%p8, %p6, %p7;
	selp.f64 	%fd229, %fd94, %fd229, %p8;
	add.s64 	%rd207, %rd104, %rd108;
	selp.b64 	%rd337, %rd207, %rd337, %p8;
$L__BB6_123:
	setp.le.u64 	%p9, %rd195, %rd5;
	@%p9 bra 	$L__BB6_164;
	setp.ne.s32 	%p10, %r20, 0;
	@%p10 bra 	$L__BB6_126;
	atom.global.add.u64 	%rd208, [%rd1+8], 1280;
	add.s64 	%rd209, %rd208, %rd5;
	st.shared.u64 	[_ZN6thrust24THRUST_300001_SM_1000_NS8cuda_cub4core6detail5shmemE+152], %rd209;
$L__BB6_126:
	bar.sync 	0;
	ld.shared.u64 	%rd325, [_ZN6thrust24THRUST_300001_SM_1000_NS8cuda_cub4core6detail5shmemE+152];
	add.s64 	%rd210, %rd325, 1280;
	setp.gt.s64 	%p11, %rd210, %rd195;
	@%p11 bra 	$L__BB6_141;
	mov.f64 	%fd213, %fd229;
	mov.u64 	%rd318, %rd337;
$L__BB6_128:
	add.s64 	%rd211, %rd325, %rd105;
	shl.b64 	%rd212, %rd211, 3;
	add.s64 	%rd213, %rd2, %rd212;
	add.s64 	%rd319, %rd211, %rd3;
	ld.global.f64 	%fd214, [%rd213];
	add.s64 	%rd320, %rd319, 256;
	ld.global.f64 	%fd215, [%rd213+2048];
	add.s64 	%rd321, %rd319, 512;
	ld.global.f64 	%fd216, [%rd213+4096];
	add.s64 	%rd322, %rd319, 768;
	ld.global.f64 	%fd217, [%rd213+6144];
	add.s64 	%rd337, %rd319, 1024;
	ld.global.f64 	%fd229, [%rd213+8192];
	setp.lt.f64 	%p12, %fd213, %fd214;
	@%p12 bra 	$L__BB6_130;
	setp.lt.f64 	%p13, %fd214, %fd213;
	setp.lt.s64 	%p14, %rd318, %rd319;
	or.pred  	%p15, %p13, %p14;
	selp.f64 	%fd214, %fd213, %fd214, %p15;
	selp.b64 	%rd319, %rd318, %rd319, %p15;
$L__BB6_130:
	setp.lt.f64 	%p16, %fd214, %fd215;
	@%p16 bra 	$L__BB6_132;
	setp.lt.f64 	%p17, %fd215, %fd214;
	setp.lt.s64 	%p18, %rd319, %rd320;
	or.pred  	%p19, %p17, %p18;
	selp.f64 	%fd215, %fd214, %fd215, %p19;
	selp.b64 	%rd320, %rd319, %rd320, %p19;
$L__BB6_132:
	setp.lt.f64 	%p20, %fd215, %fd216;
	@%p20 bra 	$L__BB6_134;
	setp.lt.f64 	%p21, %fd216, %fd215;
	setp.lt.s64 	%p22, %rd320, %rd321;
	or.pred  	%p23, %p21, %p22;
	selp.f64 	%fd216, %fd215, %fd216, %p23;
	selp.b64 	%rd321, %rd320, %rd321, %p23;
$L__BB6_134:
	setp.lt.f64 	%p24, %fd216, %fd217;
	@%p24 bra 	$L__BB6_136;
	setp.lt.f64 	%p25, %fd217, %fd216;
	setp.lt.s64 	%p26, %rd321, %rd322;
	or.pred  	%p27, %p25, %p26;
	selp.f64 	%fd217, %fd216, %fd217, %p27;
	selp.b64 	%rd322, %rd321, %rd322, %p27;
$L__BB6_136:
	setp.lt.f64 	%p28, %fd217, %fd229;
	@%p28 bra 	$L__BB6_138;
	setp.lt.f64 	%p29, %fd229, %fd217;
	setp.lt.s64 	%p30, %rd322, %rd337;
	or.pred  	%p31, %p29, %p30;
	selp.f64 	%fd229, %fd217, %fd229, %p31;
	selp.b64 	%rd337, %rd322, %rd337, %p31;
$L__BB6_138:
	setp.ne.s32 	%p32, %r20, 0;
	bar.sync 	0;
	@%p32 bra 	$L__BB6_140;
	atom.global.add.u64 	%rd214, [%rd1+8], 1280;
	add.s64 	%rd215, %rd214, %rd5;
	st.shared.u64 	[_ZN6thrust24THRUST_300001_SM_1000_NS8cuda_cub4core6detail5shmemE+152], %rd215;
$L__BB6_140:
	bar.sync 	0;
	ld.shared.u64 	%rd325, [_ZN6thrust24THRUST_300001_SM_1000_NS8cuda_cub4core6detail5shmemE+152];
	add.s64 	%rd216, %rd325, 1280;
	setp.le.s64 	%p33, %rd216, %rd195;
	mov.f64 	%fd213, %fd229;
	mov.u64 	%rd318, %rd337;
	@%p33 bra 	$L__BB6_128;
$L__BB6_141:
	setp.le.s64 	%p34, %rd195, %rd325;
	@%p34 bra 	$L__BB6_164;
	cvt.u32.u64 	%r40, %rd325;
	cvt.u32.u64 	%r41, %rd195;
	sub.s32 	%r21, %r41, %r40;
	setp.ge.s32 	%p35, %r20, %r21;
	@%p35 bra 	$L__BB6_164;
	not.b32 	%r43, %r20;
	add.s32 	%r44, %r43, %r41;
	sub.s32 	%r22, %r44, %r40;
	and.b32  	%r46, %r22, 768;
	setp.eq.s32 	%p36, %r46, 768;
	mov.u32 	%r397, %r20;
	@%p36 bra 	$L__BB6_149;
	add.s64 	%rd218, %rd325, %rd105;
	add.s64 	%rd327, %rd218, %rd3;
	shl.b64 	%rd219, %rd218, 3;
	add.s64 	%rd326, %rd2, %rd219;
	shr.u32 	%r47, %r22, 8;
	add.s32 	%r48, %r47, 1;
	and.b32  	%r49, %r48, 3;
	neg.s32 	%r395, %r49;
	mov.u32 	%r397, %r20;
$L__BB6_145:
	.pragma "nounroll";
	mov.u64 	%rd136, %rd337;
	mov.f64 	%fd114, %fd229;
	ld.global.f64 	%fd115, [%rd326];
	setp.lt.f64 	%p37, %fd114, %fd115;
	mov.f64 	%fd229, %fd115;
	mov.u64 	%rd337, %rd327;
	@%p37 bra 	$L__BB6_148;
	setp.lt.f64 	%p38, %fd115, %fd114;
	mov.f64 	%fd229, %fd114;
	mov.u64 	%rd337, %rd136;
	@%p38 bra 	$L__BB6_148;
	setp.lt.s64 	%p39, %rd136, %rd327;
	selp.f64 	%fd229, %fd114, %fd115, %p39;
	min.s64 	%rd337, %rd136, %rd327;
$L__BB6_148:
	add.s32 	%r397, %r397, 256;
	add.s64 	%rd327, %rd327, 256;
	add.s64 	%rd326, %rd326, 2048;
	add.s32 	%r395, %r395, 1;
	setp.ne.s32 	%p40, %r395, 0;
	@%p40 bra 	$L__BB6_145;
$L__BB6_149:
	setp.lt.u32 	%p41, %r22, 768;
	@%p41 bra 	$L__BB6_164;
	add.s32 	%r398, %r397, 512;
$L__BB6_151:
	mov.u32 	%r30, %r398;
	add.s32 	%r50, %r30, -512;
	cvt.u64.u32 	%rd220, %r50;
	add.s64 	%rd221, %rd325, %rd220;
	shl.b64 	%rd222, %rd221, 3;
	add.s64 	%rd144, %rd2, %rd222;
	add.s64 	%rd145, %rd221, %rd3;
	ld.global.f64 	%fd121, [%rd144];
	setp.lt.f64 	%p42, %fd229, %fd121;
	mov.f64 	%fd225, %fd121;
	mov.u64 	%rd333, %rd145;
	@%p42 bra 	$L__BB6_154;
	setp.lt.f64 	%p43, %fd121, %fd229;
	mov.f64 	%fd225, %fd229;
	mov.u64 	%rd333, %rd337;
	@%p43 bra 	$L__BB6_154;
	setp.lt.s64 	%p44, %rd337, %rd145;
	selp.f64 	%fd225, %fd229, %fd121, %p44;
	min.s64 	%rd333, %rd337, %rd145;
$L__BB6_154:
	add.s32 	%r51, %r30, -256;
	cvt.u64.u32 	%rd223, %r51;
	add.s64 	%rd224, %rd325, %rd223;
	add.s64 	%rd148, %rd224, %rd3;
	ld.global.f64 	%fd124, [%rd144+2048];
	setp.lt.f64 	%p45, %fd225, %fd124;
	mov.f64 	%fd226, %fd124;
	mov.u64 	%rd334, %rd148;
	@%p45 bra 	$L__BB6_157;
	setp.lt.f64 	%p46, %fd124, %fd225;
	mov.f64 	%fd226, %fd225;
	mov.u64 	%rd334, %rd333;
	@%p46 bra 	$L__BB6_157;
	setp.lt.s64 	%p47, %rd333, %rd148;
	selp.f64 	%fd226, %fd225, %fd124, %p47;
	min.s64 	%rd334, %rd333, %rd148;
$L__BB6_157:
	cvt.u64.u32 	%rd225, %r30;
	add.s64 	%rd226, %rd325, %rd225;
	add.s64 	%rd151, %rd226, %rd3;
	ld.global.f64 	%fd127, [%rd144+4096];
	setp.lt.f64 	%p48, %fd226, %fd127;
	mov.f64 	%fd227, %fd127;
	mov.u64 	%rd335, %rd151;
	@%p48 bra 	$L__BB6_160;
	setp.lt.f64 	%p49, %fd127, %fd226;
	mov.f64 	%fd227, %fd226;
	mov.u64 	%rd335, %rd334;
	@%p49 bra 	$L__BB6_160;
	setp.lt.s64 	%p50, %rd334, %rd151;
	selp.f64 	%fd227, %fd226, %fd127, %p50;
	min.s64 	%rd335, %rd334, %rd151;
$L__BB6_160:
	add.s32 	%r52, %r30, 256;
	cvt.u64.u32 	%rd227, %r52;
	add.s64 	%rd228, %rd325, %rd227;
	add.s64 	%rd154, %rd228, %rd3;
	ld.global.f64 	%fd130, [%rd144+6144];
	setp.lt.f64 	%p51, %fd227, %fd130;
	mov.f64 	%fd229, %fd130;
	mov.u64 	%rd337, %rd154;
	@%p51 bra 	$L__BB6_163;
	setp.lt.f64 	%p52, %fd130, %fd227;
	mov.f64 	%fd229, %fd227;
	mov.u64 	%rd337, %rd335;
	@%p52 bra 	$L__BB6_163;
	setp.lt.s64 	%p53, %rd335, %rd154;
	selp.f64 	%fd229, %fd227, %fd130, %p53;
	min.s64 	%rd337, %rd335, %rd154;
$L__BB6_163:
	add.s32 	%r398, %r30, 1024;
	add.s32 	%r53, %r30, 512;
	setp.lt.s32 	%p54, %r53, %r21;
	@%p54 bra 	$L__BB6_151;
$L__BB6_164:
	// begin inline asm
	mov.u32 %r54, %laneid;
	// end inline asm
	mov.b64 	%rd229, %fd229;
	mov.b64 	{%r56, %r61}, %rd229;
	mov.b32 	%r72, 1;
	mov.b32 	%r73, 31;
	mov.b32 	%r74, -1;
	// begin inline asm
	shfl.sync.down.b32 %r55, %r56, %r72, %r73, %r74;
	// end inline asm
	// begin inline asm
	shfl.sync.down.b32 %r60, %r61, %r72, %r73, %r74;
	// end inline asm
	mov.b64 	%rd230, {%r55, %r60};
	mov.b64 	%fd134, %rd230;
	mov.b64 	{%r66, %r71}, %rd337;
	// begin inline asm
	shfl.sync.down.b32 %r65, %r66, %r72, %r73, %r74;
	// end inline asm
	// begin inline asm
	shfl.sync.down.b32 %r70, %r71, %r72, %r73, %r74;
	// end inline asm
	mov.b64 	%rd158, {%r65, %r70};
	setp.gt.s32 	%p55, %r54, 30;
	mov.f64 	%fd230, %fd229;
	mov.u64 	%rd338, %rd337;
	@%p55 bra 	$L__BB6_168;
	setp.lt.f64 	%p56, %fd229, %fd134;
	mov.f64 	%fd230, %fd134;
	mov.u64 	%rd338, %rd158;
	@%p56 bra 	$L__BB6_168;
	setp.gt.f64 	%p57, %fd229, %fd134;
	mov.f64 	%fd230, %fd229;
	mov.u64 	%rd338, %rd337;
	@%p57 bra 	$L__BB6_168;
	setp.lt.s64 	%p58, %rd337, %rd158;
	selp.f64 	%fd230, %fd229, %fd134, %p58;
	min.s64 	%rd338, %rd337, %rd158;
$L__BB6_168:
	mov.b64 	%rd231, %fd230;
	mov.b64 	{%r76, %r81}, %rd231;
	mov.b32 	%r92, 2;
	mov.b32 	%r93, 31;
	mov.b32 	%r94, -1;
	// begin inline asm
	shfl.sync.down.b32 %r75, %r76, %r92, %r93, %r94;
	// end inline asm
	// begin inline asm
	shfl.sync.down.b32 %r80, %r81, %r92, %r93, %r94;
	// end inline asm
	mov.b64 	%rd232, {%r75, %r80};
	mov.b64 	%fd137, %rd232;
	mov.b64 	{%r86, %r91}, %rd338;
	// begin inline asm
	shfl.sync.down.b32 %r85, %r86, %r92, %r93, %r94;
	// end inline asm
	// begin inline asm
	shfl.sync.down.b32 %r90, %r91, %r92, %r93, %r94;
	// end inline asm
	mov.b64 	%rd161, {%r85, %r90};
	setp.gt.s32 	%p59, %r54, 29;
	mov.f64 	%fd231, %fd230;
	mov.u64 	%rd339, %rd338;
	@%p59 bra 	$L__BB6_172;
	setp.lt.f64 	%p60, %fd230, %fd137;
	mov.f64 	%fd231, %fd137;
	mov.u64 	%rd339, %rd161;
	@%p60 bra 	$L__BB6_172;
	setp.gt.f64 	%p61, %fd230, %fd137;
	mov.f64 	%fd231, %fd230;
	mov.u64 	%rd339, %rd338;
	@%p61 bra 	$L__BB6_172;
	setp.lt.s64 	%p62, %rd338, %rd161;
	selp.f64 	%fd231, %fd230, %fd137, %p62;
	min.s64 	%rd339, %rd338, %rd161;
$L__BB6_172:
	mov.b64 	%rd233, %fd231;
	mov.b64 	{%r96, %r101}, %rd233;
	mov.b32 	%r112, 4;
	mov.b32 	%r113, 31;
	mov.b32 	%r114, -1;
	// begin inline asm
	shfl.sync.down.b32 %r95, %r96, %r112, %r113, %r114;
	// end inline asm
	// begin inline asm
	shfl.sync.down.b32 %r100, %r101, %r112, %r113, %r114;
	// end inline asm
	mov.b64 	%rd234, {%r95, %r100};
	mov.b64 	%fd140, %rd234;
	mov.b64 	{%r106, %r111}, %rd339;
	// begin inline asm
	shfl.sync.down.b32 %r105, %r106, %r112, %r113, %r114;
	// end inline asm
	// begin inline asm
	shfl.sync.down.b32 %r110, %r111, %r112, %r113, %r114;
	// end inline asm
	mov.b64 	%rd164, {%r105, %r110};
	setp.gt.s32 	%p63, %r54, 27;
	mov.f64 	%fd232, %fd231;
	mov.u64 	%rd340, %rd339;
	@%p63 bra 	$L__BB6_176;
	setp.lt.f64 	%p64, %fd231, %fd140;
	mov.f64 	%fd232, %fd140;
	mov.u64 	%rd340, %rd164;
	@%p64 bra 	$L__BB6_176;
	setp.gt.f64 	%p65, %fd231, %fd140;
	mov.f64 	%fd232, %fd231;
	mov.u64 	%rd340, %rd339;
	@%p65 bra 	$L__BB6_176;
	setp.lt.s64 	%p66, %rd339, %rd164;
	selp.f64 	%fd232, %fd231, %fd140, %p66;
	min.s64 	%rd340, %rd339, %rd164;
$L__BB6_176:
	mov.b64 	%rd235, %fd232;
	mov.b64 	{%r116, %r121}, %rd235;
	mov.b32 	%r132, 8;
	mov.b32 	%r133, 31;
	mov.b32 	%r134, -1;
	// begin inline asm
	shfl.sync.down.b32 %r115, %r116, %r132, %r133, %r134;
	// end inline asm
	// begin inline asm
	shfl.sync.down.b32 %r120, %r121, %r132, %r133, %r134;
	// end inline asm
	mov.b64 	%rd236, {%r115, %r120};
	mov.b64 	%fd143, %rd236;
	mov.b64 	{%r126, %r131}, %rd340;
	// begin inline asm
	shfl.sync.down.b32 %r125, %r126, %r132, %r133, %r134;
	// end inline asm
	// begin inline asm
	shfl.sync.down.b32 %r130, %r131, %r132, %r133, %r134;
	// end inline asm
	mov.b64 	%rd167, {%r125, %r130};
	setp.gt.s32 	%p67, %r54, 23;
	mov.f64 	%fd233, %fd232;
	mov.u64 	%rd341, %rd340;
	@%p67 bra 	$L__BB6_180;
	setp.lt.f64 	%p68, %fd232, %fd143;
	mov.f64 	%fd233, %fd143;
	mov.u64 	%rd341, %rd167;
	@%p68 bra 	$L__BB6_180;
	setp.gt.f64 	%p69, %fd232, %fd143;
	mov.f64 	%fd233, %fd232;
	mov.u64 	%rd341, %rd340;
	@%p69 bra 	$L__BB6_180;
	setp.lt.s64 	%p70, %rd340, %rd167;
	selp.f64 	%fd233, %fd232, %fd143, %p70;
	min.s64 	%rd341, %rd340, %rd167;
$L__BB6_180:
	mov.b64 	%rd237, %fd233;
	mov.b64 	{%r136, %r141}, %rd237;
	mov.b32 	%r152, 16;
	mov.b32 	%r153, 31;
	mov.b32 	%r154, -1;
	// begin inline asm
	shfl.sync.down.b32 %r135, %r136, %r152, %r153, %r154;
	// end inline asm
	// begin inline asm
	shfl.sync.down.b32 %r140, %r141, %r152, %r153, %r154;
	// end inline asm
	mov.b64 	%rd238, {%r135, %r140};
	mov.b64 	%fd146, %rd238;
	mov.b64 	{%r146, %r151}, %rd341;
	// begin inline asm
	shfl.sync.down.b32 %r145, %r146, %r152, %r153, %r154;
	// end inline asm
	// begin inline asm
	shfl.sync.down.b32 %r150, %r151, %r152, %r153, %r154;
	// end inline asm
	mov.b64 	%rd170, {%r145, %r150};
	setp.gt.s32 	%p71, %r54, 15;
	mov.f64 	%fd241, %fd233;
	mov.u64 	%rd349, %rd341;
	@%p71 bra 	$L__BB6_184;
	setp.lt.f64 	%p72, %fd233, %fd146;
	mov.f64 	%fd241, %fd146;
	mov.u64 	%rd349, %rd170;
	@%p72 bra 	$L__BB6_184;
	setp.gt.f64 	%p73, %fd233, %fd146;
	mov.f64 	%fd241, %fd233;
	mov.u64 	%rd349, %rd341;
	@%p73 bra 	$L__BB6_184;
	setp.lt.s64 	%p74, %rd341, %rd170;
	selp.f64 	%fd241, %fd233, %fd146, %p74;
	min.s64 	%rd349, %rd341, %rd170;
$L__BB6_184:
	setp.ne.s32 	%p75, %r54, 0;
	@%p75 bra 	$L__BB6_186;
	shr.u32 	%r155, %r20, 1;
	and.b32  	%r156, %r155, 496;
	mov.u32 	%r157, _ZN6thrust24THRUST_300001_SM_1000_NS8cuda_cub4core6detail5shmemE;
	add.s32 	%r158, %r157, %r156;
	st.shared.f64 	[%r158+8], %fd241;
	st.shared.u64 	[%r158+16], %rd349;
$L__BB6_186:
	bar.sync 	0;
	setp.ne.s32 	%p76, %r20, 0;
	@%p76 bra 	$L__BB6_208;
	ld.shared.f64 	%fd149, [_ZN6thrust24THRUST_300001_SM_1000_NS8cuda_cub4core6detail5shmemE+24];
	ld.shared.u64 	%rd173, [_ZN6thrust24THRUST_300001_SM_1000_NS8cuda_cub4core6detail5shmemE+32];
	setp.lt.f64 	%p77, %fd241, %fd149;
	mov.f64 	%fd235, %fd149;
	mov.u64 	%rd343, %rd173;
	@%p77 bra 	$L__BB6_190;
	setp.lt.f64 	%p78, %fd149, %fd241;
	mov.f64 	%fd235, %fd241;
	mov.u64 	%rd343, %rd349;
	@%p78 bra 	$L__BB6_190;
	setp.lt.s64 	%p79, %rd349, %rd173;
	selp.f64 	%fd235, %fd241, %fd149, %p79;
	min.s64 	%rd343, %rd349, %rd173;
$L__BB6_190:
	ld.shared.f64 	%fd152, [_ZN6thrust24THRUST_300001_SM_1000_NS8cuda_cub4core6detail5shmemE+40];
	ld.shared.u64 	%rd176, [_ZN6thrust24THRUST_300001_SM_1000_NS8cuda_cub4core6detail5shmemE+48];
	setp.lt.f64 	%p80, %fd235, %fd152;
	mov.f64 	%fd236, %fd152;
	mov.u64 	%rd344, %rd176;
	@%p80 bra 	$L__BB6_193;
	setp.lt.f64 	%p81, %fd152, %fd235;
	mov.f64 	%fd236, %fd235;
	mov.u64 	%rd344, %rd343;
	@%p81 bra 	$L__BB6_193;
	setp.lt.s64 	%p82, %rd343, %rd176;
	selp.f64 	%fd236, %fd235, %fd152, %p82;
	min.s64 	%rd344, %rd343, %rd176;
$L__BB6_193:
	ld.shared.f64 	%fd155, [_ZN6thrust24THRUST_300001_SM_1000_NS8cuda_cub4core6detail5shmemE+56];
	ld.shared.u64 	%rd179, [_ZN6thrust24THRUST_300001_SM_1000_NS8cuda_cub4core6detail5shmemE+64];
	setp.lt.f64 	%p83, %fd236, %fd155;
	mov.f64 	%fd237, %fd155;
	mov.u64 	%rd345, %rd179;
	@%p83 bra 	$L__BB6_196;
	setp.lt.f64 	%p84, %fd155, %fd236;
	mov.f64 	%fd237, %fd236;
	mov.u64 	%rd345, %rd344;
	@%p84 bra 	$L__BB6_196;
	setp.lt.s64 	%p85, %rd344, %rd179;
	selp.f64 	%fd237, %fd236, %fd155, %p85;
	min.s64 	%rd345, %rd344, %rd179;
$L__BB6_196:
	ld.shared.f64 	%fd158, [_ZN6thrust24THRUST_300001_SM_1000_NS8cuda_cub4core6detail5shmemE+72];
	ld.shared.u64 	%rd182, [_ZN6thrust24THRUST_300001_SM_1000_NS8cuda_cub4core6detail5shmemE+80];
	setp.lt.f64 	%p86, %fd237, %fd158;
	mov.f64 	%fd238, %fd158;
	mov.u64 	%rd346, %rd182;
	@%p86 bra 	$L__BB6_199;
	setp.lt.f64 	%p87, %fd158, %fd237;
	mov.f64 	%fd238, %fd237;
	mov.u64 	%rd346, %rd345;
	@%p87 bra 	$L__BB6_199;
	setp.lt.s64 	%p88, %rd345, %rd182;
	selp.f64 	%fd238, %fd237, %fd158, %p88;
	min.s64 	%rd346, %rd345, %rd182;
$L__BB6_199:
	ld.shared.f64 	%fd161, [_ZN6thrust24THRUST_300001_SM_1000_NS8cuda_cub4core6detail5shmemE+88];
	ld.shared.u64 	%rd185, [_ZN6thrust24THRUST_300001_SM_1000_NS8cuda_cub4core6detail5shmemE+96];
	setp.lt.f64 	%p89, %fd238, %fd161;
	mov.f64 	%fd239, %fd161;
	mov.u64 	%rd347, %rd185;
	@%p89 bra 	$L__BB6_202;
	setp.lt.f64 	%p90, %fd161, %fd238;
	mov.f64 	%fd239, %fd238;
	mov.u64 	%rd347, %rd346;
	@%p90 bra 	$L__BB6_202;
	setp.lt.s64 	%p91, %rd346, %rd185;
	selp.f64 	%fd239, %fd238, %fd161, %p91;
	min.s64 	%rd347, %rd346, %rd185;
$L__BB6_202:
	ld.shared.f64 	%fd164, [_ZN6thrust24THRUST_300001_SM_1000_NS8cuda_cub4core6detail5shmemE+104];
	ld.shared.u64 	%rd188, [_ZN6thrust24THRUST_300001_SM_1000_NS8cuda_cub4core6detail5shmemE+112];
	setp.lt.f64 	%p92, %fd239, %fd164;
	mov.f64 	%fd240, %fd164;
	mov.u64 	%rd348, %rd188;
	@%p92 bra 	$L__BB6_205;
	setp.lt.f64 	%p93, %fd164, %fd239;
	mov.f64 	%fd240, %fd239;
	mov.u64 	%rd348, %rd347;
	@%p93 bra 	$L__BB6_205;
	setp.lt.s64 	%p94, %rd347, %rd188;
	selp.f64 	%fd240, %fd239, %fd164, %p94;
	min.s64 	%rd348, %rd347, %rd188;
$L__BB6_205:
	ld.shared.f64 	%fd167, [_ZN6thrust24THRUST_300001_SM_1000_NS8cuda_cub4core6detail5shmemE+120];
	ld.shared.u64 	%rd191, [_ZN6thrust24THRUST_300001_SM_1000_NS8cuda_cub4core6detail5shmemE+128];
	setp.lt.f64 	%p95, %fd240, %fd167;
	mov.u64 	%rd349, %rd191;
	mov.f64 	%fd241, %fd167;
	@%p95 bra 	$L__BB6_208;
	setp.lt.f64 	%p96, %fd167, %fd240;
	mov.u64 	%rd349, %rd348;
	mov.f64 	%fd241, %fd240;
	@%p96 bra 	$L__BB6_208;
	setp.lt.s64 	%p97, %rd348, %rd191;
	selp.f64 	%fd241, %fd240, %fd167, %p97;
	min.s64 	%rd349, %rd348, %rd191;
$L__BB6_208:
	mov.u32 	%r389, %tid.x;
	setp.ne.s32 	%p214, %r389, 0;
	@%p214 bra 	$L__BB6_210;
	ld.param.u64 	%rd280, [_ZN6thrust24THRUST_300001_SM_1000_NS8cuda_cub4core6detail13_kernel_agentINS1_8__reduce11ReduceAgentINS0_12zip_iteratorIN4cuda3std3__45tupleIJNS0_6detail15normal_iteratorINS0_10device_ptrIdEEEENS0_17counting_iteratorIlNS0_11use_defaultESI_SI_EEEEEEEPNSB_IJdlEEESM_lNS1_9__extrema9arg_max_fIdlNSA_4lessIdEEEEEEJSL_SN_lN3cub18CUB_300001_SM_100013GridEvenShareIlEENSV_9GridQueueIyEESS_EEEvDpT0__param_1];
	cvta.to.global.u64 	%rd277, %rd280;
	mul.wide.u32 	%rd278, %r1, 16;
	add.s64 	%rd279, %rd277, %rd278;
	st.global.f64 	[%rd279], %fd241;
	st.global.u64 	[%rd279+8], %rd349;
$L__BB6_210:
	ret;

}
	// .globl	_ZN6thrust24THRUST_300001_SM_1000_NS8cuda_cub4core6detail13_kernel_agentINS1_8__reduce10DrainAgentIlEEJN3cub18CUB_300001_SM_10009GridQueueIyEElEEEvDpT0_
.visible .entry _ZN6thrust24THRUST_300001_SM_1000_NS8cuda_cub4core6detail13_kernel_agentINS1_8__reduce10DrainAgentIlEEJN3cub18CUB_300001_SM_10009GridQueueIyEElEEEvDpT0_(
	.param .align 8 .b8 _ZN6thrust24THRUST_300001_SM_1000_NS8cuda_cub4core6detail13_kernel_agentINS1_8__reduce10DrainAgentIlEEJN3cub18CUB_300001_SM_10009GridQueueIyEElEEEvDpT0__param_0[8],
	.param .u64 _ZN6thrust24THRUST_300001_SM_1000_NS8cuda_cub4core6detail13_kernel_agentINS1_8__reduce10DrainAgentIlEEJN3cub18CUB_300001_SM_10009GridQueueIyEElEEEvDpT0__param_1
)
.maxntid 1
{
	.reg .b64 	%rd<5>;

	ld.param.u64 	%rd1, [_ZN6thrust24THRUST_300001_SM_1000_NS8cuda_cub4core6detail13_kernel_agentINS1_8__reduce10DrainAgentIlEEJN3cub18CUB_300001_SM_10009GridQueueIyEElEEEvDpT0__param_0];
	ld.param.u64 	%rd2, [_ZN6thrust24THRUST_300001_SM_1000_NS8cuda_cub4core6detail13_kernel_agentINS1_8__reduce10DrainAgentIlEEJN3cub18CUB_300001_SM_10009GridQueueIyEElEEEvDpT0__param_1];
	cvta.to.global.u64 	%rd3, %rd1;
	st.global.u64 	[%rd3], %rd2;
	mov.b64 	%rd4, 0;
	st.global.u64 	[%rd3+8], %rd4;
	ret;

}
	// .globl	_ZN6thrust24THRUST_300001_SM_1000_NS8cuda_cub4core6detail13_kernel_agentINS1_8__reduce11ReduceAgentIPN4cuda3std3__45tupleIJdlEEESC_SB_lNS1_9__extrema9arg_max_fIdlNS9_4lessIdEEEEEEJSC_SC_iSH_EEEvDpT0_
.visible .entry _ZN6thrust24THRUST_300001_SM_1000_NS8cuda_cub4core6detail13_kernel_agentINS1_8__reduce11ReduceAgentIPN4cuda3std3__45tupleIJdlEEESC_SB_lNS1_9__extrema9arg_max_fIdlNS9_4lessIdEEEEEEJSC_SC_iSH_EEEvDpT0_(
	.param .u64 .ptr .align 1 _ZN6thrust24THRUST_300001_SM_1000_NS8cuda_cub4core6detail13_kernel_agentINS1_8__reduce11ReduceAgentIPN4cuda3std3__45tupleIJdlEEESC_SB_lNS1_9__extrema9arg_max_fIdlNS9_4lessIdEEEEEEJSC_SC_iSH_EEEvDpT0__param_0,
	.param .u64 .ptr .align 1 _ZN6thrust24THRUST_300001_SM_1000_NS8cuda_cub4core6detail13_kernel_agentINS1_8__reduce11ReduceAgentIPN4cuda3std3__45tupleIJdlEEESC_SB_lNS1_9__extrema9arg_max_fIdlNS9_4lessIdEEEEEEJSC_SC_iSH_EEEvDpT0__param_1,
	.param .u32 _ZN6thrust24THRUST_300001_SM_1000_NS8cuda_cub4core6detail13_kernel_agentINS1_8__reduce11ReduceAgentIPN4cuda3std3__45tupleIJdlEEESC_SB_lNS1_9__extrema9arg_max_fIdlNS9_4lessIdEEEEEEJSC_SC_iSH_EEEvDpT0__param_2,
	.param .align 1 .b8 _ZN6thrust24THRUST_300001_SM_1000_NS8cuda_cub4core6detail13_kernel_agentINS1_8__reduce11ReduceAgentIPN4cuda3std3__45tupleIJdlEEESC_SB_lNS1_9__extrema9arg_max_fIdlNS9_4lessIdEEEEEEJSC_SC_iSH_EEEvDpT0__param_3[1]
)
.maxntid 256
{
	.reg .pred 	%p<264>;
	.reg .b32 	%r<374>;
	.reg .b64 	%rd<508>;
	.reg .b64 	%fd<293>;

	ld.param.u64 	%rd237, [_ZN6thrust24THRUST_300001_SM_1000_NS8cuda_cub4core6detail13_kernel_agentINS1_8__reduce11ReduceAgentIPN4cuda3std3__45tupleIJdlEEESC_SB_lNS1_9__extrema9arg_max_fIdlNS9_4lessIdEEEEEEJSC_SC_iSH_EEEvDpT0__param_0];
	ld.param.u32 	%r29, [_ZN6thrust24THRUST_300001_SM_1000_NS8cuda_cub4core6detail13_kernel_agentINS1_8__reduce11ReduceAgentIPN4cuda3std3__45tupleIJdlEEESC_SB_lNS1_9__extrema9arg_max_fIdlNS9_4lessIdEEEEEEJSC_SC_iSH_EEEvDpT0__param_2];
	cvt.s64.s32 	%rd1, %r29;
	setp.eq.s32 	%p1, %r29, 0;
	@%p1 bra 	$L__BB8_234;
	setp.gt.s32 	%p2, %r29, 1279;
	@%p2 bra 	$L__BB8_121;
	mov.u32 	%r1, %tid.x;
	setp.ge.s32 	%p147, %r1, %r29;
	mov.f64 	%fd224, 0d0000000000000000;
	mov.b64 	%rd431, 0;
	mov.u32 	%r368, %r1;
	@%p147 bra 	$L__BB8_4;
	mul.wide.u32 	%rd375, %r1, 16;
	add.s64 	%rd372, %rd237, %rd375;
	// begin inline asm
	ld.global.nc.u64 %rd371, [%rd372];
	// end inline asm
	add.s64 	%rd374, %rd372, 8;
	// begin inline asm
	ld.global.nc.u64 %rd431, [%rd374];
	// end inline asm
	mov.b64 	%fd224, %rd371;
	add.s32 	%r368, %r1, 256;
$L__BB8_4:
	setp.ge.s32 	%p148, %r368, %r29;
	@%p148 bra 	$L__BB8_25;
	not.b32 	%r141, %r368;
	add.s32 	%r4, %r29, %r141;
	and.b32  	%r142, %r4, 768;
	setp.eq.s32 	%p149, %r142, 768;
	@%p149 bra 	$L__BB8_11;
	mul.wide.u32 	%rd377, %r368, 16;
	add.s64 	%rd422, %rd237, %rd377;
	shr.u32 	%r143, %r4, 8;
	add.s32 	%r144, %r143, 1;
	and.b32  	%r145, %r144, 3;
	neg.s32 	%r366, %r145;
$L__BB8_7:
	.pragma "nounroll";
	mov.u64 	%rd6, %rd431;
	mov.f64 	%fd3, %fd224;
	// begin inline asm
	ld.global.nc.u64 %rd378, [%rd422];
	// end inline asm
	add.s64 	%rd381, %rd422, 8;
	// begin inline asm
	ld.global.nc.u64 %rd380, [%rd381];
	// end inline asm
	mov.b64 	%fd4, %rd378;
	setp.lt.f64 	%p150, %fd3, %fd4;
	mov.u64 	%rd431, %rd380;
	mov.f64 	%fd224, %fd4;
	@%p150 bra 	$L__BB8_10;
	setp.gt.f64 	%p151, %fd3, %fd4;
	mov.u64 	%rd431, %rd6;
	mov.f64 	%fd224, %fd3;
	@%p151 bra 	$L__BB8_10;
	setp.lt.s64 	%p152, %rd6, %rd380;
	min.s64 	%rd431, %rd6, %rd380;
	selp.f64 	%fd224, %fd3, %fd4, %p152;
$L__BB8_10:
	add.s32 	%r368, %r368, 256;
	add.s64 	%rd422, %rd422, 4096;
	add.s32 	%r366, %r366, 1;
	setp.ne.s32 	%p153, %r366, 0;
	@%p153 bra 	$L__BB8_7;
$L__BB8_11:
	setp.lt.u32 	%p154, %r4, 768;
	@%p154 bra 	$L__BB8_25;
$L__BB8_12:
	mul.wide.s32 	%rd386, %r368, 16;
	add.s64 	%rd383, %rd237, %rd386;
	// begin inline asm
	ld.global.nc.u64 %rd382, [%rd383];
	// end inline asm
	add.s64 	%rd385, %rd383, 8;
	// begin inline asm
	ld.global.nc.u64 %rd384, [%rd385];
	// end inline asm
	mov.b64 	%fd10, %rd382;
	setp.lt.f64 	%p155, %fd224, %fd10;
	mov.u64 	%rd428, %rd384;
	mov.f64 	%fd221, %fd10;
	@%p155 bra 	$L__BB8_15;
	setp.gt.f64 	%p156, %fd224, %fd10;
	mov.u64 	%rd428, %rd431;
	mov.f64 	%fd221, %fd224;
	@%p156 bra 	$L__BB8_15;
	setp.lt.s64 	%p157, %rd431, %rd384;
	min.s64 	%rd428, %rd431, %rd384;
	selp.f64 	%fd221, %fd224, %fd10, %p157;
$L__BB8_15:
	add.s64 	%rd388, %rd383, 4096;
	// begin inline asm
	ld.global.nc.u64 %rd387, [%rd388];
	// end inline asm
	add.s64 	%rd390, %rd383, 4104;
	// begin inline asm
	ld.global.nc.u64 %rd389, [%rd390];
	// end inline asm
	mov.b64 	%fd13, %rd387;
	setp.lt.f64 	%p158, %fd221, %fd13;
	mov.u64 	%rd429, %rd389;
	mov.f64 	%fd222, %fd13;
	@%p158 bra 	$L__BB8_18;
	setp.gt.f64 	%p159, %fd221, %fd13;
	mov.u64 	%rd429, %rd428;
	mov.f64 	%fd222, %fd221;
	@%p159 bra 	$L__BB8_18;
	setp.lt.s64 	%p160, %rd428, %rd389;
	min.s64 	%rd429, %rd428, %rd389;
	selp.f64 	%fd222, %fd221, %fd13, %p160;
$L__BB8_18:
	add.s64 	%rd392, %rd383, 8192;
	// begin inline asm
	ld.global.nc.u64 %rd391, [%rd392];
	// end inline asm
	add.s64 	%rd394, %rd383, 8200;
	// begin inline asm
	ld.global.nc.u64 %rd393, [%rd394];
	// end inline asm
	mov.b64 	%fd16, %rd391;
	setp.lt.f64 	%p161, %fd222, %fd16;
	mov.u64 	%rd430, %rd393;
	mov.f64 	%fd223, %fd16;
	@%p161 bra 	$L__BB8_21;
	setp.gt.f64 	%p162, %fd222, %fd16;
	mov.u64 	%rd430, %rd429;
	mov.f64 	%fd223, %fd222;
	@%p162 bra 	$L__BB8_21;
	setp.lt.s64 	%p163, %rd429, %rd393;
	min.s64 	%rd430, %rd429, %rd393;
	selp.f64 	%fd223, %fd222, %fd16, %p163;
$L__BB8_21:
	add.s64 	%rd396, %rd383, 12288;
	// begin inline asm
	ld.global.nc.u64 %rd395, [%rd396];
	// end inline asm
	add.s64 	%rd398, %rd383, 12296;
	// begin inline asm
	ld.global.nc.u64 %rd397, [%rd398];
	// end inline asm
	mov.b64 	%fd19, %rd395;
	setp.lt.f64 	%p164, %fd223, %fd19;
	mov.u64 	%rd431, %rd397;
	mov.f64 	%fd224, %fd19;
	@%p164 bra 	$L__BB8_24;
	setp.gt.f64 	%p165, %fd223, %fd19;
	mov.u64 	%rd431, %rd430;
	mov.f64 	%fd224, %fd223;
	@%p165 bra 	$L__BB8_24;
	setp.lt.s64 	%p166, %rd430, %rd397;
	min.s64 	%rd431, %rd430, %rd397;
	selp.f64 	%fd224, %fd223, %fd19, %p166;
$L__BB8_24:
	add.s32 	%r368, %r368, 1024;
	setp.lt.s32 	%p167, %r368, %r29;
	@%p167 bra 	$L__BB8_12;
$L__BB8_25:
	setp.lt.s32 	%p168, %r29, 256;
	@%p168 bra 	$L__BB8_70;
	// begin inline asm
	mov.u32 %r259, %laneid;
	// end inline asm
	mov.b64 	%rd409, %fd224;
	mov.b64 	{%r261, %r266}, %rd409;
	mov.b32 	%r277, 1;
	mov.b32 	%r278, 31;
	mov.b32 	%r279, -1;
	// begin inline asm
	shfl.sync.down.b32 %r260, %r261, %r277, %r278, %r279;
	// end inline asm
	// begin inline asm
	shfl.sync.down.b32 %r265, %r266, %r277, %r278, %r279;
	// end inline asm
	mov.b64 	%rd410, {%r260, %r265};
	mov.b64 	%fd23, %rd410;
	mov.b64 	{%r271, %r276}, %rd431;
	// begin inline asm
	shfl.sync.down.b32 %r270, %r271, %r277, %r278, %r279;
	// end inline asm
	// begin inline asm
	shfl.sync.down.b32 %r275, %r276, %r277, %r278, %r279;
	// end inline asm
	mov.b64 	%rd28, {%r270, %r275};
	setp.gt.s32 	%p220, %r259, 30;
	mov.u64 	%rd433, %rd431;
	mov.f64 	%fd226, %fd224;
	@%p220 bra 	$L__BB8_30;
	setp.lt.f64 	%p221, %fd224, %fd23;
	mov.u64 	%rd433, %rd28;
	mov.f64 	%fd226, %fd23;
	@%p221 bra 	$L__BB8_30;
	setp.gt.f64 	%p222, %fd224, %fd23;
	mov.u64 	%rd433, %rd431;
	mov.f64 	%fd226, %fd224;
	@%p222 bra 	$L__BB8_30;
	setp.lt.s64 	%p223, %rd431, %rd28;
	min.s64 	%rd433, %rd431, %rd28;
	selp.f64 	%fd226, %fd224, %fd23, %p223;
$L__BB8_30:
	mov.b64 	%rd411, %fd226;
	mov.b64 	{%r281, %r286}, %rd411;
	mov.b32 	%r297, 2;
	mov.b32 	%r298, 31;
	mov.b32 	%r299, -1;
	// begin inline asm
	shfl.sync.down.b32 %r280, %r281, %r297, %r298, %r299;
	// end inline asm
	// begin inline asm
	shfl.sync.down.b32 %r285, %r286, %r297, %r298, %r299;
	// end inline asm
	mov.b64 	%rd412, {%r280, %r285};
	mov.b64 	%fd26, %rd412;
	mov.b64 	{%r291, %r296}, %rd433;
	// begin inline asm
	shfl.sync.down.b32 %r290, %r291, %r297, %r298, %r299;
	// end inline asm
	// begin inline asm
	shfl.sync.down.b32 %r295, %r296, %r297, %r298, %r299;
	// end inline asm
	mov.b64 	%rd31, {%r290, %r295};
	setp.gt.s32 	%p224, %r259, 29;
	mov.u64 	%rd434, %rd433;
	mov.f64 	%fd227, %fd226;
	@%p224 bra 	$L__BB8_34;
	setp.lt.f64 	%p225, %fd226, %fd26;
	mov.u64 	%rd434, %rd31;
	mov.f64 	%fd227, %fd26;
	@%p225 bra 	$L__BB8_34;
	setp.gt.f64 	%p226, %fd226, %fd26;
	mov.u64 	%rd434, %rd433;
	mov.f64 	%fd227, %fd226;
	@%p226 bra 	$L__BB8_34;
	setp.lt.s64 	%p227, %rd433, %rd31;
	min.s64 	%rd434, %rd433, %rd31;
	selp.f64 	%fd227, %fd226, %fd26, %p227;
$L__BB8_34:
	mov.b64 	%rd413, %fd227;
	mov.b64 	{%r301, %r306}, %rd413;
	mov.b32 	%r317, 4;
	mov.b32 	%r318, 31;
	mov.b32 	%r319, -1;
	// begin inline asm
	shfl.sync.down.b32 %r300, %r301, %r317, %r318, %r319;
	// end inline asm
	// begin inline asm
	shfl.sync.down.b32 %r305, %r306, %r317, %r318, %r319;
	// end inline asm
	mov.b64 	%rd414, {%r300, %r305};
	mov.b64 	%fd29, %rd414;
	mov.b64 	{%r311, %r316}, %rd434;
	// begin inline asm
	shfl.sync.down.b32 %r310, %r311, %r317, %r318, %r319;
	// end inline asm
	// begin inline asm
	shfl.sync.down.b32 %r315, %r316, %r317, %r318, %r319;
	// end inline asm
	mov.b64 	%rd34, {%r310, %r315};
	setp.gt.s32 	%p228, %r259, 27;
	mov.u64 	%rd435, %rd434;
	mov.f64 	%fd228, %fd227;
	@%p228 bra 	$L__BB8_38;
	setp.lt.f64 	%p229, %fd227, %fd29;
	mov.u64 	%rd435, %rd34;
	mov.f64 	%fd228, %fd29;
	@%p229 bra 	$L__BB8_38;
	setp.gt.f64 	%p230, %fd227, %fd29;
	mov.u64 	%rd435, %rd434;
	mov.f64 	%fd228, %fd227;
	@%p230 bra 	$L__BB8_38;
	setp.lt.s64 	%p231, %rd434, %rd34;
	min.s64 	%rd435, %rd434, %rd34;
	selp.f64 	%fd228, %fd227, %fd29, %p231;
$L__BB8_38:
	mov.b64 	%rd415, %fd228;
	mov.b64 	{%r321, %r326}, %rd415;
	mov.b32 	%r337, 8;
	mov.b32 	%r338, 31;
	mov.b32 	%r339, -1;
	// begin inline asm
	shfl.sync.down.b32 %r320, %r321, %r337, %r338, %r339;
	// end inline asm
	// begin inline asm
	shfl.sync.down.b32 %r325, %r326, %r337, %r338, %r339;
	// end inline asm
	mov.b64 	%rd416, {%r320, %r325};
	mov.b64 	%fd32, %rd416;
	mov.b64 	{%r331, %r336}, %rd435;
	// begin inline asm
	shfl.sync.down.b32 %r330, %r331, %r337, %r338, %r339;
	// end inline asm
	// begin inline asm
	shfl.sync.down.b32 %r335, %r336, %r337, %r338, %r339;
	// end inline asm
	mov.b64 	%rd37, {%r330, %r335};
	setp.gt.s32 	%p232, %r259, 23;
	mov.u64 	%rd436, %rd435;
	mov.f64 	%fd229, %fd228;
	@%p232 bra 	$L__BB8_42;
	setp.lt.f64 	%p233, %fd228, %fd32;
	mov.u64 	%rd436, %rd37;
	mov.f64 	%fd229, %fd32;
	@%p233 bra 	$L__BB8_42;
	setp.gt.f64 	%p234, %fd228, %fd32;
	mov.u64 	%rd436, %rd435;
	mov.f64 	%fd229, %fd228;
	@%p234 bra 	$L__BB8_42;
	setp.lt.s64 	%p235, %rd435, %rd37;
	min.s64 	%rd436, %rd435, %rd37;
	selp.f64 	%fd229, %fd228, %fd32, %p235;
$L__BB8_42:
	mov.b64 	%rd417, %fd229;
	mov.b64 	{%r341, %r346}, %rd417;
	mov.b32 	%r357, 16;
	mov.b32 	%r358, 31;
	mov.b32 	%r359, -1;
	// begin inline asm
	shfl.sync.down.b32 %r340, %r341, %r357, %r358, %r359;
	// end inline asm
	// begin inline asm
	shfl.sync.down.b32 %r345, %r346, %r357, %r358, %r359;
	// end inline asm
	mov.b64 	%rd418, {%r340, %r345};
	mov.b64 	%fd35, %rd418;
	mov.b64 	{%r351, %r356}, %rd436;
	// begin inline asm
	shfl.sync.down.b32 %r350, %r351, %r357, %r358, %r359;
	// end inline asm
	// begin inline asm
	shfl.sync.down.b32 %r355, %r356, %r357, %r358, %r359;
	// end inline asm
	mov.b64 	%rd40, {%r350, %r355};
	setp.gt.s32 	%p236, %r259, 15;
	mov.u64 	%rd507, %rd436;
	mov.f64 	%fd292, %fd229;
	@%p236 bra 	$L__BB8_46;
	setp.lt.f64 	%p237, %fd229, %fd35;
	mov.u64 	%rd507, %rd40;
	mov.f64 	%fd292, %fd35;
	@%p237 bra 	$L__BB8_46;
	setp.gt.f64 	%p238, %fd229, %fd35;
	mov.u64 	%rd507, %rd436;
	mov.f64 	%fd292, %fd229;
	@%p238 bra 	$L__BB8_46;
	setp.lt.s64 	%p239, %rd436, %rd40;
	min.s64 	%rd507, %rd436, %rd40;
	selp.f64 	%fd292, %fd229, %fd35, %p239;
$L__BB8_46:
	setp.ne.s32 	%p240, %r259, 0;
	@%p240 bra 	$L__BB8_48;
	shr.u32 	%r360, %r1, 1;
	and.b32  	%r361, %r360, 496;
	mov.u32 	%r362, _ZN6thrust24THRUST_300001_SM_1000_NS8cuda_cub4core6detail5shmemE;
	add.s32 	%r363, %r362, %r361;
	st.shared.f64 	[%r363+8], %fd292;
	st.shared.u64 	[%r363+16], %rd507;
$L__BB8_48:
	bar.sync 	0;
	setp.ne.s32 	%p241, %r1, 0;
	@%p241 bra 	$L__BB8_232;
	ld.shared.f64 	%fd38, [_ZN6thrust24THRUST_300001_SM_1000_NS8cuda_cub4core6detail5shmemE+24];
	ld.shared.u64 	%rd43, [_ZN6thrust24THRUST_300001_SM_1000_NS8cuda_cub4core6detail5shmemE+32];
	setp.lt.f64 	%p242, %fd292, %fd38;
	mov.u64 	%rd438, %rd43;
	mov.f64 	%fd231, %fd38;
	@%p242 bra 	$L__BB8_52;
	setp.lt.f64 	%p243, %fd38, %fd292;
	mov.u64 	%rd438, %rd507;
	mov.f64 	%fd231, %fd292;
	@%p243 bra 	$L__BB8_52;
	setp.lt.s64 	%p244, %rd507, %rd43;
	min.s64 	%rd438, %rd507, %rd43;
	selp.f64 	%fd231, %fd292, %fd38, %p244;
$L__BB8_52:
	ld.shared.f64 	%fd41, [_ZN6thrust24THRUST_300001_SM_1000_NS8cuda_cub4core6detail5shmemE+40];
	ld.shared.u64 	%rd46, [_ZN6thrust24THRUST_300001_SM_1000_NS8cuda_cub4core6detail5shmemE+48];
	setp.lt.f64 	%p245, %fd231, %fd41;
	mov.u64 	%rd439, %rd46;
	mov.f64 	%fd232, %fd41;
	@%p245 bra 	$L__BB8_55;
	setp.lt.f64 	%p246, %fd41, %fd231;
	mov.u64 	%rd439, %rd438;
	mov.f64 	%fd232, %fd231;
	@%p246 bra 	$L__BB8_55;
	setp.lt.s64 	%p247, %rd438, %rd46;
	min.s64 	%rd439, %rd438, %rd46;
	selp.f64 	%fd232, %fd231, %fd41, %p247;
$L__BB8_55:
	ld.shared.f64 	%fd44, [_ZN6thrust24THRUST_300001_SM_1000_NS8cuda_cub4core6detail5shmemE+56];
	ld.shared.u64 	%rd49, [_ZN6thrust24THRUST_300001_SM_1000_NS8cuda_cub4core6detail5shmemE+64];
	setp.lt.f64 	%p248, %fd232, %fd44;
	mov.u64 	%rd440, %rd49;
	mov.f64 	%fd233, %fd44;
	@%p248 bra 	$L__BB8_58;
	setp.lt.f64 	%p249, %fd44, %fd232;
	mov.u64 	%rd440, %rd439;
	mov.f64 	%fd233, %fd232;
	@%p249 bra 	$L__BB8_58;
	setp.lt.s64 	%p250, %rd439, %rd49;
	min.s64 	%rd440, %rd439, %rd49;
	selp.f64 	%fd233, %fd232, %fd44, %p250;
$L__BB8_58:
	ld.shared.f64 	%fd47, [_ZN6thrust24THRUST_300001_SM_1000_NS8cuda_cub4core6detail5shmemE+72];
	ld.shared.u64 	%rd52, [_ZN6thrust24THRUST_300001_SM_1000_NS8cuda_cub4core6detail5shmemE+80];
	setp.lt.f64 	%p251, %fd233, %fd47;
	mov.u64 	%rd441, %rd52;
	mov.f64 	%fd234, %fd47;
	@%p251 bra 	$L__BB8_61;
	setp.lt.f64 	%p252, %fd47, %fd233;
	mov.u64 	%rd441, %rd440;
	mov.f64 	%fd234, %fd233;
	@%p252 bra 	$L__BB8_61;
	setp.lt.s64 	%p253, %rd440, %rd52;
	min.s64 	%rd441, %rd440, %rd52;
	selp.f64 	%fd234, %fd233, %fd47, %p253;
$L__BB8_61:
	ld.shared.f64 	%fd50, [_ZN6thrust24THRUST_300001_SM_1000_NS8cuda_cub4core6detail5shmemE+88];
	ld.shared.u64 	%rd55, [_ZN6thrust24THRUST_300001_SM_1000_NS8cuda_cub4core6detail5shmemE+96];
	setp.lt.f64 	%p254, %fd234, %fd50;
	mov.u64 	%rd442, %rd55;
	mov.f64 	%fd235, %fd50;
	@%p254 bra 	$L__BB8_64;
	setp.lt.f64 	%p255, %fd50, %fd234;
	mov.u64 	%rd442, %rd441;
	mov.f64 	%fd235, %fd234;
	@%p255 bra 	$L__BB8_64;
	setp.lt.s64 	%p256, %rd441, %rd55;
	min.s64 	%rd442, %rd441, %rd55;
	selp.f64 	%fd235, %fd234, %fd50, %p256;
$L__BB8_64:
	ld.shared.f64 	%fd53, [_ZN6thrust24THRUST_300001_SM_1000_NS8cuda_cub4core6detail5shmemE+104];
	ld.shared.u64 	%rd58, [_ZN6thrust24THRUST_300001_SM_1000_NS8cuda_cub4core6detail5shmemE+112];
	setp.lt.f64 	%p257, %fd235, %fd53;
	mov.u64 	%rd443, %rd58;
	mov.f64 	%fd236, %fd53;
	@%p257 bra 	$L__BB8_67;
	setp.lt.f64 	%p258, %fd53, %fd235;
	mov.u64 	%rd443, %rd442;
	mov.f64 	%fd236, %fd235;
	@%p258 bra 	$L__BB8_67;
	setp.lt.s64 	%p259, %rd442, %rd58;
	min.s64 	%rd443, %rd442, %rd58;
	selp.f64 	%fd236, %fd235, %fd53, %p259;
$L__BB8_67:
	ld.shared.f64 	%fd56, [_ZN6thrust24THRUST_300001_SM_1000_NS8cuda_cub4core6detail5shmemE+120];
	ld.shared.u64 	%rd61, [_ZN6thrust24THRUST_300001_SM_1000_NS8cuda_cub4core6detail5shmemE+128];
	setp.lt.f64 	%p260, %fd236, %fd56;
	mov.u64 	%rd507, %rd61;
	mov.f64 	%fd292, %fd56;
	@%p260 bra 	$L__BB8_232;
	setp.lt.f64 	%p261, %fd56, %fd236;
	mov.u64 	%rd507, %rd443;
	mov.f64 	%fd292, %fd236;
	@%p261 bra 	$L__BB8_232;
	setp.lt.s64 	%p262, %rd443, %rd61;
	min.s64 	%rd507, %rd443, %rd61;
	selp.f64 	%fd292, %fd236, %fd56, %p262;
	bra.uni 	$L__BB8_232;
$L__BB8_70:
	// begin inline asm
	mov.u32 %r146, %laneid;
	// end inline asm
	and.b32  	%r167, %r1, 992;
	add.s32 	%r168, %r167, 32;
	setp.gt.s32 	%p169, %r168, %r29;
	not.b32 	%r169, %r167;
	add.s32 	%r170, %r29, %r169;
	selp.b32 	%r165, %r170, 31, %p169;
	mov.b64 	%rd399, %fd224;
	mov.b64 	{%r148, %r153}, %rd399;
	mov.b32 	%r164, 1;
	mov.b32 	%r166, -1;
	// begin inline asm
	shfl.sync.down.b32 %r147, %r148, %r164, %r165, %r166;
	// end inline asm
	// begin inline asm
	shfl.sync.down.b32 %r152, %r153, %r164, %r165, %r166;
	// end inline asm
	mov.b64 	%rd400, {%r147, %r152};
	mov.b64 	%fd58, %rd400;
	mov.b64 	{%r158, %r163}, %rd431;
	// begin inline asm
	shfl.sync.down.b32 %r157, %r158, %r164, %r165, %r166;
	// end inline asm
	// begin inline asm
	shfl.sync.down.b32 %r162, %r163, %r164, %r165, %r166;
	// end inline asm
	mov.b64 	%rd63, {%r157, %r162};
	setp.ge.s32 	%p170, %r146, %r165;
	mov.u64 	%rd444, %rd431;
	mov.f64 	%fd237, %fd224;
	@%p170 bra 	$L__BB8_74;
	setp.lt.f64 	%p171, %fd224, %fd58;
	mov.u64 	%rd444, %rd63;
	mov.f64 	%fd237, %fd58;
	@%p171 bra 	$L__BB8_74;
	setp.gt.f64 	%p172, %fd224, %fd58;
	mov.u64 	%rd444, %rd431;
	mov.f64 	%fd237, %fd224;
	@%p172 bra 	$L__BB8_74;
	setp.lt.s64 	%p173, %rd431, %rd63;
	min.s64 	%rd444, %rd431, %rd63;
	selp.f64 	%fd237, %fd224, %fd58, %p173;
$L__BB8_74:
	mov.b64 	%rd401, %fd237;
	mov.b64 	{%r172, %r177}, %rd401;
	mov.b32 	%r188, 2;
	mov.b32 	%r190, -1;
	// begin inline asm
	shfl.sync.down.b32 %r171, %r172, %r188, %r165, %r190;
	// end inline asm
	// begin inline asm
	shfl.sync.down.b32 %r176, %r177, %r188, %r165, %r190;
	// end inline asm
	mov.b64 	%rd402, {%r171, %r176};
	mov.b64 	%fd61, %rd402;
	mov.b64 	{%r182, %r187}, %rd444;
	// begin inline asm
	shfl.sync.down.b32 %r181, %r182, %r188, %r165, %r190;
	// end inline asm
	// begin inline asm
	shfl.sync.down.b32 %r186, %r187, %r188, %r165, %r190;
	// end inline asm
	mov.b64 	%rd66, {%r181, %r186};
	add.s32 	%r191, %r146, 2;
	setp.gt.s32 	%p174, %r191, %r165;
	mov.u64 	%rd445, %rd444;
	mov.f64 	%fd238, %fd237;
	@%p174 bra 	$L__BB8_78;
	setp.lt.f64 	%p175, %fd237, %fd61;
	mov.u64 	%rd445, %rd66;
	mov.f64 	%fd238, %fd61;
	@%p175 bra 	$L__BB8_78;
	setp.gt.f64 	%p176, %fd237, %fd61;
	mov.u64 	%rd445, %rd444;
	mov.f64 	%fd238, %fd237;
	@%p176 bra 	$L__BB8_78;
	setp.lt.s64 	%p177, %rd444, %rd66;
	min.s64 	%rd445, %rd444, %rd66;
	selp.f64 	%fd238, %fd237, %fd61, %p177;
$L__BB8_78:
	mov.b64 	%rd403, %fd238;
	mov.b64 	{%r193, %r198}, %rd403;
	mov.b32 	%r209, 4;
	mov.b32 	%r211, -1;
	// begin inline asm
	shfl.sync.down.b32 %r192, %r193, %r209, %r165, %r211;
	// end inline asm
	// begin inline asm
	shfl.sync.down.b32 %r197, %r198, %r209, %r165, %r211;
	// end inline asm
	mov.b64 	%rd404, {%r192, %r197};
	mov.b64 	%fd64, %rd404;
	mov.b64 	{%r203, %r208}, %rd445;
	// begin inline asm
	shfl.sync.down.b32 %r202, %r203, %r209, %r165, %r211;
	// end inline asm
	// begin inline asm
	shfl.sync.down.b32 %r207, %r208, %r209, %r165, %r211;
	// end inline asm
	mov.b64 	%rd69, {%r202, %r207};
	add.s32 	%r212, %r146, 4;
	setp.gt.s32 	%p178, %r212, %r165;
	mov.u64 	%rd446, %rd445;
	mov.f64 	%fd239, %fd238;
	@%p178 bra 	$L__BB8_82;
	setp.lt.f64 	%p179, %fd238, %fd64;
	mov.u64 	%rd446, %rd69;
	mov.f64 	%fd239, %fd64;
	@%p179 bra 	$L__BB8_82;
	setp.gt.f64 	%p180, %fd238, %fd64;
	mov.u64 	%rd446, %rd445;
	mov.f64 	%fd239, %fd238;
	@%p180 bra 	$L__BB8_82;
	setp.lt.s64 	%p181, %rd445, %rd69;
	min.s64 	%rd446, %rd445, %rd69;
	selp.f64 	%fd239, %fd238, %fd64, %p181;
$L__BB8_82:
	mov.b64 	%rd405, %fd239;
	mov.b64 	{%r214, %r219}, %rd405;
	mov.b32 	%r230, 8;
	mov.b32 	%r232, -1;
	// begin inline asm
	shfl.sync.down.b32 %r213, %r214, %r230, %r165, %r232;
	// end inline asm
	// begin inline asm
	shfl.sync.down.b32 %r218, %r219, %r230, %r165, %r232;
	// end inline asm
	mov.b64 	%rd406, {%r213, %r218};
	mov.b64 	%fd67, %rd406;
	mov.b64 	{%r224, %r229}, %rd446;
	// begin inline asm
	shfl.sync.down.b32 %r223, %r224, %r230, %r165, %r232;
	// end inline asm
	// begin inline asm
	shfl.sync.down.b32 %r228, %r229, %r230, %r165, %r232;
	// end inline asm
	mov.b64 	%rd72, {%r223, %r228};
	add.s32 	%r233, %r146, 8;
	setp.gt.s32 	%p182, %r233, %r165;
	mov.u64 	%rd447, %rd446;
	mov.f64 	%fd240, %fd239;
	@%p182 bra 	$L__BB8_86;
	setp.lt.f64 	%p183, %fd239, %fd67;
	mov.u64 	%rd447, %rd72;
	mov.f64 	%fd240, %fd67;
	@%p183 bra 	$L__BB8_86;
	setp.gt.f64 	%p184, %fd239, %fd67;
	mov.u64 	%rd447, %rd446;
	mov.f64 	%fd240, %fd239;
	@%p184 bra 	$L__BB8_86;
	setp.lt.s64 	%p185, %rd446, %rd72;
	min.s64 	%rd447, %rd446, %rd72;
	selp.f64 	%fd240, %fd239, %fd67, %p185;
$L__BB8_86:
	mov.b64 	%rd407, %fd240;
	mov.b64 	{%r235, %r240}, %rd407;
	mov.b32 	%r251, 16;
	mov.b32 	%r253, -1;
	// begin inline asm
	shfl.sync.down.b32 %r234, %r235, %r251, %r165, %r253;
	// end inline asm
	// begin inline asm
	shfl.sync.down.b32 %r239, %r240, %r251, %r165, %r253;
	// end inline asm
	mov.b64 	%rd408, {%r234, %r239};
	mov.b64 	%fd70, %rd408;
	mov.b64 	{%r245, %r250}, %rd447;
	// begin inline asm
	shfl.sync.down.b32 %r244, %r245, %r251, %r165, %r253;
	// end inline asm
	// begin inline asm
	shfl.sync.down.b32 %r249, %r250, %r251, %r165, %r253;
	// end inline asm
	mov.b64 	%rd75, {%r244, %r249};
	add.s32 	%r254, %r146, 16;
	setp.gt.s32 	%p186, %r254, %r165;
	mov.u64 	%rd507, %rd447;
	mov.f64 	%fd292, %fd240;
	@%p186 bra 	$L__BB8_90;
	setp.lt.f64 	%p187, %fd240, %fd70;
	mov.u64 	%rd507, %rd75;
	mov.f64 	%fd292, %fd70;
	@%p187 bra 	$L__BB8_90;
	setp.gt.f64 	%p188, %fd240, %fd70;
	mov.u64 	%rd507, %rd447;
	mov.f64 	%fd292, %fd240;
	@%p188 bra 	$L__BB8_90;
	setp.lt.s64 	%p189, %rd447, %rd75;
	min.s64 	%rd507, %rd447, %rd75;
	selp.f64 	%fd292, %fd240, %fd70, %p189;
$L__BB8_90:
	setp.ne.s32 	%p190, %r146, 0;
	@%p190 bra 	$L__BB8_92;
	shr.u32 	%r255, %r1, 1;
	and.b32  	%r256, %r255, 496;
	mov.u32 	%r257, _ZN6thrust24THRUST_300001_SM_1000_NS8cuda_cub4core6detail5shmemE;
	add.s32 	%r258, %r257, %r256;
	st.shared.f64 	[%r258+8], %fd292;
	st.shared.u64 	[%r258+16], %rd507;
$L__BB8_92:
	bar.sync 	0;
	setp.ne.s32 	%p191, %r1, 0;
	@%p191 bra 	$L__BB8_232;
	setp.lt.s32 	%p192, %r29, 33;
	mov.f64 	%fd242, %fd292;
	mov.u64 	%rd449, %rd507;
	@%p192 bra 	$L__BB8_97;
	ld.shared.f64 	%fd73, [_ZN6thrust24THRUST_300001_SM_1000_NS8cuda_cub4core6detail5shmemE+24];
	ld.shared.u64 	%rd78, [_ZN6thrust24THRUST_300001_SM_1000_NS8cuda_cub4core6detail5shmemE+32];
	setp.lt.f64 	%p193, %fd292, %fd73;
	mov.f64 	%fd242, %fd73;
	mov.u64 	%rd449, %rd78;
	@%p193 bra 	$L__BB8_97;
	setp.lt.f64 	%p194, %fd73, %fd292;
	mov.f64 	%fd242, %fd292;
	mov.u64 	%rd449, %rd507;
	@%p194 bra 	$L__BB8_97;
	setp.lt.s64 	%p195, %rd507, %rd78;
	min.s64 	%rd449, %rd507, %rd78;
	selp.f64 	%fd242, %fd292, %fd73, %p195;
$L__BB8_97:
	setp.lt.s32 	%p196, %r29, 65;
	mov.f64 	%fd243, %fd242;
	mov.u64 	%rd450, %rd449;
	@%p196 bra 	$L__BB8_101;
	ld.shared.f64 	%fd76, [_ZN6thrust24THRUST_300001_SM_1000_NS8cuda_cub4core6detail5shmemE+40];
	ld.shared.u64 	%rd81, [_ZN6thrust24THRUST_300001_SM_1000_NS8cuda_cub4core6detail5shmemE+48];
	setp.lt.f64 	%p197, %fd242, %fd76;
	mov.f64 	%fd243, %fd76;
	mov.u64 	%rd450, %rd81;
	@%p197 bra 	$L__BB8_101;
	setp.lt.f64 	%p198, %fd76, %fd242;
	mov.f64 	%fd243, %fd242;
	mov.u64 	%rd450, %rd449;
	@%p198 bra 	$L__BB8_101;
	setp.lt.s64 	%p199, %rd449, %rd81;
	selp.f64 	%fd243, %fd242, %fd76, %p199;
	min.s64 	%rd450, %rd449, %rd81;
$L__BB8_101:
	setp.lt.s32 	%p200, %r29, 97;
	mov.f64 	%fd244, %fd243;
	mov.u64 	%rd451, %rd450;
	@%p200 bra 	$L__BB8_105;
	ld.shared.f64 	%fd79, [_ZN6thrust24THRUST_300001_SM_1000_NS8cuda_cub4core6detail5shmemE+56];
	ld.shared.u64 	%rd84, [_ZN6thrust24THRUST_300001_SM_1000_NS8cuda_cub4core6detail5shmemE+64];
	setp.lt.f64 	%p201, %fd243, %fd79;
	mov.f64 	%fd244, %fd79;
	mov.u64 	%rd451, %rd84;
	@%p201 bra 	$L__BB8_105;
	setp.lt.f64 	%p202, %fd79, %fd243;
	mov.f64 	%fd244, %fd243;
	mov.u64 	%rd451, %rd450;
	@%p202 bra 	$L__BB8_105;
	setp.lt.s64 	%p203, %rd450, %rd84;
	selp.f64 	%fd244, %fd243, %fd79, %p203;
	min.s64 	%rd451, %rd450, %rd84;
$L__BB8_105:
	setp.lt.s32 	%p204, %r29, 129;
	mov.f64 	%fd245, %fd244;
	mov.u64 	%rd452, %rd451;
	@%p204 bra 	$L__BB8_109;
	ld.shared.f64 	%fd82, [_ZN6thrust24THRUST_300001_SM_1000_NS8cuda_cub4core6detail5shmemE+72];
	ld.shared.u64 	%rd87, [_ZN6thrust24THRUST_300001_SM_1000_NS8cuda_cub4core6detail5shmemE+80];
	setp.lt.f64 	%p205, %fd244, %fd82;
	mov.f64 	%fd245, %fd82;
	mov.u64 	%rd452, %rd87;
	@%p205 bra 	$L__BB8_109;
	setp.lt.f64 	%p206, %fd82, %fd244;
	mov.f64 	%fd245, %fd244;
	mov.u64 	%rd452, %rd451;
	@%p206 bra 	$L__BB8_109;
	setp.lt.s64 	%p207, %rd451, %rd87;
	selp.f64 	%fd245, %fd244, %fd82, %p207;
	min.s64 	%rd452, %rd451, %rd87;
$L__BB8_109:
	setp.lt.s32 	%p208, %r29, 161;
	mov.f64 	%fd246, %fd245;
	mov.u64 	%rd453, %rd452;
	@%p208 bra 	$L__BB8_113;
	ld.shared.f64 	%fd85, [_ZN6thrust24THRUST_300001_SM_1000_NS8cuda_cub4core6detail5shmemE+88];
	ld.shared.u64 	%rd90, [_ZN6thrust24THRUST_300001_SM_1000_NS8cuda_cub4core6detail5shmemE+96];
	setp.lt.f64 	%p209, %fd245, %fd85;
	mov.f64 	%fd246, %fd85;
	mov.u64 	%rd453, %rd90;
	@%p209 bra 	$L__BB8_113;
	setp.lt.f64 	%p210, %fd85, %fd245;
	mov.f64 	%fd246, %fd245;
	mov.u64 	%rd453, %rd452;
	@%p210 bra 	$L__BB8_113;
	setp.lt.s64 	%p211, %rd452, %rd90;
	selp.f64 	%fd246, %fd245, %fd85, %p211;
	min.s64 	%rd453, %rd452, %rd90;
$L__BB8_113:
	setp.lt.s32 	%p212, %r29, 193;
	mov.f64 	%fd247, %fd246;
	mov.u64 	%rd454, %rd453;
	@%p212 bra 	$L__BB8_117;
	ld.shared.f64 	%fd88, [_ZN6thrust24THRUST_300001_SM_1000_NS8cuda_cub4core6detail5shmemE+104];
	ld.shared.u64 	%rd93, [_ZN6thrust24THRUST_300001_SM_1000_NS8cuda_cub4core6detail5shmemE+112];
	setp.lt.f64 	%p213, %fd246, %fd88;
	mov.f64 	%fd247, %fd88;
	mov.u64 	%rd454, %rd93;
	@%p213 bra 	$L__BB8_117;
	setp.lt.f64 	%p214, %fd88, %fd246;
	mov.f64 	%fd247, %fd246;
	mov.u64 	%rd454, %rd453;
	@%p214 bra 	$L__BB8_117;
	setp.lt.s64 	%p215, %rd453, %rd93;
	selp.f64 	%fd247, %fd246, %fd88, %p215;
	min.s64 	%rd454, %rd453, %rd93;
$L__BB8_117:
	setp.lt.s32 	%p216, %r29, 225;
	mov.u64 	%rd507, %rd454;
	mov.f64 	%fd292, %fd247;
	@%p216 bra 	$L__BB8_232;
	ld.shared.f64 	%fd91, [_ZN6thrust24THRUST_300001_SM_1000_NS8cuda_cub4core6detail5shmemE+120];
	ld.shared.u64 	%rd96, [_ZN6thrust24THRUST_300001_SM_1000_NS8cuda_cub4core6detail5shmemE+128];
	setp.lt.f64 	%p217, %fd247, %fd91;
	mov.u64 	%rd507, %rd96;
	mov.f64 	%fd292, %fd91;
	@%p217 bra 	$L__BB8_232;
	setp.lt.f64 	%p218, %fd91, %fd247;
	mov.u64 	%rd507, %rd454;
	mov.f64 	%fd292, %fd247;
	@%p218 bra 	$L__BB8_232;
	setp.lt.s64 	%p219, %rd454, %rd96;
	selp.f64 	%fd292, %fd247, %fd91, %p219;
	min.s64 	%rd507, %rd454, %rd96;
	bra.uni 	$L__BB8_232;
$L__BB8_121:
	mov.u32 	%r16, %tid.x;
	cvt.u64.u32 	%rd98, %r16;
	mul.wide.u32 	%rd259, %r16, 16;
	add.s64 	%rd240, %rd237, %rd259;
	// begin inline asm
	ld.global.nc.u64 %rd239, [%rd240];
	// end inline asm
	add.s64 	%rd242, %rd240, 8;
	// begin inline asm
	ld.global.nc.u64 %rd241, [%rd242];
	// end inline asm
	mov.b64 	%fd93, %rd239;
	add.s64 	%rd244, %rd240, 4096;
	// begin inline asm
	ld.global.nc.u64 %rd243, [%rd244];
	// end inline asm
	add.s64 	%rd246, %rd240, 4104;
	// begin inline asm
	ld.global.nc.u64 %rd455, [%rd246];
	// end inline asm
	mov.b64 	%fd248, %rd243;
	add.s64 	%rd248, %rd240, 8192;
	// begin inline asm
	ld.global.nc.u64 %rd247, [%rd248];
	// end inline asm
	add.s64 	%rd250, %rd240, 8200;
	// begin inline asm
	ld.global.nc.u64 %rd456, [%rd250];
	// end inline asm
	mov.b64 	%fd249, %rd247;
	add.s64 	%rd252, %rd240, 12288;
	// begin inline asm
	ld.global.nc.u64 %rd251, [%rd252];
	// end inline asm
	add.s64 	%rd254, %rd240, 12296;
	// begin inline asm
	ld.global.nc.u64 %rd457, [%rd254];
	// end inline asm
	mov.b64 	%fd250, %rd251;
	add.s64 	%rd256, %rd240, 16384;
	// begin inline asm
	ld.global.nc.u64 %rd255, [%rd256];
	// end inline asm
	add.s64 	%rd258, %rd240, 16392;
	// begin inline asm
	ld.global.nc.u64 %rd494, [%rd258];
	// end inline asm
	mov.b64 	%fd279, %rd255;
	setp.lt.f64 	%p3, %fd93, %fd248;
	@%p3 bra 	$L__BB8_123;
	setp.lt.f64 	%p4, %fd248, %fd93;
	setp.lt.s64 	%p5, %rd241, %rd455;
	or.pred  	%p6, %p4, %p5;
	selp.f64 	%fd248, %fd93, %fd248, %p6;
	selp.b64 	%rd455, %rd241, %rd455, %p6;
$L__BB8_123:
	setp.lt.f64 	%p7, %fd248, %fd249;
	@%p7 bra 	$L__BB8_125;
	setp.gt.f64 	%p8, %fd248, %fd249;
	setp.lt.s64 	%p9, %rd455, %rd456;
	or.pred  	%p10, %p8, %p9;
	selp.f64 	%fd249, %fd248, %fd249, %p10;
	selp.b64 	%rd456, %rd455, %rd456, %p10;
$L__BB8_125:
	setp.lt.f64 	%p11, %fd249, %fd250;
	@%p11 bra 	$L__BB8_127;
	setp.gt.f64 	%p12, %fd249, %fd250;
	setp.lt.s64 	%p13, %rd456, %rd457;
	or.pred  	%p14, %p12, %p13;
	selp.f64 	%fd250, %fd249, %fd250, %p14;
	selp.b64 	%rd457, %rd456, %rd457, %p14;
$L__BB8_127:
	setp.lt.f64 	%p15, %fd250, %fd279;
	@%p15 bra 	$L__BB8_129;
	setp.gt.f64 	%p16, %fd250, %fd279;
	setp.lt.s64 	%p17, %rd457, %rd494;
	or.pred  	%p18, %p16, %p17;
	selp.f64 	%fd279, %fd250, %fd279, %p18;
	selp.b64 	%rd494, %rd457, %rd494, %p18;
$L__BB8_129:
	setp.lt.u32 	%p19, %r29, 2560;
	mov.b64 	%rd473, 1280;
	@%p19 bra 	$L__BB8_165;
	add.s64 	%rd263, %rd1, -2560;
	mul.hi.u64 	%rd264, %rd263, -3689348814741910323;
	shr.u64 	%rd113, %rd264, 10;
	setp.lt.u64 	%p20, %rd263, 1280;
	mov.b64 	%rd473, 1280;
	@%p20 bra 	$L__BB8_153;
	add.s64 	%rd266, %rd113, 1;
	and.b64  	%rd459, %rd266, 36028797018963966;
	shl.b64 	%rd267, %rd98, 4;
	add.s64 	%rd268, %rd267, %rd237;
	add.s64 	%rd460, %rd268, 57352;
	mov.b64 	%rd473, 1280;
$L__BB8_132:
	add.s64 	%rd270, %rd460, -36872;
	// begin inline asm
	ld.global.nc.u64 %rd269, [%rd270];
	// end inline asm
	add.s64 	%rd272, %rd460, -36864;
	// begin inline asm
	ld.global.nc.u64 %rd463, [%rd272];
	// end inline asm
	mov.b64 	%fd253, %rd269;
	add.s64 	%rd274, %rd460, -32776;
	// begin inline asm
	ld.global.nc.u64 %rd273, [%rd274];
	// end inline asm
	add.s64 	%rd276, %rd460, -32768;
	// begin inline asm
	ld.global.nc.u64 %rd464, [%rd276];
	// end inline asm
	mov.b64 	%fd254, %rd273;
	add.s64 	%rd278, %rd460, -28680;
	// begin inline asm
	ld.global.nc.u64 %rd277, [%rd278];
	// end inline asm
	add.s64 	%rd280, %rd460, -28672;
	// begin inline asm
	ld.global.nc.u64 %rd465, [%rd280];
	// end inline asm
	mov.b64 	%fd255, %rd277;
	add.s64 	%rd282, %rd460, -24584;
	// begin inline asm
	ld.global.nc.u64 %rd281, [%rd282];
	// end inline asm
	add.s64 	%rd284, %rd460, -24576;
	// begin inline asm
	ld.global.nc.u64 %rd466, [%rd284];
	// end inline asm
	mov.b64 	%fd256, %rd281;
	add.s64 	%rd286, %rd460, -20488;
	// begin inline asm
	ld.global.nc.u64 %rd285, [%rd286];
	// end inline asm
	add.s64 	%rd288, %rd460, -20480;
	// begin inline asm
	ld.global.nc.u64 %rd467, [%rd288];
	// end inline asm
	mov.b64 	%fd257, %rd285;
	setp.lt.f64 	%p21, %fd279, %fd253;
	@%p21 bra 	$L__BB8_134;
	setp.gt.f64 	%p22, %fd279, %fd253;
	setp.lt.s64 	%p23, %rd494, %rd463;
	or.pred  	%p24, %p22, %p23;
	selp.f64 	%fd253, %fd279, %fd253, %p24;
	selp.b64 	%rd463, %rd494, %rd463, %p24;
$L__BB8_134:
	setp.lt.f64 	%p25, %fd253, %fd254;
	@%p25 bra 	$L__BB8_136;
	setp.gt.f64 	%p26, %fd253, %fd254;
	setp.lt.s64 	%p27, %rd463, %rd464;
	or.pred  	%p28, %p26, %p27;
	selp.f64 	%fd254, %fd253, %fd254, %p28;
	selp.b64 	%rd464, %rd463, %rd464, %p28;
$L__BB8_136:
	setp.lt.f64 	%p29, %fd254, %fd255;
	@%p29 bra 	$L__BB8_138;
	setp.gt.f64 	%p30, %fd254, %fd255;
	setp.lt.s64 	%p31, %rd464, %rd465;
	or.pred  	%p32, %p30, %p31;
	selp.f64 	%fd255, %fd254, %fd255, %p32;
	selp.b64 	%rd465, %rd464, %rd465, %p32;
$L__BB8_138:
	setp.lt.f64 	%p33, %fd255, %fd256;
	@%p33 bra 	$L__BB8_140;
	setp.gt.f64 	%p34, %fd255, %fd256;
	setp.lt.s64 	%p35, %rd465, %rd466;
	or.pred  	%p36, %p34, %p35;
	selp.f64 	%fd256, %fd255, %fd256, %p36;
	selp.b64 	%rd466, %rd465, %rd466, %p36;
$L__BB8_140:
	setp.lt.f64 	%p37, %fd256, %fd257;
	@%p37 bra 	$L__BB8_142;
	setp.gt.f64 	%p38, %fd256, %fd257;
	setp.lt.s64 	%p39, %rd466, %rd467;
	or.pred  	%p40, %p38, %p39;
	selp.f64 	%fd257, %fd256, %fd257, %p40;
	selp.b64 	%rd467, %rd466, %rd467, %p40;
$L__BB8_142:
	add.s64 	%rd290, %rd460, -16392;
	// begin inline asm
	ld.global.nc.u64 %rd289, [%rd290];
	// end inline asm
	add.s64 	%rd292, %rd460, -16384;
	// begin inline asm
	ld.global.nc.u64 %rd468, [%rd292];
	// end inline asm
	mov.b64 	%fd258, %rd289;
	add.s64 	%rd294, %rd460, -12296;
	// begin inline asm
	ld.global.nc.u64 %rd293, [%rd294];
	// end inline asm
	add.s64 	%rd296, %rd460, -12288;
	// begin inline asm
	ld.global.nc.u64 %rd469, [%rd296];
	// end inline asm
	mov.b64 	%fd259, %rd293;
	add.s64 	%rd298, %rd460, -8200;
	// begin inline asm
	ld.global.nc.u64 %rd297, [%rd298];
	// end inline asm
	add.s64 	%rd300, %rd460, -8192;
	// begin inline asm
	ld.global.nc.u64 %rd470, [%rd300];
	// end inline asm
	mov.b64 	%fd260, %rd297;
	add.s64 	%rd302, %rd460, -4104;
	// begin inline asm
	ld.global.nc.u64 %rd301, [%rd302];
	// end inline asm
	add.s64 	%rd304, %rd460, -4096;
	// begin inline asm
	ld.global.nc.u64 %rd471, [%rd304];
	// end inline asm
	mov.b64 	%fd261, %rd301;
	add.s64 	%rd306, %rd460, -8;
	// begin inline asm
	ld.global.nc.u64 %rd305, [%rd306];
	// end inline asm
	// begin inline asm
	ld.global.nc.u64 %rd494, [%rd460];
	// end inline asm
	mov.b64 	%fd279, %rd305;
	setp.lt.f64 	%p41, %fd257, %fd258;
	@%p41 bra 	$L__BB8_144;
	setp.gt.f64 	%p42, %fd257, %fd258;
	setp.lt.s64 	%p43, %rd467, %rd468;
	or.pred  	%p44, %p42, %p43;
	selp.f64 	%fd258, %fd257, %fd258, %p44;
	selp.b64 	%rd468, %rd467, %rd468, %p44;
$L__BB8_144:
	setp.lt.f64 	%p45, %fd258, %fd259;
	@%p45 bra 	$L__BB8_146;
	setp.gt.f64 	%p46, %fd258, %fd259;
	setp.lt.s64 	%p47, %rd468, %rd469;
	or.pred  	%p48, %p46, %p47;
	selp.f64 	%fd259, %fd258, %fd259, %p48;
	selp.b64 	%rd469, %rd468, %rd469, %p48;
$L__BB8_146:
	setp.lt.f64 	%p49, %fd259, %fd260;
	@%p49 bra 	$L__BB8_148;
	setp.gt.f64 	%p50, %fd259, %fd260;
	setp.lt.s64 	%p51, %rd469, %rd470;
	or.pred  	%p52, %p50, %p51;
	selp.f64 	%fd260, %fd259, %fd260, %p52;
	selp.b64 	%rd470, %rd469, %rd470, %p52;
$L__BB8_148:
	setp.lt.f64 	%p53, %fd260, %fd261;
	@%p53 bra 	$L__BB8_150;
	setp.gt.f64 	%p54, %fd260, %fd261;
	setp.lt.s64 	%p55, %rd470, %rd471;
	or.pred  	%p56, %p54, %p55;
	selp.f64 	%fd261, %fd260, %fd261, %p56;
	selp.b64 	%rd471, %rd470, %rd471, %p56;
$L__BB8_150:
	setp.lt.f64 	%p57, %fd261, %fd279;
	@%p57 bra 	$L__BB8_152;
	setp.gt.f64 	%p58, %fd261, %fd279;
	setp.lt.s64 	%p59, %rd471, %rd494;
	or.pred  	%p60, %p58, %p59;
	selp.f64 	%fd279, %fd261, %fd279, %p60;
	selp.b64 	%rd494, %rd471, %rd494, %p60;
$L__BB8_152:
	add.s64 	%rd473, %rd473, 2560;
	add.s64 	%rd460, %rd460, 40960;
	add.s64 	%rd459, %rd459, -2;
	setp.ne.s64 	%p61, %rd459, 0;
	@%p61 bra 	$L__BB8_132;
$L__BB8_153:
	and.b64  	%rd309, %rd113, 1;
	setp.eq.b64 	%p62, %rd309, 1;
	@%p62 bra 	$L__BB8_165;
	shl.b64 	%rd330, %rd473, 4;
	add.s64 	%rd311, %rd240, %rd330;
	// begin inline asm
	ld.global.nc.u64 %rd310, [%rd311];
	// end inline asm
	add.s64 	%rd313, %rd311, 8;
	// begin inline asm
	ld.global.nc.u64 %rd477, [%rd313];
	// end inline asm
	mov.b64 	%fd265, %rd310;
	add.s64 	%rd315, %rd311, 4096;
	// begin inline asm
	ld.global.nc.u64 %rd314, [%rd315];
	// end inline asm
	add.s64 	%rd317, %rd311, 4104;
	// begin inline asm
	ld.global.nc.u64 %rd478, [%rd317];
	// end inline asm
	mov.b64 	%fd266, %rd314;
	add.s64 	%rd319, %rd311, 8192;
	// begin inline asm
	ld.global.nc.u64 %rd318, [%rd319];
	// end inline asm
	add.s64 	%rd321, %rd311, 8200;
	// begin inline asm
	ld.global.nc.u64 %rd479, [%rd321];
	// end inline asm
	mov.b64 	%fd267, %rd318;
	add.s64 	%rd323, %rd311, 12288;
	// begin inline asm
	ld.global.nc.u64 %rd322, [%rd323];
	// end inline asm
	add.s64 	%rd325, %rd311, 12296;
	// begin inline asm
	ld.global.nc.u64 %rd480, [%rd325];
	// end inline asm
	mov.b64 	%fd268, %rd322;
	add.s64 	%rd327, %rd311, 16384;
	// begin inline asm
	ld.global.nc.u64 %rd326, [%rd327];
	// end inline asm
	add.s64 	%rd329, %rd311, 16392;
	// begin inline asm
	ld.global.nc.u64 %rd481, [%rd329];
	// end inline asm
	mov.b64 	%fd269, %rd326;
	setp.lt.f64 	%p63, %fd279, %fd265;
	@%p63 bra 	$L__BB8_156;
	setp.gt.f64 	%p64, %fd279, %fd265;
	setp.lt.s64 	%p65, %rd494, %rd477;
	or.pred  	%p66, %p64, %p65;
	selp.f64 	%fd265, %fd279, %fd265, %p66;
	selp.b64 	%rd477, %rd494, %rd477, %p66;
$L__BB8_156:
	setp.lt.f64 	%p67, %fd265, %fd266;
	@%p67 bra 	$L__BB8_158;
	setp.gt.f64 	%p68, %fd265, %fd266;
	setp.lt.s64 	%p69, %rd477, %rd478;
	or.pred  	%p70, %p68, %p69;
	selp.f64 	%fd266, %fd265, %fd266, %p70;
	selp.b64 	%rd478, %rd477, %rd478, %p70;
$L__BB8_158:
	setp.lt.f64 	%p71, %fd266, %fd267;
	@%p71 bra 	$L__BB8_160;
	setp.gt.f64 	%p72, %fd266, %fd267;
	setp.lt.s64 	%p73, %rd478, %rd479;
	or.pred  	%p74, %p72, %p73;
	selp.f64 	%fd267, %fd266, %fd267, %p74;
	selp.b64 	%rd479, %rd478, %rd479, %p74;
$L__BB8_160:
	setp.lt.f64 	%p75, %fd267, %fd268;
	@%p75 bra 	$L__BB8_162;
	setp.gt.f64 	%p76, %fd267, %fd268;
	setp.lt.s64 	%p77, %rd479, %rd480;
	or.pred  	%p78, %p76, %p77;
	selp.f64 	%fd268, %fd267, %fd268, %p78;
	selp.b64 	%rd480, %rd479, %rd480, %p78;
$L__BB8_162:
	setp.lt.f64 	%p79, %fd268, %fd269;
	@%p79 bra 	$L__BB8_164;
	setp.gt.f64 	%p80, %fd268, %fd269;
	setp.lt.s64 	%p81, %rd480, %rd481;
	or.pred  	%p82, %p80, %p81;
	selp.f64 	%fd269, %fd268, %fd269, %p82;
	selp.b64 	%rd481, %rd480, %rd481, %p82;
$L__BB8_164:
	add.s64 	%rd473, %rd473, 1280;
	mov.u64 	%rd494, %rd481;
	mov.f64 	%fd279, %fd269;
$L__BB8_165:
	cvt.s64.s32 	%rd331, %r29;
	setp.ge.s64 	%p83, %rd473, %rd331;
	@%p83 bra 	$L__BB8_188;
	cvt.u32.u64 	%r17, %rd473;
	sub.s32 	%r18, %r29, %r17;
	setp.ge.s32 	%p84, %r16, %r18;
	@%p84 bra 	$L__BB8_188;
	not.b32 	%r30, %r16;
	add.s32 	%r31, %r29, %r30;
	sub.s32 	%r19, %r31, %r17;
	and.b32  	%r32, %r19, 768;
	setp.eq.s32 	%p85, %r32, 768;
	mov.u32 	%r372, %r16;
	@%p85 bra 	$L__BB8_173;
	cvt.u64.u32 	%rd333, %r16;
	add.s64 	%rd334, %rd473, %rd333;
	shl.b64 	%rd335, %rd334, 4;
	add.s64 	%rd484, %rd237, %rd335;
	shr.u32 	%r33, %r19, 8;
	add.s32 	%r34, %r33, 1;
	and.b32  	%r35, %r34, 3;
	neg.s32 	%r370, %r35;
	mov.u32 	%r372, %r16;
$L__BB8_169:
	.pragma "nounroll";
	mov.u64 	%rd177, %rd494;
	mov.f64 	%fd155, %fd279;
	// begin inline asm
	ld.global.nc.u64 %rd336, [%rd484];
	// end inline asm
	add.s64 	%rd339, %rd484, 8;
	// begin inline asm
	ld.global.nc.u64 %rd338, [%rd339];
	// end inline asm
	mov.b64 	%fd156, %rd336;
	setp.lt.f64 	%p86, %fd155, %fd156;
	mov.f64 	%fd279, %fd156;
	mov.u64 	%rd494, %rd338;
	@%p86 bra 	$L__BB8_172;
	setp.gt.f64 	%p87, %fd155, %fd156;
	mov.f64 	%fd279, %fd155;
	mov.u64 	%rd494, %rd177;
	@%p87 bra 	$L__BB8_172;
	setp.lt.s64 	%p88, %rd177, %rd338;
	selp.f64 	%fd279, %fd155, %fd156, %p88;
	min.s64 	%rd494, %rd177, %rd338;
$L__BB8_172:
	add.s32 	%r372, %r372, 256;
	add.s64 	%rd484, %rd484, 4096;
	add.s32 	%r370, %r370, 1;
	setp.ne.s32 	%p89, %r370, 0;
	@%p89 bra 	$L__BB8_169;
$L__BB8_173:
	setp.lt.u32 	%p90, %r19, 768;
	@%p90 bra 	$L__BB8_188;
	cvt.u64.u32 	%rd340, %r372;
	add.s64 	%rd341, %rd473, %rd340;
	shl.b64 	%rd342, %rd341, 4;
	add.s64 	%rd343, %rd342, %rd237;
	add.s64 	%rd489, %rd343, 12296;
$L__BB8_175:
	add.s64 	%rd345, %rd489, -12296;
	// begin inline asm
	ld.global.nc.u64 %rd344, [%rd345];
	// end inline asm
	add.s64 	%rd347, %rd489, -12288;
	// begin inline asm
	ld.global.nc.u64 %rd346, [%rd347];
	// end inline asm
	mov.b64 	%fd162, %rd344;
	setp.lt.f64 	%p91, %fd279, %fd162;
	mov.f64 	%fd276, %fd162;
	mov.u64 	%rd491, %rd346;
	@%p91 bra 	$L__BB8_178;
	setp.gt.f64 	%p92, %fd279, %fd162;
	mov.f64 	%fd276, %fd279;
	mov.u64 	%rd491, %rd494;
	@%p92 bra 	$L__BB8_178;
	setp.lt.s64 	%p93, %rd494, %rd346;
	selp.f64 	%fd276, %fd279, %fd162, %p93;
	min.s64 	%rd491, %rd494, %rd346;
$L__BB8_178:
	add.s64 	%rd349, %rd489, -8200;
	// begin inline asm
	ld.global.nc.u64 %rd348, [%rd349];
	// end inline asm
	add.s64 	%rd351, %rd489, -8192;
	// begin inline asm
	ld.global.nc.u64 %rd350, [%rd351];
	// end inline asm
	mov.b64 	%fd165, %rd348;
	setp.lt.f64 	%p94, %fd276, %fd165;
	mov.f64 	%fd277, %fd165;
	mov.u64 	%rd492, %rd350;
	@%p94 bra 	$L__BB8_181;
	setp.gt.f64 	%p95, %fd276, %fd165;
	mov.f64 	%fd277, %fd276;
	mov.u64 	%rd492, %rd491;
	@%p95 bra 	$L__BB8_181;
	setp.lt.s64 	%p96, %rd491, %rd350;
	selp.f64 	%fd277, %fd276, %fd165, %p96;
	min.s64 	%rd492, %rd491, %rd350;
$L__BB8_181:
	add.s64 	%rd353, %rd489, -4104;
	// begin inline asm
	ld.global.nc.u64 %rd352, [%rd353];
	// end inline asm
	add.s64 	%rd355, %rd489, -4096;
	// begin inline asm
	ld.global.nc.u64 %rd354, [%rd355];
	// end inline asm
	mov.b64 	%fd168, %rd352;
	setp.lt.f64 	%p97, %fd277, %fd168;
	mov.f64 	%fd278, %fd168;
	mov.u64 	%rd493, %rd354;
	@%p97 bra 	$L__BB8_184;
	setp.gt.f64 	%p98, %fd277, %fd168;
	mov.f64 	%fd278, %fd277;
	mov.u64 	%rd493, %rd492;
	@%p98 bra 	$L__BB8_184;
	setp.lt.s64 	%p99, %rd492, %rd354;
	selp.f64 	%fd278, %fd277, %fd168, %p99;
	min.s64 	%rd493, %rd492, %rd354;
$L__BB8_184:
	add.s64 	%rd357, %rd489, -8;
	// begin inline asm
	ld.global.nc.u64 %rd356, [%rd357];
	// end inline asm
	// begin inline asm
	ld.global.nc.u64 %rd358, [%rd489];
	// end inline asm
	mov.b64 	%fd171, %rd356;
	setp.lt.f64 	%p100, %fd278, %fd171;
	mov.f64 	%fd279, %fd171;
	mov.u64 	%rd494, %rd358;
	@%p100 bra 	$L__BB8_187;
	setp.gt.f64 	%p101, %fd278, %fd171;
	mov.f64 	%fd279, %fd278;
	mov.u64 	%rd494, %rd493;
	@%p101 bra 	$L__BB8_187;
	setp.lt.s64 	%p102, %rd493, %rd358;
	selp.f64 	%fd279, %fd278, %fd171, %p102;
	min.s64 	%rd494, %rd493, %rd358;
$L__BB8_187:
	add.s32 	%r372, %r372, 1024;
	add.s64 	%rd489, %rd489, 16384;
	setp.lt.s32 	%p103, %r372, %r18;
	@%p103 bra 	$L__BB8_175;
$L__BB8_188:
	// begin inline asm
	mov.u32 %r36, %laneid;
	// end inline asm
	mov.b64 	%rd360, %fd279;
	mov.b64 	{%r38, %r43}, %rd360;
	mov.b32 	%r54, 1;
	mov.b32 	%r55, 31;
	mov.b32 	%r56, -1;
	// begin inline asm
	shfl.sync.down.b32 %r37, %r38, %r54, %r55, %r56;
	// end inline asm
	// begin inline asm
	shfl.sync.down.b32 %r42, %r43, %r54, %r55, %r56;
	// end inline asm
	mov.b64 	%rd361, {%r37, %r42};
	mov.b64 	%fd175, %rd361;
	mov.b64 	{%r48, %r53}, %rd494;
	// begin inline asm
	shfl.sync.down.b32 %r47, %r48, %r54, %r55, %r56;
	// end inline asm
	// begin inline asm
	shfl.sync.down.b32 %r52, %r53, %r54, %r55, %r56;
	// end inline asm
	mov.b64 	%rd201, {%r47, %r52};
	setp.gt.s32 	%p104, %r36, 30;
	mov.f64 	%fd281, %fd279;
	mov.u64 	%rd496, %rd494;
	@%p104 bra 	$L__BB8_192;
	setp.lt.f64 	%p105, %fd279, %fd175;
	mov.f64 	%fd281, %fd175;
	mov.u64 	%rd496, %rd201;
	@%p105 bra 	$L__BB8_192;
	setp.gt.f64 	%p106, %fd279, %fd175;
	mov.f64 	%fd281, %fd279;
	mov.u64 	%rd496, %rd494;
	@%p106 bra 	$L__BB8_192;
	setp.lt.s64 	%p107, %rd494, %rd201;
	selp.f64 	%fd281, %fd279, %fd175, %p107;
	min.s64 	%rd496, %rd494, %rd201;
$L__BB8_192:
	mov.b64 	%rd362, %fd281;
	mov.b64 	{%r58, %r63}, %rd362;
	mov.b32 	%r74, 2;
	mov.b32 	%r75, 31;
	mov.b32 	%r76, -1;
	// begin inline asm
	shfl.sync.down.b32 %r57, %r58, %r74, %r75, %r76;
	// end inline asm
	// begin inline asm
	shfl.sync.down.b32 %r62, %r63, %r74, %r75, %r76;
	// end inline asm
	mov.b64 	%rd363, {%r57, %r62};
	mov.b64 	%fd178, %rd363;
	mov.b64 	{%r68, %r73}, %rd496;
	// begin inline asm
	shfl.sync.down.b32 %r67, %r68, %r74, %r75, %r76;
	// end inline asm
	// begin inline asm
	shfl.sync.down.b32 %r72, %r73, %r74, %r75, %r76;
	// end inline asm
	mov.b64 	%rd204, {%r67, %r72};
	setp.gt.s32 	%p108, %r36, 29;
	mov.f64 	%fd282, %fd281;
	mov.u64 	%rd497, %rd496;
	@%p108 bra 	$L__BB8_196;
	setp.lt.f64 	%p109, %fd281, %fd178;
	mov.f64 	%fd282, %fd178;
	mov.u64 	%rd497, %rd204;
	@%p109 bra 	$L__BB8_196;
	setp.gt.f64 	%p110, %fd281, %fd178;
	mov.f64 	%fd282, %fd281;
	mov.u64 	%rd497, %rd496;
	@%p110 bra 	$L__BB8_196;
	setp.lt.s64 	%p111, %rd496, %rd204;
	selp.f64 	%fd282, %fd281, %fd178, %p111;
	min.s64 	%rd497, %rd496, %rd204;
$L__BB8_196:
	mov.b64 	%rd364, %fd282;
	mov.b64 	{%r78, %r83}, %rd364;
	mov.b32 	%r94, 4;
	mov.b32 	%r95, 31;
	mov.b32 	%r96, -1;
	// begin inline asm
	shfl.sync.down.b32 %r77, %r78, %r94, %r95, %r96;
	// end inline asm
	// begin inline asm
	shfl.sync.down.b32 %r82, %r83, %r94, %r95, %r96;
	// end inline asm
	mov.b64 	%rd365, {%r77, %r82};
	mov.b64 	%fd181, %rd365;
	mov.b64 	{%r88, %r93}, %rd497;
	// begin inline asm
	shfl.sync.down.b32 %r87, %r88, %r94, %r95, %r96;
	// end inline asm
	// begin inline asm
	shfl.sync.down.b32 %r92, %r93, %r94, %r95, %r96;
	// end inline asm
	mov.b64 	%rd207, {%r87, %r92};
	setp.gt.s32 	%p112, %r36, 27;
	mov.f64 	%fd283, %fd282;
	mov.u64 	%rd498, %rd497;
	@%p112 bra 	$L__BB8_200;
	setp.lt.f64 	%p113, %fd282, %fd181;
	mov.f64 	%fd283, %fd181;
	mov.u64 	%rd498, %rd207;
	@%p113 bra 	$L__BB8_200;
	setp.gt.f64 	%p114, %fd282, %fd181;
	mov.f64 	%fd283, %fd282;
	mov.u64 	%rd498, %rd497;
	@%p114 bra 	$L__BB8_200;
	setp.lt.s64 	%p115, %rd497, %rd207;
	selp.f64 	%fd283, %fd282, %fd181, %p115;
	min.s64 	%rd498, %rd497, %rd207;
$L__BB8_200:
	mov.b64 	%rd366, %fd283;
	mov.b64 	{%r98, %r103}, %rd366;
	mov.b32 	%r114, 8;
	mov.b32 	%r115, 31;
	mov.b32 	%r116, -1;
	// begin inline asm
	shfl.sync.down.b32 %r97, %r98, %r114, %r115, %r116;
	// end inline asm
	// begin inline asm
	shfl.sync.down.b32 %r102, %r103, %r114, %r115, %r116;
	// end inline asm
	mov.b64 	%rd367, {%r97, %r102};
	mov.b64 	%fd184, %rd367;
	mov.b64 	{%r108, %r113}, %rd498;
	// begin inline asm
	shfl.sync.down.b32 %r107, %r108, %r114, %r115, %r116;
	// end inline asm
	// begin inline asm
	shfl.sync.down.b32 %r112, %r113, %r114, %r115, %r116;
	// end inline asm
	mov.b64 	%rd210, {%r107, %r112};
	setp.gt.s32 	%p116, %r36, 23;
	mov.f64 	%fd284, %fd283;
	mov.u64 	%rd499, %rd498;
	@%p116 bra 	$L__BB8_204;
	setp.lt.f64 	%p117, %fd283, %fd184;
	mov.f64 	%fd284, %fd184;
	mov.u64 	%rd499, %rd210;
	@%p117 bra 	$L__BB8_204;
	setp.gt.f64 	%p118, %fd283, %fd184;
	mov.f64 	%fd284, %fd283;
	mov.u64 	%rd499, %rd498;
	@%p118 bra 	$L__BB8_204;
	setp.lt.s64 	%p119, %rd498, %rd210;
	selp.f64 	%fd284, %fd283, %fd184, %p119;
	min.s64 	%rd499, %rd498, %rd210;
$L__BB8_204:
	mov.b64 	%rd368, %fd284;
	mov.b64 	{%r118, %r123}, %rd368;
	mov.b32 	%r134, 16;
	mov.b32 	%r135, 31;
	mov.b32 	%r136, -1;
	// begin inline asm
	shfl.sync.down.b32 %r117, %r118, %r134, %r135, %r136;
	// end inline asm
	// begin inline asm
	shfl.sync.down.b32 %r122, %r123, %r134, %r135, %r136;
	// end inline asm
	mov.b64 	%rd369, {%r117, %r122};
	mov.b64 	%fd187, %rd369;
	mov.b64 	{%r128, %r133}, %rd499;
	// begin inline asm
	shfl.sync.down.b32 %r127, %r128, %r134, %r135, %r136;
	// end inline asm
	// begin inline asm
	shfl.sync.down.b32 %r132, %r133, %r134, %r135, %r136;
	// end inline asm
	mov.b64 	%rd213, {%r127, %r132};
	setp.gt.s32 	%p120, %r36, 15;
	mov.f64 	%fd292, %fd284;
	mov.u64 	%rd507, %rd499;
	@%p120 bra 	$L__BB8_208;
	setp.lt.f64 	%p121, %fd284, %fd187;
	mov.f64 	%fd292, %fd187;
	mov.u64 	%rd507, %rd213;
	@%p121 bra 	$L__BB8_208;
	setp.gt.f64 	%p122, %fd284, %fd187;
	mov.f64 	%fd292, %fd284;
	mov.u64 	%rd507, %rd499;
	@%p122 bra 	$L__BB8_208;
	setp.lt.s64 	%p123, %rd499, %rd213;
	selp.f64 	%fd292, %fd284, %fd187, %p123;
	min.s64 	%rd507, %rd499, %rd213;
$L__BB8_208:
	setp.ne.s32 	%p124, %r36, 0;
	@%p124 bra 	$L__BB8_210;
	shr.u32 	%r137, %r16, 1;
	and.b32  	%r138, %r137, 496;
	mov.u32 	%r139, _ZN6thrust24THRUST_300001_SM_1000_NS8cuda_cub4core6detail5shmemE;
	add.s32 	%r140, %r139, %r138;
	st.shared.f64 	[%r140+8], %fd292;
	st.shared.u64 	[%r140+16], %rd507;
$L__BB8_210:
	bar.sync 	0;
	setp.ne.s32 	%p125, %r16, 0;
	@%p125 bra 	$L__BB8_232;
	ld.shared.f64 	%fd190, [_ZN6thrust24THRUST_300001_SM_1000_NS8cuda_cub4core6detail5shmemE+24];
	ld.shared.u64 	%rd216, [_ZN6thrust24THRUST_300001_SM_1000_NS8cuda_cub4core6detail5shmemE+32];
	setp.lt.f64 	%p126, %fd292, %fd190;
	mov.f64 	%fd286, %fd190;
	mov.u64 	%rd501, %rd216;
	@%p126 bra 	$L__BB8_214;
	setp.lt.f64 	%p127, %fd190, %fd292;
	mov.f64 	%fd286, %fd292;
	mov.u64 	%rd501, %rd507;
	@%p127 bra 	$L__BB8_214;
	setp.lt.s64 	%p128, %rd507, %rd216;
	selp.f64 	%fd286, %fd292, %fd190, %p128;
	min.s64 	%rd501, %rd507, %rd216;
$L__BB8_214:
	ld.shared.f64 	%fd193, [_ZN6thrust24THRUST_300001_SM_1000_NS8cuda_cub4core6detail5shmemE+40];
	ld.shared.u64 	%rd219, [_ZN6thrust24THRUST_300001_SM_1000_NS8cuda_cub4core6detail5shmemE+48];
	setp.lt.f64 	%p129, %fd286, %fd193;
	mov.f64 	%fd287, %fd193;
	mov.u64 	%rd502, %rd219;
	@%p129 bra 	$L__BB8_217;
	setp.lt.f64 	%p130, %fd193, %fd286;
	mov.f64 	%fd287, %fd286;
	mov.u64 	%rd502, %rd501;
	@%p130 bra 	$L__BB8_217;
	setp.lt.s64 	%p131, %rd501, %rd219;
	selp.f64 	%fd287, %fd286, %fd193, %p131;
	min.s64 	%rd502, %rd501, %rd219;
$L__BB8_217:
	ld.shared.f64 	%fd196, [_ZN6thrust24THRUST_300001_SM_1000_NS8cuda_cub4core6detail5shmemE+56];
	ld.shared.u64 	%rd222, [_ZN6thrust24THRUST_300001_SM_1000_NS8cuda_cub4core6detail5shmemE+64];
	setp.lt.f64 	%p132, %fd287, %fd196;
	mov.f64 	%fd288, %fd196;
	mov.u64 	%rd503, %rd222;
	@%p132 bra 	$L__BB8_220;
	setp.lt.f64 	%p133, %fd196, %fd287;
	mov.f64 	%fd288, %fd287;
	mov.u64 	%rd503, %rd502;
	@%p133 bra 	$L__BB8_220;
	setp.lt.s64 	%p134, %rd502, %rd222;
	selp.f64 	%fd288, %fd287, %fd196, %p134;
	min.s64 	%rd503, %rd502, %rd222;
$L__BB8_220:
	ld.shared.f64 	%fd199, [_ZN6thrust24THRUST_300001_SM_1000_NS8cuda_cub4core6detail5shmemE+72];
	ld.shared.u64 	%rd225, [_ZN6thrust24THRUST_300001_SM_1000_NS8cuda_cub4core6detail5shmemE+80];
	setp.lt.f64 	%p135, %fd288, %fd199;
	mov.f64 	%fd289, %fd199;
	mov.u64 	%rd504, %rd225;
	@%p135 bra 	$L__BB8_223;
	setp.lt.f64 	%p136, %fd199, %fd288;
	mov.f64 	%fd289, %fd288;
	mov.u64 	%rd504, %rd503;
	@%p136 bra 	$L__BB8_223;
	setp.lt.s64 	%p137, %rd503, %rd225;
	selp.f64 	%fd289, %fd288, %fd199, %p137;
	min.s64 	%rd504, %rd503, %rd225;
$L__BB8_223:
	ld.shared.f64 	%fd202, [_ZN6thrust24THRUST_300001_SM_1000_NS8cuda_cub4core6detail5shmemE+88];
	ld.shared.u64 	%rd228, [_ZN6thrust24THRUST_300001_SM_1000_NS8cuda_cub4core6detail5shmemE+96];
	setp.lt.f64 	%p138, %fd289, %fd202;
	mov.f64 	%fd290, %fd202;
	mov.u64 	%rd505, %rd228;
	@%p138 bra 	$L__BB8_226;
	setp.lt.f64 	%p139, %fd202, %fd289;
	mov.f64 	%fd290, %fd289;
	mov.u64 	%rd505, %rd504;
	@%p139 bra 	$L__BB8_226;
	setp.lt.s64 	%p140, %rd504, %rd228;
	selp.f64 	%fd290, %fd289, %fd202, %p140;
	min.s64 	%rd505, %rd504, %rd228;
$L__BB8_226:
	ld.shared.f64 	%fd205, [_ZN6thrust24THRUST_300001_SM_1000_NS8cuda_cub4core6detail5shmemE+104];
	ld.shared.u64 	%rd231, [_ZN6thrust24THRUST_300001_SM_1000_NS8cuda_cub4core6detail5shmemE+112];
	setp.lt.f64 	%p141, %fd290, %fd205;
	mov.f64 	%fd291, %fd205;
	mov.u64 	%rd506, %rd231;
	@%p141 bra 	$L__BB8_229;
	setp.lt.f64 	%p142, %fd205, %fd290;
	mov.f64 	%fd291, %fd290;
	mov.u64 	%rd506, %rd505;
	@%p142 bra 	$L__BB8_229;
	setp.lt.s64 	%p143, %rd505, %rd231;
	selp.f64 	%fd291, %fd290, %fd205, %p143;
	min.s64 	%rd506, %rd505, %rd231;
$L__BB8_229:
	ld.shared.f64 	%fd208, [_ZN6thrust24THRUST_300001_SM_1000_NS8cuda_cub4core6detail5shmemE+120];
	ld.shared.u64 	%rd234, [_ZN6thrust24THRUST_300001_SM_1000_NS8cuda_cub4core6detail5shmemE+128];
	setp.lt.f64 	%p144, %fd291, %fd208;
	mov.u64 	%rd507, %rd234;
	mov.f64 	%fd292, %fd208;
	@%p144 bra 	$L__BB8_232;
	setp.lt.f64 	%p145, %fd208, %fd291;
	mov.u64 	%rd507, %rd506;
	mov.f64 	%fd292, %fd291;
	@%p145 bra 	$L__BB8_232;
	setp.lt.s64 	%p146, %rd506, %rd234;
	selp.f64 	%fd292, %fd291, %fd208, %p146;
	min.s64 	%rd507, %rd506, %rd234;
$L__BB8_232:
	mov.u32 	%r364, %tid.x;
	setp.ne.s32 	%p263, %r364, 0;
	@%p263 bra 	$L__BB8_234;
	ld.param.u64 	%rd420, [_ZN6thrust24THRUST_300001_SM_1000_NS8cuda_cub4core6detail13_kernel_agentINS1_8__reduce11ReduceAgentIPN4cuda3std3__45tupleIJdlEEESC_SB_lNS1_9__extrema9arg_max_fIdlNS9_4lessIdEEEEEEJSC_SC_iSH_EEEvDpT0__param_1];
	cvta.to.global.u64 	%rd419, %rd420;
	st.global.f64 	[%rd419], %fd292;
	st.global.u64 	[%rd419+8], %rd507;
$L__BB8_234:
	ret;

}
	// .globl	_ZN6thrust24THRUST_300001_SM_1000_NS8cuda_cub4core6detail13_kernel_agentINS1_8__reduce11ReduceAgentINS0_12zip_iteratorIN4cuda3std3__45tupleIJNS0_6detail15normal_iteratorINS0_10device_ptrIdEEEENS0_17counting_iteratorIlNS0_11use_defaultESI_SI_EEEEEEEPNSB_IJdlEEESM_iNS1_9__extrema9arg_min_fIdlNSA_4lessIdEEEEEEJSL_SN_iSS_EEEvDpT0_
.visible .entry _ZN6thrust24THRUST_300001_SM_1000_NS8cuda_cub4core6detail13_kernel_agentINS1_8__reduce11ReduceAgentINS0_12zip_iteratorIN4cuda3std3__45tupleIJNS0_6detail15normal_iteratorINS0_10device_ptrIdEEEENS0_17counting_iteratorIlNS0_11use_defaultESI_SI_EEEEEEEPNSB_IJdlEEESM_iNS1_9__extrema9arg_min_fIdlNSA_4lessIdEEEEEEJSL_SN_iSS_EEEvDpT0_(
	.param .align 8 .b8 _ZN6thrust24THRUST_300001_SM_1000_NS8cuda_cub4core6detail13_kernel_agentINS1_8__reduce11ReduceAgentINS0_12zip_iteratorIN4cuda3std3__45tupleIJNS0_6detail15normal_iteratorINS0_10device_ptrIdEEEENS0_17counting_iteratorIlNS0_11use_defaultESI_SI_EEEEEEEPNSB_IJdlEEESM_iNS1_9__extrema9arg_min_fIdlNSA_4lessIdEEEEEEJSL_SN_iSS_EEEvDpT0__param_0[16],
	.param .u64 .ptr .align 1 _ZN6thrust24THRUST_300001_SM_1000_NS8cuda_cub4core6detail13_kernel_agentINS1_8__reduce11ReduceAgentINS0_12zip_iteratorIN4cuda3std3__45tupleIJNS0_6detail15normal_iteratorINS0_10device_ptrIdEEEENS0_17counting_iteratorIlNS0_11use_defaultESI_SI_EEEEEEEPNSB_IJdlEEESM_iNS1_9__extrema9arg_min_fIdlNSA_4lessIdEEEEEEJSL_SN_iSS_EEEvDpT0__param_1,
	.param .u32 _ZN6thrust24THRUST_300001_SM_1000_NS8cuda_cub4core6detail13_kernel_agentINS1_8__reduce11ReduceAgentINS0_12zip_iteratorIN4cuda3std3__45tupleIJNS0_6detail15normal_iteratorINS0_10device_ptrIdEEEENS0_17counting_iteratorIlNS0_11use_defaultESI_SI_EEEEEEEPNSB_IJdlEEESM_iNS1_9__extrema9arg_min_fIdlNSA_4lessIdEEEEEEJSL_SN_iSS_EEEvDpT0__param_2,
	.param .align 1 .b8 _ZN6thrust24THRUST_300001_SM_1000_NS8cuda_cub4core6detail13_kernel_agentINS1_8__reduce11ReduceAgentINS0_12zip_iteratorIN4cuda3std3__45tupleIJNS0_6detail15normal_iteratorINS0_10device_ptrIdEEEENS0_17counting_iteratorIlNS0_11use_defaultESI_SI_EEEEEEEPNSB_IJdlEEESM_iNS1_9__extrema9arg_min_fIdlNSA_4lessIdEEEEEEJSL_SN_iSS_EEEvDpT0__param_3[1]
)
.maxntid 256
{
	.reg .pred 	%p<223>;
	.reg .b32 	%r<400>;
	.reg .b64 	%rd<357>;
	.reg .b64 	%fd<243>;

	ld.param.u64 	%rd201, [_ZN6thrust24THRUST_300001_SM_1000_NS8cuda_cub4core6detail13_kernel_agentINS1_8__reduce11ReduceAgentINS0_12zip_iteratorIN4cuda3std3__45tupleIJNS0_6detail15normal_iteratorINS0_10device_ptrIdEEEENS0_17counting_iteratorIlNS0_11use_defaultESI_SI_EEEEEEEPNSB_IJdlEEESM_iNS1_9__extrema9arg_min_fIdlNSA_4lessIdEEEEEEJSL_SN_iSS_EEEvDpT0__param_0+8];
	ld.param.u64 	%rd200, [_ZN6thrust24THRUST_300001_SM_1000_NS8cuda_cub4core6detail13_kernel_agentINS1_8__reduce11ReduceAgentINS0_12zip_iteratorIN4cuda3std3__45tupleIJNS0_6detail15normal_iteratorINS0_10device_ptrIdEEEENS0_17counting_iteratorIlNS0_11use_defaultESI_SI_EEEEEEEPNSB_IJdlEEESM_iNS1_9__extrema9arg_min_fIdlNSA_4lessIdEEEEEEJSL_SN_iSS_EEEvDpT0__param_0];
	ld.param.u32 	%r36, [_ZN6thrust24THRUST_300001_SM_1000_NS8cuda_cub4core6detail13_kernel_agentINS1_8__reduce11ReduceAgentINS0_12zip_iteratorIN4cuda3std3__45tupleIJNS0_6detail15normal_iteratorINS0_10device_ptrIdEEEENS0_17counting_iteratorIlNS0_11use_defaultESI_SI_EEEEEEEPNSB_IJdlEEESM_iNS1_9__extrema9arg_min_fIdlNSA_4lessIdEEEEEEJSL_SN_iSS_EEEvDpT0__param_2];
	setp.eq.s32 	%p1, %r36, 0;
	@%p1 bra 	$L__BB9_200;
	cvta.to.global.u64 	%rd1, %rd200;
	setp.gt.s32 	%p2, %r36, 1279;
	@%p2 bra 	$L__BB9_112;
	mov.u32 	%r1, %tid.x;
	setp.ge.s32 	%p96, %r1, %r36;
	mov.f64 	%fd188, 0d0000000000000000;
	mov.b64 	%rd297, 0;
	mov.u32 	%r391, %r1;
	@%p96 bra 	$L__BB9_4;
	cvt.u64.u32 	%rd253, %r1;
	mul.wide.u32 	%rd254, %r1, 8;
	add.s64 	%rd255, %rd1, %rd254;
	add.s64 	%rd297, %rd201, %rd253;
	ld.global.f64 	%fd188, [%rd255];
	add.s32 	%r391, %r1, 256;
$L__BB9_4:
	setp.ge.s32 	%p97, %r391, %r36;
	@%p97 bra 	$L__BB9_26;
	not.b32 	%r160, %r391;
	add.s32 	%r4, %r36, %r160;
	and.b32  	%r161, %r4, 768;
	setp.eq.s32 	%p98, %r161, 768;
	@%p98 bra 	$L__BB9_11;
	cvt.u64.u32 	%rd257, %r391;
	add.s64 	%rd288, %rd201, %rd257;
	mul.wide.u32 	%rd258, %r391, 8;
	add.s64 	%rd287, %rd1, %rd258;
	shr.u32 	%r162, %r4, 8;
	add.s32 	%r163, %r162, 1;
	and.b32  	%r164, %r163, 3;
	neg.s32 	%r389, %r164;
$L__BB9_7:
	.pragma "nounroll";
	mov.u64 	%rd9, %rd297;
	mov.f64 	%fd3, %fd188;
	ld.global.f64 	%fd4, [%rd287];
	setp.lt.f64 	%p99, %fd3, %fd4;
	@%p99 bra 	$L__BB9_10;
	setp.lt.f64 	%p100, %fd4, %fd3;
	mov.u64 	%rd297, %rd288;
	mov.f64 	%fd188, %fd4;
	@%p100 bra 	$L__BB9_10;
	setp.lt.s64 	%p101, %rd9, %rd288;
	min.s64 	%rd297, %rd9, %rd288;
	selp.f64 	%fd188, %fd3, %fd4, %p101;
$L__BB9_10:
	add.s32 	%r391, %r391, 256;
	add.s64 	%rd288, %rd288, 256;
	add.s64 	%rd287, %rd287, 2048;
	add.s32 	%r389, %r389, 1;
	setp.ne.s32 	%p102, %r389, 0;
	@%p102 bra 	$L__BB9_7;
$L__BB9_11:
	setp.lt.u32 	%p103, %r4, 768;
	@%p103 bra 	$L__BB9_26;
	add.s32 	%r392, %r391, 512;
$L__BB9_13:
	mov.u32 	%r12, %r392;
	add.s32 	%r165, %r12, -512;
	cvt.s64.s32 	%rd259, %r165;
	mul.wide.s32 	%rd260, %r165, 8;
	add.s64 	%rd17, %rd1, %rd260;
	add.s64 	%rd18, %rd201, %rd259;
	ld.global.f64 	%fd10, [%rd17];
	setp.lt.f64 	%p104, %fd188, %fd10;
	mov.u64 	%rd294, %rd297;
	mov.f64 	%fd185, %fd188;
	@%p104 bra 	$L__BB9_16;
	setp.lt.f64 	%p105, %fd10, %fd188;
	mov.u64 	%rd294, %rd18;
	mov.f64 	%fd185, %fd10;
	@%p105 bra 	$L__BB9_16;
	setp.lt.s64 	%p106, %rd297, %rd18;
	min.s64 	%rd294, %rd297, %rd18;
	selp.f64 	%fd185, %fd188, %fd10, %p106;
$L__BB9_16:
	add.s32 	%r166, %r12, -256;
	cvt.s64.s32 	%rd261, %r166;
	add.s64 	%rd21, %rd201, %rd261;
	ld.global.f64 	%fd13, [%rd17+2048];
	setp.lt.f64 	%p107, %fd185, %fd13;
	mov.u64 	%rd295, %rd294;
	mov.f64 	%fd186, %fd185;
	@%p107 bra 	$L__BB9_19;
	setp.lt.f64 	%p108, %fd13, %fd185;
	mov.u64 	%rd295, %rd21;
	mov.f64 	%fd186, %fd13;
	@%p108 bra 	$L__BB9_19;
	setp.lt.s64 	%p109, %rd294, %rd21;
	min.s64 	%rd295, %rd294, %rd21;
	selp.f64 	%fd186, %fd185, %fd13, %p109;
$L__BB9_19:
	cvt.s64.s32 	%rd262, %r12;
	add.s64 	%rd24, %rd201, %rd262;
	ld.global.f64 	%fd16, [%rd17+4096];
	setp.lt.f64 	%p110, %fd186, %fd16;
	mov.u64 	%rd296, %rd295;
	mov.f64 	%fd187, %fd186;
	@%p110 bra 	$L__BB9_22;
	setp.lt.f64 	%p111, %fd16, %fd186;
	mov.u64 	%rd296, %rd24;
	mov.f64 	%fd187, %fd16;
	@%p111 bra 	$L__BB9_22;
	setp.lt.s64 	%p112, %rd295, %rd24;
	min.s64 	%rd296, %rd295, %rd24;
	selp.f64 	%fd187, %fd186, %fd16, %p112;
$L__BB9_22:
	add.s32 	%r167, %r12, 256;
	cvt.s64.s32 	%rd263, %r167;
	add.s64 	%rd27, %rd201, %rd263;
	ld.global.f64 	%fd19, [%rd17+6144];
	setp.lt.f64 	%p113, %fd187, %fd19;
	mov.u64 	%rd297, %rd296;
	mov.f64 	%fd188, %fd187;
	@%p113 bra 	$L__BB9_25;
	setp.lt.f64 	%p114, %fd19, %fd187;
	mov.u64 	%rd297, %rd27;
	mov.f64 	%fd188, %fd19;
	@%p114 bra 	$L__BB9_25;
	setp.lt.s64 	%p115, %rd296, %rd27;
	min.s64 	%rd297, %rd296, %rd27;
	selp.f64 	%fd188, %fd187, %fd19, %p115;
$L__BB9_25:
	add.s32 	%r392, %r12, 1024;
	add.s32 	%r168, %r12, 512;
	setp.lt.s32 	%p116, %r168, %r36;
	@%p116 bra 	$L__BB9_13;
$L__BB9_26:
	setp.lt.s32 	%p117, %r36, 256;
	@%p117 bra 	$L__BB9_66;
	// begin inline asm
	mov.u32 %r282, %laneid;
	// end inline asm
	mov.b64 	%rd274, %fd188;
	mov.b64 	{%r284, %r289}, %rd274;
	mov.b32 	%r300, 1;
	mov.b32 	%r301, 31;
	mov.b32 	%r302, -1;
	// begin inline asm
	shfl.sync.down.b32 %r283, %r284, %r300, %r301, %r302;
	// end inline asm
	// begin inline asm
	shfl.sync.down.b32 %r288, %r289, %r300, %r301, %r302;
	// end inline asm
	mov.b64 	%rd275, {%r283, %r288};
	mov.b64 	%fd23, %rd275;
	mov.b64 	{%r294, %r299}, %rd297;
	// begin inline asm
	shfl.sync.down.b32 %r293, %r294, %r300, %r301, %r302;
	// end inline asm
	// begin inline asm
	shfl.sync.down.b32 %r298, %r299, %r300, %r301, %r302;
	// end inline asm
	mov.b64 	%rd31, {%r293, %r298};
	setp.gt.s32 	%p174, %r282, 30;
	setp.lt.f64 	%p175, %fd188, %fd23;
	or.pred  	%p176, %p174, %p175;
	mov.u64 	%rd299, %rd297;
	mov.f64 	%fd190, %fd188;
	@%p176 bra 	$L__BB9_30;
	setp.gt.f64 	%p177, %fd188, %fd23;
	mov.u64 	%rd299, %rd31;
	mov.f64 	%fd190, %fd23;
	@%p177 bra 	$L__BB9_30;
	setp.lt.s64 	%p178, %rd297, %rd31;
	min.s64 	%rd299, %rd297, %rd31;
	selp.f64 	%fd190, %fd188, %fd23, %p178;
$L__BB9_30:
	mov.b64 	%rd276, %fd190;
	mov.b64 	{%r304, %r309}, %rd276;
	mov.b32 	%r320, 2;
	mov.b32 	%r321, 31;
	mov.b32 	%r322, -1;
	// begin inline asm
	shfl.sync.down.b32 %r303, %r304, %r320, %r321, %r322;
	// end inline asm
	// begin inline asm
	shfl.sync.down.b32 %r308, %r309, %r320, %r321, %r322;
	// end inline asm
	mov.b64 	%rd277, {%r303, %r308};
	mov.b64 	%fd26, %rd277;
	mov.b64 	{%r314, %r319}, %rd299;
	// begin inline asm
	shfl.sync.down.b32 %r313, %r314, %r320, %r321, %r322;
	// end inline asm
	// begin inline asm
	shfl.sync.down.b32 %r318, %r319, %r320, %r321, %r322;
	// end inline asm
	mov.b64 	%rd34, {%r313, %r318};
	setp.gt.s32 	%p179, %r282, 29;
	setp.lt.f64 	%p180, %fd190, %fd26;
	or.pred  	%p181, %p179, %p180;
	mov.u64 	%rd300, %rd299;
	mov.f64 	%fd191, %fd190;
	@%p181 bra 	$L__BB9_33;
	setp.gt.f64 	%p182, %fd190, %fd26;
	mov.u64 	%rd300, %rd34;
	mov.f64 	%fd191, %fd26;
	@%p182 bra 	$L__BB9_33;
	setp.lt.s64 	%p183, %rd299, %rd34;
	min.s64 	%rd300, %rd299, %rd34;
	selp.f64 	%fd191, %fd190, %fd26, %p183;
$L__BB9_33:
	mov.b64 	%rd278, %fd191;
	mov.b64 	{%r324, %r329}, %rd278;
	mov.b32 	%r340, 4;
	mov.b32 	%r341, 31;
	mov.b32 	%r342, -1;
	// begin inline asm
	shfl.sync.down.b32 %r323, %r324, %r340, %r341, %r342;
	// end inline asm
	// begin inline asm
	shfl.sync.down.b32 %r328, %r329, %r340, %r341, %r342;
	// end inline asm
	mov.b64 	%rd279, {%r323, %r328};
	mov.b64 	%fd29, %rd279;
	mov.b64 	{%r334, %r339}, %rd300;
	// begin inline asm
	shfl.sync.down.b32 %r333, %r334, %r340, %r341, %r342;
	// end inline asm
	// begin inline asm
	shfl.sync.down.b32 %r338, %r339, %r340, %r341, %r342;
	// end inline asm
	mov.b64 	%rd37, {%r333, %r338};
	setp.gt.s32 	%p184, %r282, 27;
	setp.lt.f64 	%p185, %fd191, %fd29;
	or.pred  	%p186, %p184, %p185;
	mov.u64 	%rd301, %rd300;
	mov.f64 	%fd192, %fd191;
	@%p186 bra 	$L__BB9_36;
	setp.gt.f64 	%p187, %fd191, %fd29;
	mov.u64 	%rd301, %rd37;
	mov.f64 	%fd192, %fd29;
	@%p187 bra 	$L__BB9_36;
	setp.lt.s64 	%p188, %rd300, %rd37;
	min.s64 	%rd301, %rd300, %rd37;
	selp.f64 	%fd192, %fd191, %fd29, %p188;
$L__BB9_36:
	mov.b64 	%rd280, %fd192;
	mov.b64 	{%r344, %r349}, %rd280;
	mov.b32 	%r360, 8;
	mov.b32 	%r361, 31;
	mov.b32 	%r362, -1;
	// begin inline asm
	shfl.sync.down.b32 %r343, %r344, %r360, %r361, %r362;
	// end inline asm
	// begin inline asm
	shfl.sync.down.b32 %r348, %r349, %r360, %r361, %r362;
	// end inline asm
	mov.b64 	%rd281, {%r343, %r348};
	mov.b64 	%fd32, %rd281;
	mov.b64 	{%r354, %r359}, %rd301;
	// begin inline asm
	shfl.sync.down.b32 %r353, %r354, %r360, %r361, %r362;
	// end inline asm
	// begin inline asm
	shfl.sync.down.b32 %r358, %r359, %r360, %r361, %r362;
	// end inline asm
	mov.b64 	%rd40, {%r353, %r358};
	setp.gt.s32 	%p189, %r282, 23;
	setp.lt.f64 	%p190, %fd192, %fd32;
	or.pred  	%p191, %p189, %p190;
	mov.u64 	%rd302, %rd301;
	mov.f64 	%fd193, %fd192;
	@%p191 bra 	$L__BB9_39;
	setp.gt.f64 	%p192, %fd192, %fd32;
	mov.u64 	%rd302, %rd40;
	mov.f64 	%fd193, %fd32;
	@%p192 bra 	$L__BB9_39;
	setp.lt.s64 	%p193, %rd301, %rd40;
	min.s64 	%rd302, %rd301, %rd40;
	selp.f64 	%fd193, %fd192, %fd32, %p193;
$L__BB9_39:
	mov.b64 	%rd282, %fd193;
	mov.b64 	{%r364, %r369}, %rd282;
	mov.b32 	%r380, 16;
	mov.b32 	%r381, 31;
	mov.b32 	%r382, -1;
	// begin inline asm
	shfl.sync.down.b32 %r363, %r364, %r380, %r381, %r382;
	// end inline asm
	// begin inline asm
	shfl.sync.down.b32 %r368, %r369, %r380, %r381, %r382;
	// end inline asm
	mov.b64 	%rd283, {%r363, %r368};
	mov.b64 	%fd35, %rd283;
	mov.b64 	{%r374, %r379}, %rd302;
	// begin inline asm
	shfl.sync.down.b32 %r373, %r374, %r380, %r381, %r382;
	// end inline asm
	// begin inline asm
	shfl.sync.down.b32 %r378, %r379, %r380, %r381, %r382;
	// end inline asm
	mov.b64 	%rd43, {%r373, %r378};
	setp.gt.s32 	%p194, %r282, 15;
	setp.lt.f64 	%p195, %fd193, %fd35;
	or.pred  	%p196, %p194, %p195;
	mov.u64 	%rd356, %rd302;
	mov.f64 	%fd242, %fd193;
	@%p196 bra 	$L__BB9_42;
	setp.gt.f64 	%p197, %fd193, %fd35;
	mov.u64 	%rd356, %rd43;
	mov.f64 	%fd242, %fd35;
	@%p197 bra 	$L__BB9_42;
	setp.lt.s64 	%p198, %rd302, %rd43;
	min.s64 	%rd356, %rd302, %rd43;
	selp.f64 	%fd242, %fd193, %fd35, %p198;
$L__BB9_42:
	setp.ne.s32 	%p199, %r282, 0;
	@%p199 bra 	$L__BB9_44;
	shr.u32 	%r383, %r1, 1;
	and.b32  	%r384, %r383, 496;
	mov.u32 	%r385, _ZN6thrust24THRUST_300001_SM_1000_NS8cuda_cub4core6detail5shmemE;
	add.s32 	%r386, %r385, %r384;
	st.shared.f64 	[%r386+8], %fd242;
	st.shared.u64 	[%r386+16], %rd356;
$L__BB9_44:
	bar.sync 	0;
	setp.ne.s32 	%p200, %r1, 0;
	@%p200 bra 	$L__BB9_198;
	ld.shared.f64 	%fd38, [_ZN6thrust24THRUST_300001_SM_1000_NS8cuda_cub4core6detail5shmemE+24];
	ld.shared.u64 	%rd46, [_ZN6thrust24THRUST_300001_SM_1000_NS8cuda_cub4core6detail5shmemE+32];
	setp.lt.f64 	%p201, %fd242, %fd38;
	mov.u64 	%rd304, %rd356;
	mov.f64 	%fd195, %fd242;
	@%p201 bra 	$L__BB9_48;
	setp.lt.f64 	%p202, %fd38, %fd242;
	mov.u64 	%rd304, %rd46;
	mov.f64 	%fd195, %fd38;
	@%p202 bra 	$L__BB9_48;
	setp.lt.s64 	%p203, %rd356, %rd46;
	min.s64 	%rd304, %rd356, %rd46;
	selp.f64 	%fd195, %fd242, %fd38, %p203;
$L__BB9_48:
	ld.shared.f64 	%fd41, [_ZN6thrust24THRUST_300001_SM_1000_NS8cuda_cub4core6detail5shmemE+40];
	ld.shared.u64 	%rd49, [_ZN6thrust24THRUST_300001_SM_1000_NS8cuda_cub4core6detail5shmemE+48];
	setp.lt.f64 	%p204, %fd195, %fd41;
	mov.u64 	%rd305, %rd304;
	mov.f64 	%fd196, %fd195;
	@%p204 bra 	$L__BB9_51;
	setp.lt.f64 	%p205, %fd41, %fd195;
	mov.u64 	%rd305, %rd49;
	mov.f64 	%fd196, %fd41;
	@%p205 bra 	$L__BB9_51;
	setp.lt.s64 	%p206, %rd304, %rd49;
	min.s64 	%rd305, %rd304, %rd49;
	selp.f64 	%fd196, %fd195, %fd41, %p206;
$L__BB9_51:
	ld.shared.f64 	%fd44, [_ZN6thrust24THRUST_300001_SM_1000_NS8cuda_cub4core6detail5shmemE+56];
	ld.shared.u64 	%rd52, [_ZN6thrust24THRUST_300001_SM_1000_NS8cuda_cub4core6detail5shmemE+64];
	setp.lt.f64 	%p207, %fd196, %fd44;
	mov.u64 	%rd306, %rd305;
	mov.f64 	%fd197, %fd196;
	@%p207 bra 	$L__BB9_54;
	setp.lt.f64 	%p208, %fd44, %fd196;
	mov.u64 	%rd306, %rd52;
	mov.f64 	%fd197, %fd44;
	@%p208 bra 	$L__BB9_54;
	setp.lt.s64 	%p209, %rd305, %rd52;
	min.s64 	%rd306, %rd305, %rd52;
	selp.f64 	%fd197, %fd196, %fd44, %p209;
$L__BB9_54:
	ld.shared.f64 	%fd47, [_ZN6thrust24THRUST_300001_SM_1000_NS8cuda_cub4core6detail5shmemE+72];
	ld.shared.u64 	%rd55, [_ZN6thrust24THRUST_300001_SM_1000_NS8cuda_cub4core6detail5shmemE+80];
	setp.lt.f64 	%p210, %fd197, %fd47;
	mov.u64 	%rd307, %rd306;
	mov.f64 	%fd198, %fd197;
	@%p210 bra 	$L__BB9_57;
	setp.lt.f64 	%p211, %fd47, %fd197;
	mov.u64 	%rd307, %rd55;
	mov.f64 	%fd198, %fd47;
	@%p211 bra 	$L__BB9_57;
	setp.lt.s64 	%p212, %rd306, %rd55;
	min.s64 	%rd307, %rd306, %rd55;
	selp.f64 	%fd198, %fd197, %fd47, %p212;
$L__BB9_57:
	ld.shared.f64 	%fd50, [_ZN6thrust24THRUST_300001_SM_1000_NS8cuda_cub4core6detail5shmemE+88];
	ld.shared.u64 	%rd58, [_ZN6thrust24THRUST_300001_SM_1000_NS8cuda_cub4core6detail5shmemE+96];
	setp.lt.f64 	%p213, %fd198, %fd50;
	mov.u64 	%rd308, %rd307;
	mov.f64 	%fd199, %fd198;
	@%p213 bra 	$L__BB9_60;
	setp.lt.f64 	%p214, %fd50, %fd198;
	mov.u64 	%rd308, %rd58;
	mov.f64 	%fd199, %fd50;
	@%p214 bra 	$L__BB9_60;
	setp.lt.s64 	%p215, %rd307, %rd58;
	min.s64 	%rd308, %rd307, %rd58;
	selp.f64 	%fd199, %fd198, %fd50, %p215;
$L__BB9_60:
	ld.shared.f64 	%fd53, [_ZN6thrust24THRUST_300001_SM_1000_NS8cuda_cub4core6detail5shmemE+104];
	ld.shared.u64 	%rd61, [_ZN6thrust24THRUST_300001_SM_1000_NS8cuda_cub4core6detail5shmemE+112];
	setp.lt.f64 	%p216, %fd199, %fd53;
	mov.u64 	%rd309, %rd308;
	mov.f64 	%fd200, %fd199;
	@%p216 bra 	$L__BB9_63;
	setp.lt.f64 	%p217, %fd53, %fd199;
	mov.u64 	%rd309, %rd61;
	mov.f64 	%fd200, %fd53;
	@%p217 bra 	$L__BB9_63;
	setp.lt.s64 	%p218, %rd308, %rd61;
	min.s64 	%rd309, %rd308, %rd61;
	selp.f64 	%fd200, %fd199, %fd53, %p218;
$L__BB9_63:
	ld.shared.f64 	%fd56, [_ZN6thrust24THRUST_300001_SM_1000_NS8cuda_cub4core6detail5shmemE+120];
	ld.shared.u64 	%rd64, [_ZN6thrust24THRUST_300001_SM_1000_NS8cuda_cub4core6detail5shmemE+128];
	setp.lt.f64 	%p219, %fd200, %fd56;
	mov.u64 	%rd356, %rd309;
	mov.f64 	%fd242, %fd200;
	@%p219 bra 	$L__BB9_198;
	setp.lt.f64 	%p220, %fd56, %fd200;
	mov.u64 	%rd356, %rd64;
	mov.f64 	%fd242, %fd56;
	@%p220 bra 	$L__BB9_198;
	setp.lt.s64 	%p221, %rd309, %rd64;
	min.s64 	%rd356, %rd309, %rd64;
	selp.f64 	%fd242, %fd200, %fd56, %p221;
	bra.uni 	$L__BB9_198;
$L__BB9_66:
	// begin inline asm
	mov.u32 %r169, %laneid;
	// end inline asm
	and.b32  	%r190, %r1, 992;
	add.s32 	%r191, %r190, 32;
	setp.gt.s32 	%p118, %r191, %r36;
	not.b32 	%r192, %r190;
	add.s32 	%r193, %r36, %r192;
	selp.b32 	%r188, %r193, 31, %p118;
	mov.b64 	%rd264, %fd188;
	mov.b64 	{%r171, %r176}, %rd264;
	mov.b32 	%r187, 1;
	mov.b32 	%r189, -1;
	// begin inline asm
	shfl.sync.down.b32 %r170, %r171, %r187, %r188, %r189;
	// end inline asm
	// begin inline asm
	shfl.sync.down.b32 %r175, %r176, %r187, %r188, %r189;
	// end inline asm
	mov.b64 	%rd265, {%r170, %r175};
	mov.b64 	%fd58, %rd265;
	mov.b64 	{%r181, %r186}, %rd297;
	// begin inline asm
	shfl.sync.down.b32 %r180, %r181, %r187, %r188, %r189;
	// end inline asm
	// begin inline asm
	shfl.sync.down.b32 %r185, %r186, %r187, %r188, %r189;
	// end inline asm
	mov.b64 	%rd66, {%r180, %r185};
	setp.ge.s32 	%p119, %r169, %r188;
	setp.lt.f64 	%p120, %fd188, %fd58;
	or.pred  	%p121, %p119, %p120;
	mov.u64 	%rd310, %rd297;
	mov.f64 	%fd201, %fd188;
	@%p121 bra 	$L__BB9_69;
	setp.gt.f64 	%p122, %fd188, %fd58;
	mov.u64 	%rd310, %rd66;
	mov.f64 	%fd201, %fd58;
	@%p122 bra 	$L__BB9_69;
	setp.lt.s64 	%p123, %rd297, %rd66;
	min.s64 	%rd310, %rd297, %rd66;
	selp.f64 	%fd201, %fd188, %fd58, %p123;
$L__BB9_69:
	mov.b64 	%rd266, %fd201;
	mov.b64 	{%r195, %r200}, %rd266;
	mov.b32 	%r211, 2;
	mov.b32 	%r213, -1;
	// begin inline asm
	shfl.sync.down.b32 %r194, %r195, %r211, %r188, %r213;
	// end inline asm
	// begin inline asm
	shfl.sync.down.b32 %r199, %r200, %r211, %r188, %r213;
	// end inline asm
	mov.b64 	%rd267, {%r194, %r199};
	mov.b64 	%fd61, %rd267;
	mov.b64 	{%r205, %r210}, %rd310;
	// begin inline asm
	shfl.sync.down.b32 %r204, %r205, %r211, %r188, %r213;
	// end inline asm
	// begin inline asm
	shfl.sync.down.b32 %r209, %r210, %r211, %r188, %r213;
	// end inline asm
	mov.b64 	%rd69, {%r204, %r209};
	add.s32 	%r214, %r169, 2;
	setp.gt.s32 	%p124, %r214, %r188;
	setp.lt.f64 	%p125, %fd201, %fd61;
	or.pred  	%p126, %p124, %p125;
	mov.u64 	%rd311, %rd310;
	mov.f64 	%fd202, %fd201;
	@%p126 bra 	$L__BB9_72;
	setp.gt.f64 	%p127, %fd201, %fd61;
	mov.u64 	%rd311, %rd69;
	mov.f64 	%fd202, %fd61;
	@%p127 bra 	$L__BB9_72;
	setp.lt.s64 	%p128, %rd310, %rd69;
	min.s64 	%rd311, %rd310, %rd69;
	selp.f64 	%fd202, %fd201, %fd61, %p128;
$L__BB9_72:
	mov.b64 	%rd268, %fd202;
	mov.b64 	{%r216, %r221}, %rd268;
	mov.b32 	%r232, 4;
	mov.b32 	%r234, -1;
	// begin inline asm
	shfl.sync.down.b32 %r215, %r216, %r232, %r188, %r234;
	// end inline asm
	// begin inline asm
	shfl.sync.down.b32 %r220, %r221, %r232, %r188, %r234;
	// end inline asm
	mov.b64 	%rd269, {%r215, %r220};
	mov.b64 	%fd64, %rd269;
	mov.b64 	{%r226, %r231}, %rd311;
	// begin inline asm
	shfl.sync.down.b32 %r225, %r226, %r232, %r188, %r234;
	// end inline asm
	// begin inline asm
	shfl.sync.down.b32 %r230, %r231, %r232, %r188, %r234;
	// end inline asm
	mov.b64 	%rd72, {%r225, %r230};
	add.s32 	%r235, %r169, 4;
	setp.gt.s32 	%p129, %r235, %r188;
	setp.lt.f64 	%p130, %fd202, %fd64;
	or.pred  	%p131, %p129, %p130;
	mov.u64 	%rd312, %rd311;
	mov.f64 	%fd203, %fd202;
	@%p131 bra 	$L__BB9_75;
	setp.gt.f64 	%p132, %fd202, %fd64;
	mov.u64 	%rd312, %rd72;
	mov.f64 	%fd203, %fd64;
	@%p132 bra 	$L__BB9_75;
	setp.lt.s64 	%p133, %rd311, %rd72;
	min.s64 	%rd312, %rd311, %rd72;
	selp.f64 	%fd203, %fd202, %fd64, %p133;
$L__BB9_75:
	mov.b64 	%rd270, %fd203;
	mov.b64 	{%r237, %r242}, %rd270;
	mov.b32 	%r253, 8;
	mov.b32 	%r255, -1;
	// begin inline asm
	shfl.sync.down.b32 %r236, %r237, %r253, %r188, %r255;
	// end inline asm
	// begin inline asm
	shfl.sync.down.b32 %r241, %r242, %r253, %r188, %r255;
	// end inline asm
	mov.b64 	%rd271, {%r236, %r241};
	mov.b64 	%fd67, %rd271;
	mov.b64 	{%r247, %r252}, %rd312;
	// begin inline asm
	shfl.sync.down.b32 %r246, %r247, %r253, %r188, %r255;
	// end inline asm
	// begin inline asm
	shfl.sync.down.b32 %r251, %r252, %r253, %r188, %r255;
	// end inline asm
	mov.b64 	%rd75, {%r246, %r251};
	add.s32 	%r256, %r169, 8;
	setp.gt.s32 	%p134, %r256, %r188;
	setp.lt.f64 	%p135, %fd203, %fd67;
	or.pred  	%p136, %p134, %p135;
	mov.f64 	%fd204, %fd203;
	mov.u64 	%rd313, %rd312;
	@%p136 bra 	$L__BB9_78;
	setp.gt.f64 	%p137, %fd203, %fd67;
	mov.f64 	%fd204, %fd67;
	mov.u64 	%rd313, %rd75;
	@%p137 bra 	$L__BB9_78;
	setp.lt.s64 	%p138, %rd312, %rd75;
	selp.f64 	%fd204, %fd203, %fd67, %p138;
	min.s64 	%rd313, %rd312, %rd75;
$L__BB9_78:
	mov.b64 	%rd272, %fd204;
	mov.b64 	{%r258, %r263}, %rd272;
	mov.b32 	%r274, 16;
	mov.b32 	%r276, -1;
	// begin inline asm
	shfl.sync.down.b32 %r257, %r258, %r274, %r188, %r276;
	// end inline asm
	// begin inline asm
	shfl.sync.down.b32 %r262, %r263, %r274, %r188, %r276;
	// end inline asm
	mov.b64 	%rd273, {%r257, %r262};
	mov.b64 	%fd70, %rd273;
	mov.b64 	{%r268, %r273}, %rd313;
	// begin inline asm
	shfl.sync.down.b32 %r267, %r268, %r274, %r188, %r276;
	// end inline asm
	// begin inline asm
	shfl.sync.down.b32 %r272, %r273, %r274, %r188, %r276;
	// end inline asm
	mov.b64 	%rd78, {%r267, %r272};
	add.s32 	%r277, %r169, 16;
	setp.gt.s32 	%p139, %r277, %r188;
	setp.lt.f64 	%p140, %fd204, %fd70;
	or.pred  	%p141, %p139, %p140;
	mov.f64 	%fd242, %fd204;
	mov.u64 	%rd356, %rd313;
	@%p141 bra 	$L__BB9_81;
	setp.gt.f64 	%p142, %fd204, %fd70;
	mov.f64 	%fd242, %fd70;
	mov.u64 	%rd356, %rd78;
	@%p142 bra 	$L__BB9_81;
	setp.lt.s64 	%p143, %rd313, %rd78;
	selp.f64 	%fd242, %fd204, %fd70, %p143;
	min.s64 	%rd356, %rd313, %rd78;
$L__BB9_81:
	setp.ne.s32 	%p144, %r169, 0;
	@%p144 bra 	$L__BB9_83;
	shr.u32 	%r278, %r1, 1;
	and.b32  	%r279, %r278, 496;
	mov.u32 	%r280, _ZN6thrust24THRUST_300001_SM_1000_NS8cuda_cub4core6detail5shmemE;
	add.s32 	%r281, %r280, %r279;
	st.shared.f64 	[%r281+8], %fd242;
	st.shared.u64 	[%r281+16], %rd356;
$L__BB9_83:
	bar.sync 	0;
	setp.ne.s32 	%p145, %r1, 0;
	@%p145 bra 	$L__BB9_198;
	setp.lt.s32 	%p146, %r36, 33;
	mov.f64 	%fd206, %fd242;
	mov.u64 	%rd315, %rd356;
	@%p146 bra 	$L__BB9_88;
	ld.shared.f64 	%fd73, [_ZN6thrust24THRUST_300001_SM_1000_NS8cuda_cub4core6detail5shmemE+24];
	ld.shared.u64 	%rd81, [_ZN6thrust24THRUST_300001_SM_1000_NS8cuda_cub4core6detail5shmemE+32];
	setp.lt.f64 	%p147, %fd242, %fd73;
	mov.f64 	%fd206, %fd242;
	mov.u64 	%rd315, %rd356;
	@%p147 bra 	$L__BB9_88;
	setp.lt.f64 	%p148, %fd73, %fd242;
	mov.f64 	%fd206, %fd73;
	mov.u64 	%rd315, %rd81;
	@%p148 bra 	$L__BB9_88;
	setp.lt.s64 	%p149, %rd356, %rd81;
	selp.f64 	%fd206, %fd242, %fd73, %p149;
	min.s64 	%rd315, %rd356, %rd81;
$L__BB9_88:
	setp.lt.s32 	%p150, %r36, 65;
	mov.f64 	%fd207, %fd206;
	mov.u64 	%rd316, %rd315;
	@%p150 bra 	$L__BB9_92;
	ld.shared.f64 	%fd76, [_ZN6thrust24THRUST_300001_SM_1000_NS8cuda_cub4core6detail5shmemE+40];
	ld.shared.u64 	%rd84, [_ZN6thrust24THRUST_300001_SM_1000_NS8cuda_cub4core6detail5shmemE+48];
	setp.lt.f64 	%p151, %fd206, %fd76;
	mov.f64 	%fd207, %fd206;
	mov.u64 	%rd316, %rd315;
	@%p151 bra 	$L__BB9_92;
	setp.lt.f64 	%p152, %fd76, %fd206;
	mov.f64 	%fd207, %fd76;
	mov.u64 	%rd316, %rd84;
	@%p152 bra 	$L__BB9_92;
	setp.lt.s64 	%p153, %rd315, %rd84;
	selp.f64 	%fd207, %fd206, %fd76, %p153;
	min.s64 	%rd316, %rd315, %rd84;
$L__BB9_92:
	setp.lt.s32 	%p154, %r36, 97;
	mov.f64 	%fd208, %fd207;
	mov.u64 	%rd317, %rd316;
	@%p154 bra 	$L__BB9_96;
	ld.shared.f64 	%fd79, [_ZN6thrust24THRUST_300001_SM_1000_NS8cuda_cub4core6detail5shmemE+56];
	ld.shared.u64 	%rd87, [_ZN6thrust24THRUST_300001_SM_1000_NS8cuda_cub4core6detail5shmemE+64];
	setp.lt.f64 	%p155, %fd207, %fd79;
	mov.f64 	%fd208, %fd207;
	mov.u64 	%rd317, %rd316;
	@%p155 bra 	$L__BB9_96;
	setp.lt.f64 	%p156, %fd79, %fd207;
	mov.f64 	%fd208, %fd79;
	mov.u64 	%rd317, %rd87;
	@%p156 bra 	$L__BB9_96;
	setp.lt.s64 	%p157, %rd316, %rd87;
	selp.f64 	%fd208, %fd207, %fd79, %p157;
	min.s64 	%rd317, %rd316, %rd87;
$L__BB9_96:
	setp.lt.s32 	%p158, %r36, 129;
	mov.f64 	%fd209, %fd208;
	mov.u64 	%rd318, %rd317;
	@%p158 bra 	$L__BB9_100;
	ld.shared.f64 	%fd82, [_ZN6thrust24THRUST_300001_SM_1000_NS8cuda_cub4core6detail5shmemE+72];
	ld.shared.u64 	%rd90, [_ZN6thrust24THRUST_300001_SM_1000_NS8cuda_cub4core6detail5shmemE+80];
	setp.lt.f64 	%p159, %fd208, %fd82;
	mov.f64 	%fd209, %fd208;
	mov.u64 	%rd318, %rd317;
	@%p159 bra 	$L__BB9_100;
	setp.lt.f64 	%p160, %fd82, %fd208;
	mov.f64 	%fd209, %fd82;
	mov.u64 	%rd318, %rd90;
	@%p160 bra 	$L__BB9_100;
	setp.lt.s64 	%p161, %rd317, %rd90;
	selp.f64 	%fd209, %fd208, %fd82, %p161;
	min.s64 	%rd318, %rd317, %rd90;
$L__BB9_100:
	setp.lt.s32 	%p162, %r36, 161;
	mov.f64 	%fd210, %fd209;
	mov.u64 	%rd319, %rd318;
	@%p162 bra 	$L__BB9_104;
	ld.shared.f64 	%fd85, [_ZN6thrust24THRUST_300001_SM_1000_NS8cuda_cub4core6detail5shmemE+88];
	ld.shared.u64 	%rd93, [_ZN6thrust24THRUST_300001_SM_1000_NS8cuda_cub4core6detail5shmemE+96];
	setp.lt.f64 	%p163, %fd209, %fd85;
	mov.f64 	%fd210, %fd209;
	mov.u64 	%rd319, %rd318;
	@%p163 bra 	$L__BB9_104;
	setp.lt.f64 	%p164, %fd85, %fd209;
	mov.f64 	%fd210, %fd85;
	mov.u64 	%rd319, %rd93;
	@%p164 bra 	$L__BB9_104;
	setp.lt.s64 	%p165, %rd318, %rd93;
	selp.f64 	%fd210, %fd209, %fd85, %p165;
	min.s64 	%rd319, %rd318, %rd93;
$L__BB9_104:
	setp.lt.s32 	%p166, %r36, 193;
	mov.f64 	%fd211, %fd210;
	mov.u64 	%rd320, %rd319;
	@%p166 bra 	$L__BB9_108;
	ld.shared.f64 	%fd88, [_ZN6thrust24THRUST_300001_SM_1000_NS8cuda_cub4core6detail5shmemE+104];
	ld.shared.u64 	%rd96, [_ZN6thrust24THRUST_300001_SM_1000_NS8cuda_cub4core6detail5shmemE+112];
	setp.lt.f64 	%p167, %fd210, %fd88;
	mov.f64 	%fd211, %fd210;
	mov.u64 	%rd320, %rd319;
	@%p167 bra 	$L__BB9_108;
	setp.lt.f64 	%p168, %fd88, %fd210;
	mov.f64 	%fd211, %fd88;
	mov.u64 	%rd320, %rd96;
	@%p168 bra 	$L__BB9_108;
	setp.lt.s64 	%p169, %rd319, %rd96;
	selp.f64 	%fd211, %fd210, %fd88, %p169;
	min.s64 	%rd320, %rd319, %rd96;
$L__BB9_108:
	setp.lt.s32 	%p170, %r36, 225;
	mov.u64 	%rd356, %rd320;
	mov.f64 	%fd242, %fd211;
	@%p170 bra 	$L__BB9_198;
	ld.shared.f64 	%fd91, [_ZN6thrust24THRUST_300001_SM_1000_NS8cuda_cub4core6detail5shmemE+120];
	ld.shared.u64 	%rd99, [_ZN6thrust24THRUST_300001_SM_1000_NS8cuda_cub4core6detail5shmemE+128];
	setp.lt.f64 	%p171, %fd211, %fd91;
	mov.u64 	%rd356, %rd320;
	mov.f64 	%fd242, %fd211;
	@%p171 bra 	$L__BB9_198;
	setp.lt.f64 	%p172, %fd91, %fd211;
	mov.u64 	%rd356, %rd99;
	mov.f64 	%fd242, %fd91;
	@%p172 bra 	$L__BB9_198;
	setp.lt.s64 	%p173, %rd320, %rd99;
	selp.f64 	%fd242, %fd211, %fd91, %p173;
	min.s64 	%rd356, %rd320, %rd99;
	bra.uni 	$L__BB9_198;
$L__BB9_112:
	mov.u32 	%r17, %tid.x;
	cvt.u64.u32 	%rd203, %r17;
	cvta.to.global.u64 	%rd204, %rd200;
	mul.wide.u32 	%rd205, %r17, 8;
	add.s64 	%rd101, %rd204, %rd205;
	ld.global.f64 	%fd172, [%rd101];
	add.s32 	%r37, %r17, 256;
	cvt.u64.u32 	%rd206, %r37;
	ld.global.f64 	%fd173, [%rd101+2048];
	add.s32 	%r38, %r17, 512;
	cvt.u64.u32 	%rd207, %r38;
	ld.global.f64 	%fd174, [%rd101+4096];
	ld.global.f64 	%fd93, [%rd101+6144];
	or.b32  	%r39, %r17, 1024;
	cvt.u64.u32 	%rd102, %r39;
	add.s64 	%rd103, %rd201, %rd102;
	ld.global.f64 	%fd94, [%rd101+8192];
	setp.lt.f64 	%p3, %fd173, %fd172;
	selp.f64 	%fd175, %fd173, %fd172, %p3;
	selp.b64 	%rd208, %rd206, %rd203, %p3;
	setp.lt.f64 	%p4, %fd174, %fd175;
	selp.f64 	%fd95, %fd174, %fd175, %p4;
	selp.b64 	%rd104, %rd207, %rd208, %p4;
	setp.lt.f64 	%p5, %fd95, %fd93;
	mov.f64 	%fd212, %fd95;
	mov.u64 	%rd321, %rd104;
	@%p5 bra 	$L__BB9_115;
	add.s32 	%r40, %r17, 768;
	cvt.u64.u32 	%rd321, %r40;
	setp.lt.f64 	%p6, %fd93, %fd95;
	mov.f64 	%fd212, %fd93;
	@%p6 bra 	$L__BB9_115;
	mov.f64 	%fd212, %fd95;
	mov.u64 	%rd321, %rd104;
$L__BB9_115:
	add.s64 	%rd107, %rd201, %rd321;
	setp.lt.f64 	%p7, %fd212, %fd94;
	mov.f64 	%fd229, %fd212;
	mov.u64 	%rd343, %rd107;
	@%p7 bra 	$L__BB9_118;
	setp.lt.f64 	%p8, %fd94, %fd212;
	mov.f64 	%fd229, %fd94;
	mov.u64 	%rd343, %rd103;
	@%p8 bra 	$L__BB9_118;
	setp.lt.s64 	%p9, %rd321, %rd102;
	selp.f64 	%fd229, %fd212, %fd94, %p9;
	selp.b64 	%rd343, %rd107, %rd103, %p9;
$L__BB9_118:
	setp.lt.u32 	%p10, %r36, 2560;
	mov.b32 	%r394, 1280;
	@%p10 bra 	$L__BB9_136;
	mov.b32 	%r394, 1280;
$L__BB9_120:
	mov.u32 	%r18, %r394;
	cvt.u64.u32 	%rd209, %r18;
	add.s64 	%rd210, %rd203, %rd209;
	mul.wide.u32 	%rd211, %r18, 8;
	add.s64 	%rd212, %rd101, %rd211;
	add.s64 	%rd113, %rd210, %rd201;
	ld.global.f64 	%fd100, [%rd212];
	ld.global.f64 	%fd101, [%rd212+2048];
	ld.global.f64 	%fd102, [%rd212+4096];
	ld.global.f64 	%fd103, [%rd212+6144];
	ld.global.f64 	%fd104, [%rd212+8192];
	setp.lt.f64 	%p11, %fd229, %fd100;
	mov.f64 	%fd215, %fd229;
	mov.u64 	%rd324, %rd343;
	@%p11 bra 	$L__BB9_123;
	setp.lt.f64 	%p12, %fd100, %fd229;
	mov.f64 	%fd215, %fd100;
	mov.u64 	%rd324, %rd113;
	@%p12 bra 	$L__BB9_123;
	setp.lt.s64 	%p13, %rd343, %rd113;
	selp.f64 	%fd215, %fd229, %fd100, %p13;
	min.s64 	%rd324, %rd343, %rd113;
$L__BB9_123:
	setp.lt.f64 	%p14, %fd215, %fd101;
	mov.f64 	%fd216, %fd215;
	mov.u64 	%rd325, %rd324;
	@%p14 bra 	$L__BB9_126;
	cvt.u64.u32 	%rd213, %r18;
	add.s64 	%rd214, %rd203, %rd213;
	add.s64 	%rd215, %rd214, %rd201;
	add.s64 	%rd325, %rd215, 256;
	setp.lt.f64 	%p15, %fd101, %fd215;
	mov.f64 	%fd216, %fd101;
	@%p15 bra 	$L__BB9_126;
	add.s64 	%rd219, %rd215, 256;
	setp.lt.s64 	%p16, %rd324, %rd219;
	selp.f64 	%fd216, %fd215, %fd101, %p16;
	min.s64 	%rd325, %rd324, %rd219;
$L__BB9_126:
	setp.lt.f64 	%p17, %fd216, %fd102;
	mov.f64 	%fd217, %fd216;
	mov.u64 	%rd326, %rd325;
	@%p17 bra 	$L__BB9_129;
	cvt.u64.u32 	%rd220, %r18;
	add.s64 	%rd221, %rd203, %rd220;
	add.s64 	%rd222, %rd221, %rd201;
	add.s64 	%rd326, %rd222, 512;
	setp.lt.f64 	%p18, %fd102, %fd216;
	mov.f64 	%fd217, %fd102;
	@%p18 bra 	$L__BB9_129;
	setp.lt.s64 	%p19, %rd325, %rd326;
	selp.f64 	%fd217, %fd216, %fd102, %p19;
	min.s64 	%rd326, %rd325, %rd326;
$L__BB9_129:
	setp.lt.f64 	%p20, %fd217, %fd103;
	mov.f64 	%fd218, %fd217;
	mov.u64 	%rd327, %rd326;
	@%p20 bra 	$L__BB9_132;
	cvt.u64.u32 	%rd223, %r18;
	add.s64 	%rd224, %rd203, %rd223;
	add.s64 	%rd225, %rd224, %rd201;
	add.s64 	%rd327, %rd225, 768;
	setp.lt.f64 	%p21, %fd103, %fd217;
	mov.f64 	%fd218, %fd103;
	@%p21 bra 	$L__BB9_132;
	setp.lt.s64 	%p22, %rd326, %rd327;
	selp.f64 	%fd218, %fd217, %fd103, %p22;
	min.s64 	%rd327, %rd326, %rd327;
$L__BB9_132:
	setp.lt.f64 	%p23, %fd218, %fd104;
	mov.f64 	%fd229, %fd218;
	mov.u64 	%rd343, %rd327;
	@%p23 bra 	$L__BB9_135;
	add.s64 	%rd228, %rd210, %rd201;
	add.s64 	%rd343, %rd228, 1024;
	setp.lt.f64 	%p24, %fd104, %fd218;
	mov.f64 	%fd229, %fd104;
	@%p24 bra 	$L__BB9_135;
	setp.lt.s64 	%p25, %rd327, %rd343;
	selp.f64 	%fd229, %fd218, %fd104, %p25;
	min.s64 	%rd343, %rd327, %rd343;
$L__BB9_135:
	add.s32 	%r394, %r18, 1280;
	add.s32 	%r43, %r18, 2560;
	setp.le.s32 	%p26, %r43, %r36;
	@%p26 bra 	$L__BB9_120;
$L__BB9_136:
	setp.le.s32 	%p27, %r36, %r394;
	@%p27 bra 	$L__BB9_159;
	sub.s32 	%r21, %r36, %r394;
	setp.ge.s32 	%p28, %r17, %r21;
	@%p28 bra 	$L__BB9_159;
	cvta.to.global.u64 	%rd130, %rd200;
	not.b32 	%r44, %r17;
	add.s32 	%r45, %r36, %r44;
	sub.s32 	%r22, %r45, %r394;
	and.b32  	%r46, %r22, 768;
	setp.eq.s32 	%p29, %r46, 768;
	mov.u32 	%r397, %r17;
	@%p29 bra 	$L__BB9_144;
	add.s32 	%r47, %r17, %r394;
	cvt.u64.u32 	%rd230, %r47;
	add.s64 	%rd331, %rd201, %rd230;
	mul.wide.u32 	%rd231, %r47, 8;
	add.s64 	%rd330, %rd130, %rd231;
	shr.u32 	%r48, %r22, 8;
	add.s32 	%r49, %r48, 1;
	and.b32  	%r50, %r49, 3;
	neg.s32 	%r395, %r50;
	mov.u32 	%r397, %r17;
$L__BB9_140:
	.pragma "nounroll";
	mov.u64 	%rd135, %rd343;
	mov.f64 	%fd116, %fd229;
	ld.global.f64 	%fd117, [%rd330];
	setp.lt.f64 	%p30, %fd116, %fd117;
	@%p30 bra 	$L__BB9_143;
	setp.lt.f64 	%p31, %fd117, %fd116;
	mov.f64 	%fd229, %fd117;
	mov.u64 	%rd343, %rd331;
	@%p31 bra 	$L__BB9_143;
	setp.lt.s64 	%p32, %rd135, %rd331;
	selp.f64 	%fd229, %fd116, %fd117, %p32;
	min.s64 	%rd343, %rd135, %rd331;
$L__BB9_143:
	add.s32 	%r397, %r397, 256;
	add.s64 	%rd331, %rd331, 256;
	add.s64 	%rd330, %rd330, 2048;
	add.s32 	%r395, %r395, 1;
	setp.ne.s32 	%p33, %r395, 0;
	@%p33 bra 	$L__BB9_140;
$L__BB9_144:
	setp.lt.u32 	%p34, %r22, 768;
	@%p34 bra 	$L__BB9_159;
	add.s32 	%r398, %r397, %r394;
	cvt.u64.u32 	%rd232, %r398;
	add.s64 	%rd338, %rd201, %rd232;
	cvt.u64.u32 	%rd233, %r397;
	cvt.u64.u32 	%rd234, %r394;
	add.s64 	%rd235, %rd233, %rd234;
	shl.b64 	%rd236, %rd235, 3;
	add.s64 	%rd237, %rd236, %rd130;
	add.s64 	%rd337, %rd237, 6144;
	mul.wide.u32 	%rd238, %r398, 8;
	add.s64 	%rd336, %rd130, %rd238;
	add.s32 	%r399, %r397, 512;
$L__BB9_146:
	mov.u32 	%r32, %r399;
	ld.global.f64 	%fd123, [%rd336];
	setp.lt.f64 	%p35, %fd229, %fd123;
	mov.f64 	%fd226, %fd229;
	mov.u64 	%rd340, %rd343;
	@%p35 bra 	$L__BB9_149;
	setp.lt.f64 	%p36, %fd123, %fd229;
	mov.f64 	%fd226, %fd123;
	mov.u64 	%rd340, %rd338;
	@%p36 bra 	$L__BB9_149;
	setp.lt.s64 	%p37, %rd343, %rd338;
	selp.f64 	%fd226, %fd229, %fd123, %p37;
	min.s64 	%rd340, %rd343, %rd338;
$L__BB9_149:
	add.s32 	%r51, %r398, 256;
	cvt.u64.u32 	%rd239, %r51;
	add.s64 	%rd151, %rd201, %rd239;
	ld.global.f64 	%fd126, [%rd337+-4096];
	setp.lt.f64 	%p38, %fd226, %fd126;
	mov.f64 	%fd227, %fd226;
	mov.u64 	%rd341, %rd340;
	@%p38 bra 	$L__BB9_152;
	setp.lt.f64 	%p39, %fd126, %fd226;
	mov.f64 	%fd227, %fd126;
	mov.u64 	%rd341, %rd151;
	@%p39 bra 	$L__BB9_152;
	setp.lt.s64 	%p40, %rd340, %rd151;
	selp.f64 	%fd227, %fd226, %fd126, %p40;
	min.s64 	%rd341, %rd340, %rd151;
$L__BB9_152:
	add.s32 	%r52, %r398, 512;
	cvt.u64.u32 	%rd240, %r52;
	add.s64 	%rd154, %rd201, %rd240;
	ld.global.f64 	%fd129, [%rd337+-2048];
	setp.lt.f64 	%p41, %fd227, %fd129;
	mov.f64 	%fd228, %fd227;
	mov.u64 	%rd342, %rd341;
	@%p41 bra 	$L__BB9_155;
	setp.lt.f64 	%p42, %fd129, %fd227;
	mov.f64 	%fd228, %fd129;
	mov.u64 	%rd342, %rd154;
	@%p42 bra 	$L__BB9_155;
	setp.lt.s64 	%p43, %rd341, %rd154;
	selp.f64 	%fd228, %fd227, %fd129, %p43;
	min.s64 	%rd342, %rd341, %rd154;
$L__BB9_155:
	add.s32 	%r53, %r398, 768;
	cvt.u64.u32 	%rd241, %r53;
	add.s64 	%rd157, %rd201, %rd241;
	ld.global.f64 	%fd132, [%rd337];
	setp.lt.f64 	%p44, %fd228, %fd132;
	mov.f64 	%fd229, %fd228;
	mov.u64 	%rd343, %rd342;
	@%p44 bra 	$L__BB9_158;
	setp.lt.f64 	%p45, %fd132, %fd228;
	mov.f64 	%fd229, %fd132;
	mov.u64 	%rd343, %rd157;
	@%p45 bra 	$L__BB9_158;
	setp.lt.s64 	%p46, %rd342, %rd157;
	selp.f64 	%fd229, %fd228, %fd132, %p46;
	min.s64 	%rd343, %rd342, %rd157;
$L__BB9_158:
	add.s64 	%rd338, %rd338, 1024;
	add.s64 	%rd337, %rd337, 8192;
	add.s64 	%rd336, %rd336, 8192;
	add.s32 	%r399, %r32, 1024;
	add.s32 	%r54, %r32, 512;
	add.s32 	%r398, %r398, 1024;
	setp.lt.s32 	%p47, %r54, %r21;
	@%p47 bra 	$L__BB9_146;
$L__BB9_159:
	// begin inline asm
	mov.u32 %r55, %laneid;
	// end inline asm
	mov.b64 	%rd242, %fd229;
	mov.b64 	{%r57, %r62}, %rd242;
	mov.b32 	%r73, 1;
	mov.b32 	%r74, 31;
	mov.b32 	%r75, -1;
	// begin inline asm
	shfl.sync.down.b32 %r56, %r57, %r73, %r74, %r75;
	// end inline asm
	// begin inline asm
	shfl.sync.down.b32 %r61, %r62, %r73, %r74, %r75;
	// end inline asm
	mov.b64 	%rd243, {%r56, %r61};
	mov.b64 	%fd136, %rd243;
	mov.b64 	{%r67, %r72}, %rd343;
	// begin inline asm
	shfl.sync.down.b32 %r66, %r67, %r73, %r74, %r75;
	// end inline asm
	// begin inline asm
	shfl.sync.down.b32 %r71, %r72, %r73, %r74, %r75;
	// end inline asm
	mov.b64 	%rd164, {%r66, %r71};
	setp.gt.s32 	%p48, %r55, 30;
	setp.lt.f64 	%p49, %fd229, %fd136;
	or.pred  	%p50, %p48, %p49;
	mov.f64 	%fd231, %fd229;
	mov.u64 	%rd345, %rd343;
	@%p50 bra 	$L__BB9_162;
	setp.gt.f64 	%p51, %fd229, %fd136;
	mov.f64 	%fd231, %fd136;
	mov.u64 	%rd345, %rd164;
	@%p51 bra 	$L__BB9_162;
	setp.lt.s64 	%p52, %rd343, %rd164;
	selp.f64 	%fd231, %fd229, %fd136, %p52;
	min.s64 	%rd345, %rd343, %rd164;
$L__BB9_162:
	mov.b64 	%rd244, %fd231;
	mov.b64 	{%r77, %r82}, %rd244;
	mov.b32 	%r93, 2;
	mov.b32 	%r94, 31;
	mov.b32 	%r95, -1;
	// begin inline asm
	shfl.sync.down.b32 %r76, %r77, %r93, %r94, %r95;
	// end inline asm
	// begin inline asm
	shfl.sync.down.b32 %r81, %r82, %r93, %r94, %r95;
	// end inline asm
	mov.b64 	%rd245, {%r76, %r81};
	mov.b64 	%fd139, %rd245;
	mov.b64 	{%r87, %r92}, %rd345;
	// begin inline asm
	shfl.sync.down.b32 %r86, %r87, %r93, %r94, %r95;
	// end inline asm
	// begin inline asm
	shfl.sync.down.b32 %r91, %r92, %r93, %r94, %r95;
	// end inline asm
	mov.b64 	%rd167, {%r86, %r91};
	setp.gt.s32 	%p53, %r55, 29;
	setp.lt.f64 	%p54, %fd231, %fd139;
	or.pred  	%p55, %p53, %p54;
	mov.f64 	%fd232, %fd231;
	mov.u64 	%rd346, %rd345;
	@%p55 bra 	$L__BB9_165;
	setp.gt.f64 	%p56, %fd231, %fd139;
	mov.f64 	%fd232, %fd139;
	mov.u64 	%rd346, %rd167;
	@%p56 bra 	$L__BB9_165;
	setp.lt.s64 	%p57, %rd345, %rd167;
	selp.f64 	%fd232, %fd231, %fd139, %p57;
	min.s64 	%rd346, %rd345, %rd167;
$L__BB9_165:
	mov.b64 	%rd246, %fd232;
	mov.b64 	{%r97, %r102}, %rd246;
	mov.b32 	%r113, 4;
	mov.b32 	%r114, 31;
	mov.b32 	%r115, -1;
	// begin inline asm
	shfl.sync.down.b32 %r96, %r97, %r113, %r114, %r115;
	// end inline asm
	// begin inline asm
	shfl.sync.down.b32 %r101, %r102, %r113, %r114, %r115;
	// end inline asm
	mov.b64 	%rd247, {%r96, %r101};
	mov.b64 	%fd142, %rd247;
	mov.b64 	{%r107, %r112}, %rd346;
	// begin inline asm
	shfl.sync.down.b32 %r106, %r107, %r113, %r114, %r115;
	// end inline asm
	// begin inline asm
	shfl.sync.down.b32 %r111, %r112, %r113, %r114, %r115;
	// end inline asm
	mov.b64 	%rd170, {%r106, %r111};
	setp.gt.s32 	%p58, %r55, 27;
	setp.lt.f64 	%p59, %fd232, %fd142;
	or.pred  	%p60, %p58, %p59;
	mov.f64 	%fd233, %fd232;
	mov.u64 	%rd347, %rd346;
	@%p60 bra 	$L__BB9_168;
	setp.gt.f64 	%p61, %fd232, %fd142;
	mov.f64 	%fd233, %fd142;
	mov.u64 	%rd347, %rd170;
	@%p61 bra 	$L__BB9_168;
	setp.lt.s64 	%p62, %rd346, %rd170;
	selp.f64 	%fd233, %fd232, %fd142, %p62;
	min.s64 	%rd347, %rd346, %rd170;
$L__BB9_168:
	mov.b64 	%rd248, %fd233;
	mov.b64 	{%r117, %r122}, %rd248;
	mov.b32 	%r133, 8;
	mov.b32 	%r134, 31;
	mov.b32 	%r135, -1;
	// begin inline asm
	shfl.sync.down.b32 %r116, %r117, %r133, %r134, %r135;
	// end inline asm
	// begin inline asm
	shfl.sync.down.b32 %r121, %r122, %r133, %r134, %r135;
	// end inline asm
	mov.b64 	%rd249, {%r116, %r121};
	mov.b64 	%fd145, %rd249;
	mov.b64 	{%r127, %r132}, %rd347;
	// begin inline asm
	shfl.sync.down.b32 %r126, %r127, %r133, %r134, %r135;
	// end inline asm
	// begin inline asm
	shfl.sync.down.b32 %r131, %r132, %r133, %r134, %r135;
	// end inline asm
	mov.b64 	%rd173, {%r126, %r131};
	setp.gt.s32 	%p63, %r55, 23;
	setp.lt.f64 	%p64, %fd233, %fd145;
	or.pred  	%p65, %p63, %p64;
	mov.f64 	%fd234, %fd233;
	mov.u64 	%rd348, %rd347;
	@%p65 bra 	$L__BB9_171;
	setp.gt.f64 	%p66, %fd233, %fd145;
	mov.f64 	%fd234, %fd145;
	mov.u64 	%rd348, %rd173;
	@%p66 bra 	$L__BB9_171;
	setp.lt.s64 	%p67, %rd347, %rd173;
	selp.f64 	%fd234, %fd233, %fd145, %p67;
	min.s64 	%rd348, %rd347, %rd173;
$L__BB9_171:
	mov.b64 	%rd250, %fd234;
	mov.b64 	{%r137, %r142}, %rd250;
	mov.b32 	%r153, 16;
	mov.b32 	%r154, 31;
	mov.b32 	%r155, -1;
	// begin inline asm
	shfl.sync.down.b32 %r136, %r137, %r153, %r154, %r155;
	// end inline asm
	// begin inline asm
	shfl.sync.down.b32 %r141, %r142, %r153, %r154, %r155;
	// end inline asm
	mov.b64 	%rd251, {%r136, %r141};
	mov.b64 	%fd148, %rd251;
	mov.b64 	{%r147, %r152}, %rd348;
	// begin inline asm
	shfl.sync.down.b32 %r146, %r147, %r153, %r154, %r155;
	// end inline asm
	// begin inline asm
	shfl.sync.down.b32 %r151, %r152, %r153, %r154, %r155;
	// end inline asm
	mov.b64 	%rd176, {%r146, %r151};
	setp.gt.s32 	%p68, %r55, 15;
	setp.lt.f64 	%p69, %fd234, %fd148;
	or.pred  	%p70, %p68, %p69;
	mov.f64 	%fd242, %fd234;
	mov.u64 	%rd356, %rd348;
	@%p70 bra 	$L__BB9_174;
	setp.gt.f64 	%p71, %fd234, %fd148;
	mov.f64 	%fd242, %fd148;
	mov.u64 	%rd356, %rd176;
	@%p71 bra 	$L__BB9_174;
	setp.lt.s64 	%p72, %rd348, %rd176;
	selp.f64 	%fd242, %fd234, %fd148, %p72;
	min.s64 	%rd356, %rd348, %rd176;
$L__BB9_174:
	setp.ne.s32 	%p73, %r55, 0;
	@%p73 bra 	$L__BB9_176;
	shr.u32 	%r156, %r17, 1;
	and.b32  	%r157, %r156, 496;
	mov.u32 	%r158, _ZN6thrust24THRUST_300001_SM_1000_NS8cuda_cub4core6detail5shmemE;
	add.s32 	%r159, %r158, %r157;
	st.shared.f64 	[%r159+8], %fd242;
	st.shared.u64 	[%r159+16], %rd356;
$L__BB9_176:
	bar.sync 	0;
	setp.ne.s32 	%p74, %r17, 0;
	@%p74 bra 	$L__BB9_198;
	ld.shared.f64 	%fd151, [_ZN6thrust24THRUST_300001_SM_1000_NS8cuda_cub4core6detail5shmemE+24];
	ld.shared.u64 	%rd179, [_ZN6thrust24THRUST_300001_SM_1000_NS8cuda_cub4core6detail5shmemE+32];
	setp.lt.f64 	%p75, %fd242, %fd151;
	mov.f64 	%fd236, %fd242;
	mov.u64 	%rd350, %rd356;
	@%p75 bra 	$L__BB9_180;
	setp.lt.f64 	%p76, %fd151, %fd242;
	mov.f64 	%fd236, %fd151;
	mov.u64 	%rd350, %rd179;
	@%p76 bra 	$L__BB9_180;
	setp.lt.s64 	%p77, %rd356, %rd179;
	selp.f64 	%fd236, %fd242, %fd151, %p77;
	min.s64 	%rd350, %rd356, %rd179;
$L__BB9_180:
	ld.shared.f64 	%fd154, [_ZN6thrust24THRUST_300001_SM_1000_NS8cuda_cub4core6detail5shmemE+40];
	ld.shared.u64 	%rd182, [_ZN6thrust24THRUST_300001_SM_1000_NS8cuda_cub4core6detail5shmemE+48];
	setp.lt.f64 	%p78, %fd236, %fd154;
	mov.f64 	%fd237, %fd236;
	mov.u64 	%rd351, %rd350;
	@%p78 bra 	$L__BB9_183;
	setp.lt.f64 	%p79, %fd154, %fd236;
	mov.f64 	%fd237, %fd154;
	mov.u64 	%rd351, %rd182;
	@%p79 bra 	$L__BB9_183;
	setp.lt.s64 	%p80, %rd350, %rd182;
	selp.f64 	%fd237, %fd236, %fd154, %p80;
	min.s64 	%rd351, %rd350, %rd182;
$L__BB9_183:
	ld.shared.f64 	%fd157, [_ZN6thrust24THRUST_300001_SM_1000_NS8cuda_cub4core6detail5shmemE+56];
	ld.shared.u64 	%rd185, [_ZN6thrust24THRUST_300001_SM_1000_NS8cuda_cub4core6detail5shmemE+64];
	setp.lt.f64 	%p81, %fd237, %fd157;
	mov.f64 	%fd238, %fd237;
	mov.u64 	%rd352, %rd351;
	@%p81 bra 	$L__BB9_186;
	setp.lt.f64 	%p82, %fd157, %fd237;
	mov.f64 	%fd238, %fd157;
	mov.u64 	%rd352, %rd185;
	@%p82 bra 	$L__BB9_186;
	setp.lt.s64 	%p83, %rd351, %rd185;
	selp.f64 	%fd238, %fd237, %fd157, %p83;
	min.s64 	%rd352, %rd351, %rd185;
$L__BB9_186:
	ld.shared.f64 	%fd160, [_ZN6thrust24THRUST_300001_SM_1000_NS8cuda_cub4core6detail5shmemE+72];
	ld.shared.u64 	%rd188, [_ZN6thrust24THRUST_300001_SM_1000_NS8cuda_cub4core6detail5shmemE+80];
	setp.lt.f64 	%p84, %fd238, %fd160;
	mov.f64 	%fd239, %fd238;
	mov.u64 	%rd353, %rd352;
	@%p84 bra 	$L__BB9_189;
	setp.lt.f64 	%p85, %fd160, %fd238;
	mov.f64 	%fd239, %fd160;
	mov.u64 	%rd353, %rd188;
	@%p85 bra 	$L__BB9_189;
	setp.lt.s64 	%p86, %rd352, %rd188;
	selp.f64 	%fd239, %fd238, %fd160, %p86;
	min.s64 	%rd353, %rd352, %rd188;
$L__BB9_189:
	ld.shared.f64 	%fd163, [_ZN6thrust24THRUST_300001_SM_1000_NS8cuda_cub4core6detail5shmemE+88];
	ld.shared.u64 	%rd191, [_ZN6thrust24THRUST_300001_SM_1000_NS8cuda_cub4core6detail5shmemE+96];
	setp.lt.f64 	%p87, %fd239, %fd163;
	mov.f64 	%fd240, %fd239;
	mov.u64 	%rd354, %rd353;
	@%p87 bra 	$L__BB9_192;
	setp.lt.f64 	%p88, %fd163, %fd239;
	mov.f64 	%fd240, %fd163;
	mov.u64 	%rd354, %rd191;
	@%p88 bra 	$L__BB9_192;
	setp.lt.s64 	%p89, %rd353, %rd191;
	selp.f64 	%fd240, %fd239, %fd163, %p89;
	min.s64 	%rd354, %rd353, %rd191;
$L__BB9_192:
	ld.shared.f64 	%fd166, [_ZN6thrust24THRUST_300001_SM_1000_NS8cuda_cub4core6detail5shmemE+104];
	ld.shared.u64 	%rd194, [_ZN6thrust24THRUST_300001_SM_1000_NS8cuda_cub4core6detail5shmemE+112];
	setp.lt.f64 	%p90, %fd240, %fd166;
	mov.f64 	%fd241, %fd240;
	mov.u64 	%rd355, %rd354;
	@%p90 bra 	$L__BB9_195;
	setp.lt.f64 	%p91, %fd166, %fd240;
	mov.f64 	%fd241, %fd166;
	mov.u64 	%rd355, %rd194;
	@%p91 bra 	$L__BB9_195;
	setp.lt.s64 	%p92, %rd354, %rd194;
	selp.f64 	%fd241, %fd240, %fd166, %p92;
	min.s64 	%rd355, %rd354, %rd194;
$L__BB9_195:
	ld.shared.f64 	%fd169, [_ZN6thrust24THRUST_300001_SM_1000_NS8cuda_cub4core6detail5shmemE+120];
	ld.shared.u64 	%rd197, [_ZN6thrust24THRUST_300001_SM_1000_NS8cuda_cub4core6detail5shmemE+128];
	setp.lt.f64 	%p93, %fd241, %fd169;
	mov.u64 	%rd356, %rd355;
	mov.f64 	%fd242, %fd241;
	@%p93 bra 	$L__BB9_198;
	setp.lt.f64 	%p94, %fd169, %fd241;
	mov.u64 	%rd356, %rd197;
	mov.f64 	%fd242, %fd169;
	@%p94 bra 	$L__BB9_198;
	setp.lt.s64 	%p95, %rd355, %rd197;
	selp.f64 	%fd242, %fd241, %fd169, %p95;
	min.s64 	%rd356, %rd355, %rd197;
$L__BB9_198:
	mov.u32 	%r387, %tid.x;
	setp.ne.s32 	%p222, %r387, 0;
	@%p222 bra 	$L__BB9_200;
	ld.param.u64 	%rd285, [_ZN6thrust24THRUST_300001_SM_1000_NS8cuda_cub4core6detail13_kernel_agentINS1_8__reduce11ReduceAgentINS0_12zip_iteratorIN4cuda3std3__45tupleIJNS0_6detail15normal_iteratorINS0_10device_ptrIdEEEENS0_17counting_iteratorIlNS0_11use_defaultESI_SI_EEEEEEEPNSB_IJdlEEESM_iNS1_9__extrema9arg_min_fIdlNSA_4lessIdEEEEEEJSL_SN_iSS_EEEvDpT0__param_1];
	cvta.to.global.u64 	%rd284, %rd285;
	st.global.f64 	[%rd284], %fd242;
	st.global.u64 	[%rd284+8], %rd356;
$L__BB9_200:
	ret;

}
	// .globl	_ZN6thrust24THRUST_300001_SM_1000_NS8cuda_cub4core6detail13_kernel_agentINS1_8__reduce11ReduceAgentINS0_12zip_iteratorIN4cuda3std3__45tupleIJNS0_6detail15normal_iteratorINS0_10device_ptrIdEEEENS0_17counting_iteratorIlNS0_11use_defaultESI_SI_EEEEEEEPNSB_IJdlEEESM_iNS1_9__extrema9arg_min_fIdlNSA_4lessIdEEEEEEJSL_SN_iN3cub18CUB_300001_SM_100013GridEvenShareIiEENSV_9GridQueueIjEESS_EEEvDpT0_
.visible .entry _ZN6thrust24THRUST_300001_SM_1000_NS8cuda_cub4core6detail13_kernel_agentINS1_8__reduce11ReduceAgentINS0_12zip_iteratorIN4cuda3std3__45tupleIJNS0_6detail15normal_iteratorINS0_10device_ptrIdEEEENS0_17counting_iteratorIlNS0_11use_defaultESI_SI_EEEEEEEPNSB_IJdlEEESM_iNS1_9__extrema9arg_min_fIdlNSA_4lessIdEEEEEEJSL_SN_iN3cub18CUB_300001_SM_100013GridEvenShareIiEENSV_9GridQueueIjEESS_EEEvDpT0_(
	.param .align 8 .b8 _ZN6thrust24THRUST_300001_SM_1000_NS8cuda_cub4core6detail13_kernel_agentINS1_8__reduce11ReduceAgentINS0_12zip_iteratorIN4cuda3std3__45tupleIJNS0_6detail15normal_iteratorINS0_10device_ptrIdEEEENS0_17counting_iteratorIlNS0_11use_defaultESI_SI_EEEEEEEPNSB_IJdlEEESM_iNS1_9__extrema9arg_min_fIdlNSA_4lessIdEEEEEEJSL_SN_iN3cub18CUB_300001_SM_100013GridEvenShareIiEENSV_9GridQueueIjEESS_EEEvDpT0__param_0[16],
	.param .u64 .ptr .align 1 _ZN6thrust24THRUST_300001_SM_1000_NS8cuda_cub4core6detail13_kernel_agentINS1_8__reduce11ReduceAgentINS0_12zip_iteratorIN4cuda3std3__45tupleIJNS0_6detail15normal_iteratorINS0_10device_ptrIdEEEENS0_17counting_iteratorIlNS0_11use_defaultESI_SI_EEEEEEEPNSB_IJdlEEESM_iNS1_9__extrema9arg_min_fIdlNSA_4lessIdEEEEEEJSL_SN_iN3cub18CUB_300001_SM_100013GridEvenShareIiEENSV_9GridQueueIjEESS_EEEvDpT0__param_1,
	.param .u32 _ZN6thrust24THRUST_300001_SM_1000_NS8cuda_cub4core6detail13_kernel_agentINS1_8__reduce11ReduceAgentINS0_12zip_iteratorIN4cuda3std3__45tupleIJNS0_6detail15normal_iteratorINS0_10device_ptrIdEEEENS0_17counting_iteratorIlNS0_11use_defaultESI_SI_EEEEEEEPNSB_IJdlEEESM_iNS1_9__extrema9arg_min_fIdlNSA_4lessIdEEEEEEJSL_SN_iN3cub18CUB_300001_SM_100013GridEvenShareIiEENSV_9GridQueueIjEESS_EEEvDpT0__param_2,
	.param .align 4 .b8 _ZN6thrust24THRUST_300001_SM_1000_NS8cuda_cub4core6detail13_kernel_agentINS1_8__reduce11ReduceAgentINS0_12zip_iteratorIN4cuda3std3__45tupleIJNS0_6detail15normal_iteratorINS0_10device_ptrIdEEEENS0_17counting_iteratorIlNS0_11use_defaultESI_SI_EEEEEEEPNSB_IJdlEEESM_iNS1_9__extrema9arg_min_fIdlNSA_4lessIdEEEEEEJSL_SN_iN3cub18CUB_300001_SM_100013GridEvenShareIiEENSV_9GridQueueIjEESS_EEEvDpT0__param_3[40],
	.param .align 8 .b8 _ZN6thrust24THRUST_300001_SM_1000_NS8cuda_cub4core6detail13_kernel_agentINS1_8__reduce11ReduceAgentINS0_12zip_iteratorIN4cuda3std3__45tupleIJNS0_6detail15normal_iteratorINS0_10device_ptrIdEEEENS0_17counting_iteratorIlNS0_11use_defaultESI_SI_EEEEEEEPNSB_IJdlEEESM_iNS1_9__extrema9arg_min_fIdlNSA_4lessIdEEEEEEJSL_SN_iN3cub18CUB_300001_SM_100013GridEvenShareIiEENSV_9GridQueueIjEESS_EEEvDpT0__param_4[8],
	.param .align 1 .b8 _ZN6thrust24THRUST_300001_SM_1000_NS8cuda_cub4core6detail13_kernel_agentINS1_8__reduce11ReduceAgentINS0_12zip_iteratorIN4cuda3std3__45tupleIJNS0_6detail15normal_iteratorINS0_10device_ptrIdEEEENS0_17counting_iteratorIlNS0_11use_defaultESI_SI_EEEEEEEPNSB_IJdlEEESM_iNS1_9__extrema9arg_min_fIdlNSA_4lessIdEEEEEEJSL_SN_iN3cub18CUB_300001_SM_100013GridEvenShareIiEENSV_9GridQueueIjEESS_EEEvDpT0__param_5[1]
)
.maxntid 256
{
	.reg .pred 	%p<225>;
	.reg .b32 	%r<437>;
	.reg .b64 	%rd<334>;
	.reg .b64 	%fd<243>;

	ld.param.u64 	%rd185, [_ZN6thrust24THRUST_300001_SM_1000_NS8cuda_cub4core6detail13_kernel_agentINS1_8__reduce11ReduceAgentINS0_12zip_iteratorIN4cuda3std3__45tupleIJNS0_6detail15normal_iteratorINS0_10device_ptrIdEEEENS0_17counting_iteratorIlNS0_11use_defaultESI_SI_EEEEEEEPNSB_IJdlEEESM_iNS1_9__extrema9arg_min_fIdlNSA_4lessIdEEEEEEJSL_SN_iN3cub18CUB_300001_SM_100013GridEvenShareIiEENSV_9GridQueueIjEESS_EEEvDpT0__param_0+8];
	ld.param.u64 	%rd184, [_ZN6thrust24THRUST_300001_SM_1000_NS8cuda_cub4core6detail13_kernel_agentINS1_8__reduce11ReduceAgentINS0_12zip_iteratorIN4cuda3std3__45tupleIJNS0_6detail15normal_iteratorINS0_10device_ptrIdEEEENS0_17counting_iteratorIlNS0_11use_defaultESI_SI_EEEEEEEPNSB_IJdlEEESM_iNS1_9__extrema9arg_min_fIdlNSA_4lessIdEEEEEEJSL_SN_iN3cub18CUB_300001_SM_100013GridEvenShareIiEENSV_9GridQueueIjEESS_EEEvDpT0__param_0];
	ld.param.u64 	%rd187, [_ZN6thrust24THRUST_300001_SM_1000_NS8cuda_cub4core6detail13_kernel_agentINS1_8__reduce11ReduceAgentINS0_12zip_iteratorIN4cuda3std3__45tupleIJNS0_6detail15normal_iteratorINS0_10device_ptrIdEEEENS0_17counting_iteratorIlNS0_11use_defaultESI_SI_EEEEEEEPNSB_IJdlEEESM_iNS1_9__extrema9arg_min_fIdlNSA_4lessIdEEEEEEJSL_SN_iN3cub18CUB_300001_SM_100013GridEvenShareIiEENSV_9GridQueueIjEESS_EEEvDpT0__param_4];
	ld.param.u32 	%r66, [_ZN6thrust24THRUST_300001_SM_1000_NS8cuda_cub4core6detail13_kernel_agentINS1_8__reduce11ReduceAgentINS0_12zip_iteratorIN4cuda3std3__45tupleIJNS0_6detail15normal_iteratorINS0_10device_ptrIdEEEENS0_17counting_iteratorIlNS0_11use_defaultESI_SI_EEEEEEEPNSB_IJdlEEESM_iNS1_9__extrema9arg_min_fIdlNSA_4lessIdEEEEEEJSL_SN_iN3cub18CUB_300001_SM_100013GridEvenShareIiEENSV_9GridQueueIjEESS_EEEvDpT0__param_2];
	cvta.to.global.u64 	%rd1, %rd187;
	cvta.to.global.u64 	%rd2, %rd184;
	mov.u32 	%r1, %ctaid.x;
	mul.lo.s32 	%r2, %r1, 1280;
	mov.u32 	%r67, %nctaid.x;
	mul.lo.s32 	%r3, %r67, 1280;
	add.s32 	%r68, %r2, 1280;
	setp.le.s32 	%p1, %r68, %r66;
	@%p1 bra 	$L__BB10_111;
	sub.s32 	%r4, %r66, %r2;
	mov.u32 	%r5, %tid.x;
	setp.ge.s32 	%p98, %r5, %r4;
	mov.f64 	%fd188, 0d0000000000000000;
	mov.b64 	%rd279, 0;
	mov.u32 	%r420, %r5;
	@%p98 bra 	$L__BB10_3;
	add.s32 	%r190, %r2, %r5;
	cvt.s64.s32 	%rd234, %r190;
	mul.wide.s32 	%rd235, %r190, 8;
	add.s64 	%rd236, %rd2, %rd235;
	add.s64 	%rd279, %rd185, %rd234;
	ld.global.f64 	%fd188, [%rd236];
	add.s32 	%r420, %r5, 256;
$L__BB10_3:
	setp.ge.s32 	%p99, %r420, %r4;
	@%p99 bra 	$L__BB10_25;
	not.b32 	%r191, %r420;
	add.s32 	%r192, %r66, %r191;
	sub.s32 	%r8, %r192, %r2;
	and.b32  	%r193, %r8, 768;
	setp.eq.s32 	%p100, %r193, 768;
	@%p100 bra 	$L__BB10_10;
	add.s32 	%r418, %r420, %r2;
	shr.u32 	%r194, %r8, 8;
	add.s32 	%r195, %r194, 1;
	and.b32  	%r196, %r195, 3;
	neg.s32 	%r417, %r196;
$L__BB10_6:
	.pragma "nounroll";
	mov.u64 	%rd6, %rd279;
	mov.f64 	%fd3, %fd188;
	cvt.s64.s32 	%rd238, %r418;
	add.s64 	%rd7, %rd185, %rd238;
	mul.wide.s32 	%rd239, %r418, 8;
	add.s64 	%rd240, %rd2, %rd239;
	ld.global.f64 	%fd4, [%rd240];
	setp.lt.f64 	%p101, %fd3, %fd4;
	@%p101 bra 	$L__BB10_9;
	setp.lt.f64 	%p102, %fd4, %fd3;
	mov.u64 	%rd279, %rd7;
	mov.f64 	%fd188, %fd4;
	@%p102 bra 	$L__BB10_9;
	setp.lt.s64 	%p103, %rd6, %rd7;
	min.s64 	%rd279, %rd6, %rd7;
	selp.f64 	%fd188, %fd3, %fd4, %p103;
$L__BB10_9:
	add.s32 	%r420, %r420, 256;
	add.s32 	%r418, %r418, 256;
	add.s32 	%r417, %r417, 1;
	setp.ne.s32 	%p104, %r417, 0;
	@%p104 bra 	$L__BB10_6;
$L__BB10_10:
	setp.lt.u32 	%p105, %r8, 768;
	@%p105 bra 	$L__BB10_25;
	add.s32 	%r421, %r420, %r2;
	add.s32 	%r424, %r421, 256;
	add.s32 	%r423, %r421, 512;
	add.s32 	%r422, %r421, 768;
	add.s64 	%rd12, %rd2, 4096;
$L__BB10_12:
	cvt.s64.s32 	%rd241, %r424;
	add.s64 	%rd14, %rd185, %rd241;
	cvt.s64.s32 	%rd242, %r423;
	add.s64 	%rd15, %rd185, %rd242;
	cvt.s64.s32 	%rd243, %r422;
	add.s64 	%rd16, %rd185, %rd243;
	cvt.s64.s32 	%rd244, %r421;
	mul.wide.s32 	%rd245, %r421, 8;
	add.s64 	%rd17, %rd12, %rd245;
	add.s64 	%rd18, %rd185, %rd244;
	ld.global.f64 	%fd10, [%rd17+-4096];
	setp.lt.f64 	%p106, %fd188, %fd10;
	mov.u64 	%rd276, %rd279;
	mov.f64 	%fd185, %fd188;
	@%p106 bra 	$L__BB10_15;
	setp.lt.f64 	%p107, %fd10, %fd188;
	mov.u64 	%rd276, %rd18;
	mov.f64 	%fd185, %fd10;
	@%p107 bra 	$L__BB10_15;
	setp.lt.s64 	%p108, %rd279, %rd18;
	min.s64 	%rd276, %rd279, %rd18;
	selp.f64 	%fd185, %fd188, %fd10, %p108;
$L__BB10_15:
	ld.global.f64 	%fd13, [%rd17+-2048];
	setp.lt.f64 	%p109, %fd185, %fd13;
	mov.u64 	%rd277, %rd276;
	mov.f64 	%fd186, %fd185;
	@%p109 bra 	$L__BB10_18;
	setp.lt.f64 	%p110, %fd13, %fd185;
	mov.u64 	%rd277, %rd14;
	mov.f64 	%fd186, %fd13;
	@%p110 bra 	$L__BB10_18;
	setp.lt.s64 	%p111, %rd276, %rd14;
	min.s64 	%rd277, %rd276, %rd14;
	selp.f64 	%fd186, %fd185, %fd13, %p111;
$L__BB10_18:
	ld.global.f64 	%fd16, [%rd17];
	setp.lt.f64 	%p112, %fd186, %fd16;
	mov.u64 	%rd278, %rd277;
	mov.f64 	%fd187, %fd186;
	@%p112 bra 	$L__BB10_21;
	setp.lt.f64 	%p113, %fd16, %fd186;
	mov.u64 	%rd278, %rd15;
	mov.f64 	%fd187, %fd16;
	@%p113 bra 	$L__BB10_21;
	setp.lt.s64 	%p114, %rd277, %rd15;
	min.s64 	%rd278, %rd277, %rd15;
	selp.f64 	%fd187, %fd186, %fd16, %p114;
$L__BB10_21:
	ld.global.f64 	%fd19, [%rd17+2048];
	setp.lt.f64 	%p115, %fd187, %fd19;
	mov.u64 	%rd279, %rd278;
	mov.f64 	%fd188, %fd187;
	@%p115 bra 	$L__BB10_24;
	setp.lt.f64 	%p116, %fd19, %fd187;
	mov.u64 	%rd279, %rd16;
	mov.f64 	%fd188, %fd19;
	@%p116 bra 	$L__BB10_24;
	setp.lt.s64 	%p117, %rd278, %rd16;
	min.s64 	%rd279, %rd278, %rd16;
	selp.f64 	%fd188, %fd187, %fd19, %p117;
$L__BB10_24:
	add.s32 	%r420, %r420, 1024;
	add.s32 	%r424, %r424, 1024;
	add.s32 	%r423, %r423, 1024;
	add.s32 	%r422, %r422, 1024;
	add.s32 	%r421, %r421, 1024;
	setp.lt.s32 	%p118, %r420, %r4;
	@%p118 bra 	$L__BB10_12;
$L__BB10_25:
	setp.lt.s32 	%p119, %r4, 256;
	@%p119 bra 	$L__BB10_65;
	// begin inline asm
	mov.u32 %r310, %laneid;
	// end inline asm
	mov.b64 	%rd256, %fd188;
	mov.b64 	{%r312, %r317}, %rd256;
	mov.b32 	%r328, 1;
	mov.b32 	%r329, 31;
	mov.b32 	%r330, -1;
	// begin inline asm
	shfl.sync.down.b32 %r311, %r312, %r328, %r329, %r330;
	// end inline asm
	// begin inline asm
	shfl.sync.down.b32 %r316, %r317, %r328, %r329, %r330;
	// end inline asm
	mov.b64 	%rd257, {%r311, %r316};
	mov.b64 	%fd23, %rd257;
	mov.b64 	{%r322, %r327}, %rd279;
	// begin inline asm
	shfl.sync.down.b32 %r321, %r322, %r328, %r329, %r330;
	// end inline asm
	// begin inline asm
	shfl.sync.down.b32 %r326, %r327, %r328, %r329, %r330;
	// end inline asm
	mov.b64 	%rd28, {%r321, %r326};
	setp.gt.s32 	%p176, %r310, 30;
	setp.lt.f64 	%p177, %fd188, %fd23;
	or.pred  	%p178, %p176, %p177;
	mov.u64 	%rd281, %rd279;
	mov.f64 	%fd190, %fd188;
	@%p178 bra 	$L__BB10_29;
	setp.gt.f64 	%p179, %fd188, %fd23;
	mov.u64 	%rd281, %rd28;
	mov.f64 	%fd190, %fd23;
	@%p179 bra 	$L__BB10_29;
	setp.lt.s64 	%p180, %rd279, %rd28;
	min.s64 	%rd281, %rd279, %rd28;
	selp.f64 	%fd190, %fd188, %fd23, %p180;
$L__BB10_29:
	mov.b64 	%rd258, %fd190;
	mov.b64 	{%r332, %r337}, %rd258;
	mov.b32 	%r348, 2;
	mov.b32 	%r349, 31;
	mov.b32 	%r350, -1;
	// begin inline asm
	shfl.sync.down.b32 %r331, %r332, %r348, %r349, %r350;
	// end inline asm
	// begin inline asm
	shfl.sync.down.b32 %r336, %r337, %r348, %r349, %r350;
	// end inline asm
	mov.b64 	%rd259, {%r331, %r336};
	mov.b64 	%fd26, %rd259;
	mov.b64 	{%r342, %r347}, %rd281;
	// begin inline asm
	shfl.sync.down.b32 %r341, %r342, %r348, %r349, %r350;
	// end inline asm
	// begin inline asm
	shfl.sync.down.b32 %r346, %r347, %r348, %r349, %r350;
	// end inline asm
	mov.b64 	%rd31, {%r341, %r346};
	setp.gt.s32 	%p181, %r310, 29;
	setp.lt.f64 	%p182, %fd190, %fd26;
	or.pred  	%p183, %p181, %p182;
	mov.u64 	%rd282, %rd281;
	mov.f64 	%fd191, %fd190;
	@%p183 bra 	$L__BB10_32;
	setp.gt.f64 	%p184, %fd190, %fd26;
	mov.u64 	%rd282, %rd31;
	mov.f64 	%fd191, %fd26;
	@%p184 bra 	$L__BB10_32;
	setp.lt.s64 	%p185, %rd281, %rd31;
	min.s64 	%rd282, %rd281, %rd31;
	selp.f64 	%fd191, %fd190, %fd26, %p185;
$L__BB10_32:
	mov.b64 	%rd260, %fd191;
	mov.b64 	{%r352, %r357}, %rd260;
	mov.b32 	%r368, 4;
	mov.b32 	%r369, 31;
	mov.b32 	%r370, -1;
	// begin inline asm
	shfl.sync.down.b32 %r351, %r352, %r368, %r369, %r370;
	// end inline asm
	// begin inline asm
	shfl.sync.down.b32 %r356, %r357, %r368, %r369, %r370;
	// end inline asm
	mov.b64 	%rd261, {%r351, %r356};
	mov.b64 	%fd29, %rd261;
	mov.b64 	{%r362, %r367}, %rd282;
	// begin inline asm
	shfl.sync.down.b32 %r361, %r362, %r368, %r369, %r370;
	// end inline asm
	// begin inline asm
	shfl.sync.down.b32 %r366, %r367, %r368, %r369, %r370;
	// end inline asm
	mov.b64 	%rd34, {%r361, %r366};
	setp.gt.s32 	%p186, %r310, 27;
	setp.lt.f64 	%p187, %fd191, %fd29;
	or.pred  	%p188, %p186, %p187;
	mov.u64 	%rd283, %rd282;
	mov.f64 	%fd192, %fd191;
	@%p188 bra 	$L__BB10_35;
	setp.gt.f64 	%p189, %fd191, %fd29;
	mov.u64 	%rd283, %rd34;
	mov.f64 	%fd192, %fd29;
	@%p189 bra 	$L__BB10_35;
	setp.lt.s64 	%p190, %rd282, %rd34;
	min.s64 	%rd283, %rd282, %rd34;
	selp.f64 	%fd192, %fd191, %fd29, %p190;
$L__BB10_35:
	mov.b64 	%rd262, %fd192;
	mov.b64 	{%r372, %r377}, %rd262;
	mov.b32 	%r388, 8;
	mov.b32 	%r389, 31;
	mov.b32 	%r390, -1;
	// begin inline asm
	shfl.sync.down.b32 %r371, %r372, %r388, %r389, %r390;
	// end inline asm
	// begin inline asm
	shfl.sync.down.b32 %r376, %r377, %r388, %r389, %r390;
	// end inline asm
	mov.b64 	%rd263, {%r371, %r376};
	mov.b64 	%fd32, %rd263;
	mov.b64 	{%r382, %r387}, %rd283;
	// begin inline asm
	shfl.sync.down.b32 %r381, %r382, %r388, %r389, %r390;
	// end inline asm
	// begin inline asm
	shfl.sync.down.b32 %r386, %r387, %r388, %r389, %r390;
	// end inline asm
	mov.b64 	%rd37, {%r381, %r386};
	setp.gt.s32 	%p191, %r310, 23;
	setp.lt.f64 	%p192, %fd192, %fd32;
	or.pred  	%p193, %p191, %p192;
	mov.u64 	%rd284, %rd283;
	mov.f64 	%fd193, %fd192;
	@%p193 bra 	$L__BB10_38;
	setp.gt.f64 	%p194, %fd192, %fd32;
	mov.u64 	%rd284, %rd37;
	mov.f64 	%fd193, %fd32;
	@%p194 bra 	$L__BB10_38;
	setp.lt.s64 	%p195, %rd283, %rd37;
	min.s64 	%rd284, %rd283, %rd37;
	selp.f64 	%fd193, %fd192, %fd32, %p195;
$L__BB10_38:
	mov.b64 	%rd264, %fd193;
	mov.b64 	{%r392, %r397}, %rd264;
	mov.b32 	%r408, 16;
	mov.b32 	%r409, 31;
	mov.b32 	%r410, -1;
	// begin inline asm
	shfl.sync.down.b32 %r391, %r392, %r408, %r409, %r410;
	// end inline asm
	// begin inline asm
	shfl.sync.down.b32 %r396, %r397, %r408, %r409, %r410;
	// end inline asm
	mov.b64 	%rd265, {%r391, %r396};
	mov.b64 	%fd35, %rd265;
	mov.b64 	{%r402, %r407}, %rd284;
	// begin inline asm
	shfl.sync.down.b32 %r401, %r402, %r408, %r409, %r410;
	// end inline asm
	// begin inline asm
	shfl.sync.down.b32 %r406, %r407, %r408, %r409, %r410;
	// end inline asm
	mov.b64 	%rd40, {%r401, %r406};
	setp.gt.s32 	%p196, %r310, 15;
	setp.lt.f64 	%p197, %fd193, %fd35;
	or.pred  	%p198, %p196, %p197;
	mov.u64 	%rd333, %rd284;
	mov.f64 	%fd242, %fd193;
	@%p198 bra 	$L__BB10_41;
	setp.gt.f64 	%p199, %fd193, %fd35;
	mov.u64 	%rd333, %rd40;
	mov.f64 	%fd242, %fd35;
	@%p199 bra 	$L__BB10_41;
	setp.lt.s64 	%p200, %rd284, %rd40;
	min.s64 	%rd333, %rd284, %rd40;
	selp.f64 	%fd242, %fd193, %fd35, %p200;
$L__BB10_41:
	setp.ne.s32 	%p201, %r310, 0;
	@%p201 bra 	$L__BB10_43;
	shr.u32 	%r411, %r5, 1;
	and.b32  	%r412, %r411, 496;
	mov.u32 	%r413, _ZN6thrust24THRUST_300001_SM_1000_NS8cuda_cub4core6detail5shmemE;
	add.s32 	%r414, %r413, %r412;
	st.shared.f64 	[%r414+8], %fd242;
	st.shared.u64 	[%r414+16], %rd333;
$L__BB10_43:
	bar.sync 	0;
	setp.ne.s32 	%p202, %r5, 0;
	@%p202 bra 	$L__BB10_201;
	ld.shared.f64 	%fd38, [_ZN6thrust24THRUST_300001_SM_1000_NS8cuda_cub4core6detail5shmemE+24];
	ld.shared.u64 	%rd43, [_ZN6thrust24THRUST_300001_SM_1000_NS8cuda_cub4core6detail5shmemE+32];
	setp.lt.f64 	%p203, %fd242, %fd38;
	mov.u64 	%rd286, %rd333;
	mov.f64 	%fd195, %fd242;
	@%p203 bra 	$L__BB10_47;
	setp.lt.f64 	%p204, %fd38, %fd242;
	mov.u64 	%rd286, %rd43;
	mov.f64 	%fd195, %fd38;
	@%p204 bra 	$L__BB10_47;
	setp.lt.s64 	%p205, %rd333, %rd43;
	min.s64 	%rd286, %rd333, %rd43;
	selp.f64 	%fd195, %fd242, %fd38, %p205;
$L__BB10_47:
	ld.shared.f64 	%fd41, [_ZN6thrust24THRUST_300001_SM_1000_NS8cuda_cub4core6detail5shmemE+40];
	ld.shared.u64 	%rd46, [_ZN6thrust24THRUST_300001_SM_1000_NS8cuda_cub4core6detail5shmemE+48];
	setp.lt.f64 	%p206, %fd195, %fd41;
	mov.u64 	%rd287, %rd286;
	mov.f64 	%fd196, %fd195;
	@%p206 bra 	$L__BB10_50;
	setp.lt.f64 	%p207, %fd41, %fd195;
	mov.u64 	%rd287, %rd46;
	mov.f64 	%fd196, %fd41;
	@%p207 bra 	$L__BB10_50;
	setp.lt.s64 	%p208, %rd286, %rd46;
	min.s64 	%rd287, %rd286, %rd46;
	selp.f64 	%fd196, %fd195, %fd41, %p208;
$L__BB10_50:
	ld.shared.f64 	%fd44, [_ZN6thrust24THRUST_300001_SM_1000_NS8cuda_cub4core6detail5shmemE+56];
	ld.shared.u64 	%rd49, [_ZN6thrust24THRUST_300001_SM_1000_NS8cuda_cub4core6detail5shmemE+64];
	setp.lt.f64 	%p209, %fd196, %fd44;
	mov.u64 	%rd288, %rd287;
	mov.f64 	%fd197, %fd196;
	@%p209 bra 	$L__BB10_53;
	setp.lt.f64 	%p210, %fd44, %fd196;
	mov.u64 	%rd288, %rd49;
	mov.f64 	%fd197, %fd44;
	@%p210 bra 	$L__BB10_53;
	setp.lt.s64 	%p211, %rd287, %rd49;
	min.s64 	%rd288, %rd287, %rd49;
	selp.f64 	%fd197, %fd196, %fd44, %p211;
$L__BB10_53:
	ld.shared.f64 	%fd47, [_ZN6thrust24THRUST_300001_SM_1000_NS8cuda_cub4core6detail5shmemE+72];
	ld.shared.u64 	%rd52, [_ZN6thrust24THRUST_300001_SM_1000_NS8cuda_cub4core6detail5shmemE+80];
	setp.lt.f64 	%p212, %fd197, %fd47;
	mov.u64 	%rd289, %rd288;
	mov.f64 	%fd198, %fd197;
	@%p212 bra 	$L__BB10_56;
	setp.lt.f64 	%p213, %fd47, %fd197;
	mov.u64 	%rd289, %rd52;
	mov.f64 	%fd198, %fd47;
	@%p213 bra 	$L__BB10_56;
	setp.lt.s64 	%p214, %rd288, %rd52;
	min.s64 	%rd289, %rd288, %rd52;
	selp.f64 	%fd198, %fd197, %fd47, %p214;
$L__BB10_56:
	ld.shared.f64 	%fd50, [_ZN6thrust24THRUST_300001_SM_1000_NS8cuda_cub4core6detail5shmemE+88];
	ld.shared.u64 	%rd55, [_ZN6thrust24THRUST_300001_SM_1000_NS8cuda_cub4core6detail5shmemE+96];
	setp.lt.f64 	%p215, %fd198, %fd50;
	mov.u64 	%rd290, %rd289;
	mov.f64 	%fd199, %fd198;
	@%p215 bra 	$L__BB10_59;
	setp.lt.f64 	%p216, %fd50, %fd198;
	mov.u64 	%rd290, %rd55;
	mov.f64 	%fd199, %fd50;
	@%p216 bra 	$L__BB10_59;
	setp.lt.s64 	%p217, %rd289, %rd55;
	min.s64 	%rd290, %rd289, %rd55;
	selp.f64 	%fd199, %fd198, %fd50, %p217;
$L__BB10_59:
	ld.shared.f64 	%fd53, [_ZN6thrust24THRUST_300001_SM_1000_NS8cuda_cub4core6detail5shmemE+104];
	ld.shared.u64 	%rd58, [_ZN6thrust24THRUST_300001_SM_1000_NS8cuda_cub4core6detail5shmemE+112];
	setp.lt.f64 	%p218, %fd199, %fd53;
	mov.u64 	%rd291, %rd290;
	mov.f64 	%fd200, %fd199;
	@%p218 bra 	$L__BB10_62;
	setp.lt.f64 	%p219, %fd53, %fd199;
	mov.u64 	%rd291, %rd58;
	mov.f64 	%fd200, %fd53;
	@%p219 bra 	$L__BB10_62;
	setp.lt.s64 	%p220, %rd290, %rd58;
	min.s64 	%rd291, %rd290, %rd58;
	selp.f64 	%fd200, %fd199, %fd53, %p220;
$L__BB10_62:
	ld.shared.f64 	%fd56, [_ZN6thrust24THRUST_300001_SM_1000_NS8cuda_cub4core6detail5shmemE+120];
	ld.shared.u64 	%rd61, [_ZN6thrust24THRUST_300001_SM_1000_NS8cuda_cub4core6detail5shmemE+128];
	setp.lt.f64 	%p221, %fd200, %fd56;
	mov.u64 	%rd333, %rd291;
	mov.f64 	%fd242, %fd200;
	@%p221 bra 	$L__BB10_201;
	setp.lt.f64 	%p222, %fd56, %fd200;
	mov.u64 	%rd333, %rd61;
	mov.f64 	%fd242, %fd56;
	@%p222 bra 	$L__BB10_201;
	setp.lt.s64 	%p223, %rd291, %rd61;
	min.s64 	%rd333, %rd291, %rd61;
	selp.f64 	%fd242, %fd200, %fd56, %p223;
	bra.uni 	$L__BB10_201;
$L__BB10_65:
	// begin inline asm
	mov.u32 %r197, %laneid;
	// end inline asm
	and.b32  	%r218, %r5, 992;
	add.s32 	%r219, %r218, 32;
	setp.gt.s32 	%p120, %r219, %r4;
	not.b32 	%r220, %r218;
	add.s32 	%r221, %r4, %r220;
	selp.b32 	%r216, %r221, 31, %p120;
	mov.b64 	%rd246, %fd188;
	mov.b64 	{%r199, %r204}, %rd246;
	mov.b32 	%r215, 1;
	mov.b32 	%r217, -1;
	// begin inline asm
	shfl.sync.down.b32 %r198, %r199, %r215, %r216, %r217;
	// end inline asm
	// begin inline asm
	shfl.sync.down.b32 %r203, %r204, %r215, %r216, %r217;
	// end inline asm
	mov.b64 	%rd247, {%r198, %r203};
	mov.b64 	%fd58, %rd247;
	mov.b64 	{%r209, %r214}, %rd279;
	// begin inline asm
	shfl.sync.down.b32 %r208, %r209, %r215, %r216, %r217;
	// end inline asm
	// begin inline asm
	shfl.sync.down.b32 %r213, %r214, %r215, %r216, %r217;
	// end inline asm
	mov.b64 	%rd63, {%r208, %r213};
	setp.ge.s32 	%p121, %r197, %r216;
	setp.lt.f64 	%p122, %fd188, %fd58;
	or.pred  	%p123, %p121, %p122;
	mov.f64 	%fd201, %fd188;
	mov.u64 	%rd292, %rd279;
	@%p123 bra 	$L__BB10_68;
	setp.gt.f64 	%p124, %fd188, %fd58;
	mov.f64 	%fd201, %fd58;
	mov.u64 	%rd292, %rd63;
	@%p124 bra 	$L__BB10_68;
	setp.lt.s64 	%p125, %rd279, %rd63;
	selp.f64 	%fd201, %fd188, %fd58, %p125;
	min.s64 	%rd292, %rd279, %rd63;
$L__BB10_68:
	mov.b64 	%rd248, %fd201;
	mov.b64 	{%r223, %r228}, %rd248;
	mov.b32 	%r239, 2;
	mov.b32 	%r241, -1;
	// begin inline asm
	shfl.sync.down.b32 %r222, %r223, %r239, %r216, %r241;
	// end inline asm
	// begin inline asm
	shfl.sync.down.b32 %r227, %r228, %r239, %r216, %r241;
	// end inline asm
	mov.b64 	%rd249, {%r222, %r227};
	mov.b64 	%fd61, %rd249;
	mov.b64 	{%r233, %r238}, %rd292;
	// begin inline asm
	shfl.sync.down.b32 %r232, %r233, %r239, %r216, %r241;
	// end inline asm
	// begin inline asm
	shfl.sync.down.b32 %r237, %r238, %r239, %r216, %r241;
	// end inline asm
	mov.b64 	%rd66, {%r232, %r237};
	add.s32 	%r242, %r197, 2;
	setp.gt.s32 	%p126, %r242, %r216;
	setp.lt.f64 	%p127, %fd201, %fd61;
	or.pred  	%p128, %p126, %p127;
	mov.f64 	%fd202, %fd201;
	mov.u64 	%rd293, %rd292;
	@%p128 bra 	$L__BB10_71;
	setp.gt.f64 	%p129, %fd201, %fd61;
	mov.f64 	%fd202, %fd61;
	mov.u64 	%rd293, %rd66;
	@%p129 bra 	$L__BB10_71;
	setp.lt.s64 	%p130, %rd292, %rd66;
	selp.f64 	%fd202, %fd201, %fd61, %p130;
	min.s64 	%rd293, %rd292, %rd66;
$L__BB10_71:
	mov.b64 	%rd250, %fd202;
	mov.b64 	{%r244, %r249}, %rd250;
	mov.b32 	%r260, 4;
	mov.b32 	%r262, -1;
	// begin inline asm
	shfl.sync.down.b32 %r243, %r244, %r260, %r216, %r262;
	// end inline asm
	// begin inline asm
	shfl.sync.down.b32 %r248, %r249, %r260, %r216, %r262;
	// end inline asm
	mov.b64 	%rd251, {%r243, %r248};
	mov.b64 	%fd64, %rd251;
	mov.b64 	{%r254, %r259}, %rd293;
	// begin inline asm
	shfl.sync.down.b32 %r253, %r254, %r260, %r216, %r262;
	// end inline asm
	// begin inline asm
	shfl.sync.down.b32 %r258, %r259, %r260, %r216, %r262;
	// end inline asm
	mov.b64 	%rd69, {%r253, %r258};
	add.s32 	%r263, %r197, 4;
	setp.gt.s32 	%p131, %r263, %r216;
	setp.lt.f64 	%p132, %fd202, %fd64;
	or.pred  	%p133, %p131, %p132;
	mov.f64 	%fd203, %fd202;
	mov.u64 	%rd294, %rd293;
	@%p133 bra 	$L__BB10_74;
	setp.gt.f64 	%p134, %fd202, %fd64;
	mov.f64 	%fd203, %fd64;
	mov.u64 	%rd294, %rd69;
	@%p134 bra 	$L__BB10_74;
	setp.lt.s64 	%p135, %rd293, %rd69;
	selp.f64 	%fd203, %fd202, %fd64, %p135;
	min.s64 	%rd294, %rd293, %rd69;
$L__BB10_74:
	mov.b64 	%rd252, %fd203;
	mov.b64 	{%r265, %r270}, %rd252;
	mov.b32 	%r281, 8;
	mov.b32 	%r283, -1;
	// begin inline asm
	shfl.sync.down.b32 %r264, %r265, %r281, %r216, %r283;
	// end inline asm
	// begin inline asm
	shfl.sync.down.b32 %r269, %r270, %r281, %r216, %r283;
	// end inline asm
	mov.b64 	%rd253, {%r264, %r269};
	mov.b64 	%fd67, %rd253;
	mov.b64 	{%r275, %r280}, %rd294;
	// begin inline asm
	shfl.sync.down.b32 %r274, %r275, %r281, %r216, %r283;
	// end inline asm
	// begin inline asm
	shfl.sync.down.b32 %r279, %r280, %r281, %r216, %r283;
	// end inline asm
	mov.b64 	%rd72, {%r274, %r279};
	add.s32 	%r284, %r197, 8;
	setp.gt.s32 	%p136, %r284, %r216;
	setp.lt.f64 	%p137, %fd203, %fd67;
	or.pred  	%p138, %p136, %p137;
	mov.f64 	%fd204, %fd203;
	mov.u64 	%rd295, %rd294;
	@%p138 bra 	$L__BB10_77;
	setp.gt.f64 	%p139, %fd203, %fd67;
	mov.f64 	%fd204, %fd67;
	mov.u64 	%rd295, %rd72;
	@%p139 bra 	$L__BB10_77;
	setp.lt.s64 	%p140, %rd294, %rd72;
	selp.f64 	%fd204, %fd203, %fd67, %p140;
	min.s64 	%rd295, %rd294, %rd72;
$L__BB10_77:
	mov.b64 	%rd254, %fd204;
	mov.b64 	{%r286, %r291}, %rd254;
	mov.b32 	%r302, 16;
	mov.b32 	%r304, -1;
	// begin inline asm
	shfl.sync.down.b32 %r285, %r286, %r302, %r216, %r304;
	// end inline asm
	// begin inline asm
	shfl.sync.down.b32 %r290, %r291, %r302, %r216, %r304;
	// end inline asm
	mov.b64 	%rd255, {%r285, %r290};
	mov.b64 	%fd70, %rd255;
	mov.b64 	{%r296, %r301}, %rd295;
	// begin inline asm
	shfl.sync.down.b32 %r295, %r296, %r302, %r216, %r304;
	// end inline asm
	// begin inline asm
	shfl.sync.down.b32 %r300, %r301, %r302, %r216, %r304;
	// end inline asm
	mov.b64 	%rd75, {%r295, %r300};
	add.s32 	%r305, %r197, 16;
	setp.gt.s32 	%p141, %r305, %r216;
	setp.lt.f64 	%p142, %fd204, %fd70;
	or.pred  	%p143, %p141, %p142;
	mov.f64 	%fd242, %fd204;
	mov.u64 	%rd333, %rd295;
	@%p143 bra 	$L__BB10_80;
	setp.gt.f64 	%p144, %fd204, %fd70;
	mov.f64 	%fd242, %fd70;
	mov.u64 	%rd333, %rd75;
	@%p144 bra 	$L__BB10_80;
	setp.lt.s64 	%p145, %rd295, %rd75;
	selp.f64 	%fd242, %fd204, %fd70, %p145;
	min.s64 	%rd333, %rd295, %rd75;
$L__BB10_80:
	setp.ne.s32 	%p146, %r197, 0;
	@%p146 bra 	$L__BB10_82;
	shr.u32 	%r306, %r5, 1;
	and.b32  	%r307, %r306, 496;
	mov.u32 	%r308, _ZN6thrust24THRUST_300001_SM_1000_NS8cuda_cub4core6detail5shmemE;
	add.s32 	%r309, %r308, %r307;
	st.shared.f64 	[%r309+8], %fd242;
	st.shared.u64 	[%r309+16], %rd333;
$L__BB10_82:
	bar.sync 	0;
	setp.ne.s32 	%p147, %r5, 0;
	@%p147 bra 	$L__BB10_201;
	setp.lt.s32 	%p148, %r4, 33;
	mov.f64 	%fd206, %fd242;
	mov.u64 	%rd297, %rd333;
	@%p148 bra 	$L__BB10_87;
	ld.shared.f64 	%fd73, [_ZN6thrust24THRUST_300001_SM_1000_NS8cuda_cub4core6detail5shmemE+24];
	ld.shared.u64 	%rd78, [_ZN6thrust24THRUST_300001_SM_1000_NS8cuda_cub4core6detail5shmemE+32];
	setp.lt.f64 	%p149, %fd242, %fd73;
	mov.f64 	%fd206, %fd242;
	mov.u64 	%rd297, %rd333;
	@%p149 bra 	$L__BB10_87;
	setp.lt.f64 	%p150, %fd73, %fd242;
	mov.f64 	%fd206, %fd73;
	mov.u64 	%rd297, %rd78;
	@%p150 bra 	$L__BB10_87;
	setp.lt.s64 	%p151, %rd333, %rd78;
	selp.f64 	%fd206, %fd242, %fd73, %p151;
	min.s64 	%rd297, %rd333, %rd78;
$L__BB10_87:
	setp.lt.s32 	%p152, %r4, 65;
	mov.f64 	%fd207, %fd206;
	mov.u64 	%rd298, %rd297;
	@%p152 bra 	$L__BB10_91;
	ld.shared.f64 	%fd76, [_ZN6thrust24THRUST_300001_SM_1000_NS8cuda_cub4core6detail5shmemE+40];
	ld.shared.u64 	%rd81, [_ZN6thrust24THRUST_300001_SM_1000_NS8cuda_cub4core6detail5shmemE+48];
	setp.lt.f64 	%p153, %fd206, %fd76;
	mov.f64 	%fd207, %fd206;
	mov.u64 	%rd298, %rd297;
	@%p153 bra 	$L__BB10_91;
	setp.lt.f64 	%p154, %fd76, %fd206;
	mov.f64 	%fd207, %fd76;
	mov.u64 	%rd298, %rd81;
	@%p154 bra 	$L__BB10_91;
	setp.lt.s64 	%p155, %rd297, %rd81;
	selp.f64 	%fd207, %fd206, %fd76, %p155;
	min.s64 	%rd298, %rd297, %rd81;
$L__BB10_91:
	setp.lt.s32 	%p156, %r4, 97;
	mov.f64 	%fd208, %fd207;
	mov.u64 	%rd299, %rd298;
	@%p156 bra 	$L__BB10_95;
	ld.shared.f64 	%fd79, [_ZN6thrust24THRUST_300001_SM_1000_NS8cuda_cub4core6detail5shmemE+56];
	ld.shared.u64 	%rd84, [_ZN6thrust24THRUST_300001_SM_1000_NS8cuda_cub4core6detail5shmemE+64];
	setp.lt.f64 	%p157, %fd207, %fd79;
	mov.f64 	%fd208, %fd207;
	mov.u64 	%rd299, %rd298;
	@%p157 bra 	$L__BB10_95;
	setp.lt.f64 	%p158, %fd79, %fd207;
	mov.f64 	%fd208, %fd79;
	mov.u64 	%rd299, %rd84;
	@%p158 bra 	$L__BB10_95;
	setp.lt.s64 	%p159, %rd298, %rd84;
	selp.f64 	%fd208, %fd207, %fd79, %p159;
	min.s64 	%rd299, %rd298, %rd84;
$L__BB10_95:
	setp.lt.s32 	%p160, %r4, 129;
	mov.f64 	%fd209, %fd208;
	mov.u64 	%rd300, %rd299;
	@%p160 bra 	$L__BB10_99;
	ld.shared.f64 	%fd82, [_ZN6thrust24THRUST_300001_SM_1000_NS8cuda_cub4core6detail5shmemE+72];
	ld.shared.u64 	%rd87, [_ZN6thrust24THRUST_300001_SM_1000_NS8cuda_cub4core6detail5shmemE+80];
	setp.lt.f64 	%p161, %fd208, %fd82;
	mov.f64 	%fd209, %fd208;
	mov.u64 	%rd300, %rd299;
	@%p161 bra 	$L__BB10_99;
	setp.lt.f64 	%p162, %fd82, %fd208;
	mov.f64 	%fd209, %fd82;
	mov.u64 	%rd300, %rd87;
	@%p162 bra 	$L__BB10_99;
	setp.lt.s64 	%p163, %rd299, %rd87;
	selp.f64 	%fd209, %fd208, %fd82, %p163;
	min.s64 	%rd300, %rd299, %rd87;
$L__BB10_99:
	setp.lt.s32 	%p164, %r4, 161;
	mov.f64 	%fd210, %fd209;
	mov.u64 	%rd301, %rd300;
	@%p164 bra 	$L__BB10_103;
	ld.shared.f64 	%fd85, [_ZN6thrust24THRUST_300001_SM_1000_NS8cuda_cub4core6detail5shmemE+88];
	ld.shared.u64 	%rd90, [_ZN6thrust24THRUST_300001_SM_1000_NS8cuda_cub4core6detail5shmemE+96];
	setp.lt.f64 	%p165, %fd209, %fd85;
	mov.f64 	%fd210, %fd209;
	mov.u64 	%rd301, %rd300;
	@%p165 bra 	$L__BB10_103;
	setp.lt.f64 	%p166, %fd85, %fd209;
	mov.f64 	%fd210, %fd85;
	mov.u64 	%rd301, %rd90;
	@%p166 bra 	$L__BB10_103;
	setp.lt.s64 	%p167, %rd300, %rd90;
	selp.f64 	%fd210, %fd209, %fd85, %p167;
	min.s64 	%rd301, %rd300, %rd90;
$L__BB10_103:
	setp.lt.s32 	%p168, %r4, 193;
	mov.f64 	%fd211, %fd210;
	mov.u64 	%rd302, %rd301;
	@%p168 bra 	$L__BB10_107;
	ld.shared.f64 	%fd88, [_ZN6thrust24THRUST_300001_SM_1000_NS8cuda_cub4core6detail5shmemE+104];
	ld.shared.u64 	%rd93, [_ZN6thrust24THRUST_300001_SM_1000_NS8cuda_cub4core6detail5shmemE+112];
	setp.lt.f64 	%p169, %fd210, %fd88;
	mov.f64 	%fd211, %fd210;
	mov.u64 	%rd302, %rd301;
	@%p169 bra 	$L__BB10_107;
	setp.lt.f64 	%p170, %fd88, %fd210;
	mov.f64 	%fd211, %fd88;
	mov.u64 	%rd302, %rd93;
	@%p170 bra 	$L__BB10_107;
	setp.lt.s64 	%p171, %rd301, %rd93;
	selp.f64 	%fd211, %fd210, %fd88, %p171;
	min.s64 	%rd302, %rd301, %rd93;
$L__BB10_107:
	setp.lt.s32 	%p172, %r4, 225;
	mov.u64 	%rd333, %rd302;
	mov.f64 	%fd242, %fd211;
	@%p172 bra 	$L__BB10_201;
	ld.shared.f64 	%fd91, [_ZN6thrust24THRUST_300001_SM_1000_NS8cuda_cub4core6detail5shmemE+120];
	ld.shared.u64 	%rd96, [_ZN6thrust24THRUST_300001_SM_1000_NS8cuda_cub4core6detail5shmemE+128];
	setp.lt.f64 	%p173, %fd211, %fd91;
	mov.u64 	%rd333, %rd302;
	mov.f64 	%fd242, %fd211;
	@%p173 bra 	$L__BB10_201;
	setp.lt.f64 	%p174, %fd91, %fd211;
	mov.u64 	%rd333, %rd96;
	mov.f64 	%fd242, %fd91;
	@%p174 bra 	$L__BB10_201;
	setp.lt.s64 	%p175, %rd302, %rd96;
	selp.f64 	%fd242, %fd211, %fd91, %p175;
	min.s64 	%rd333, %rd302, %rd96;
	bra.uni 	$L__BB10_201;
$L__BB10_111:
	mov.u32 	%r35, %tid.x;
	cvt.s64.s32 	%rd188, %r2;
	add.s64 	%rd98, %rd185, %rd188;
	cvt.u64.u32 	%rd189, %r35;
	add.s64 	%rd190, %rd189, %rd188;
	cvta.to.global.u64 	%rd191, %rd184;
	shl.b64 	%rd192, %rd190, 3;
	add.s64 	%rd193, %rd191, %rd192;
	ld.global.f64 	%fd172, [%rd193];
	add.s32 	%r69, %r35, 256;
	cvt.u64.u32 	%rd194, %r69;
	ld.global.f64 	%fd173, [%rd193+2048];
	add.s32 	%r70, %r35, 512;
	cvt.u64.u32 	%rd195, %r70;
	ld.global.f64 	%fd174, [%rd193+4096];
	ld.global.f64 	%fd93, [%rd193+6144];
	or.b32  	%r71, %r35, 1024;
	cvt.u64.u32 	%rd99, %r71;
	add.s64 	%rd100, %rd98, %rd99;
	ld.global.f64 	%fd94, [%rd193+8192];
	setp.lt.f64 	%p2, %fd173, %fd172;
	selp.f64 	%fd175, %fd173, %fd172, %p2;
	selp.b64 	%rd196, %rd194, %rd189, %p2;
	setp.lt.f64 	%p3, %fd174, %fd175;
	selp.f64 	%fd95, %fd174, %fd175, %p3;
	selp.b64 	%rd101, %rd195, %rd196, %p3;
	setp.lt.f64 	%p4, %fd95, %fd93;
	mov.f64 	%fd212, %fd95;
	mov.u64 	%rd303, %rd101;
	@%p4 bra 	$L__BB10_114;
	add.s32 	%r72, %r35, 768;
	cvt.u64.u32 	%rd303, %r72;
	setp.lt.f64 	%p5, %fd93, %fd95;
	mov.f64 	%fd212, %fd93;
	@%p5 bra 	$L__BB10_114;
	mov.f64 	%fd212, %fd95;
	mov.u64 	%rd303, %rd101;
$L__BB10_114:
	add.s64 	%rd104, %rd98, %rd303;
	setp.lt.f64 	%p6, %fd212, %fd94;
	mov.f64 	%fd230, %fd212;
	mov.u64 	%rd321, %rd104;
	@%p6 bra 	$L__BB10_117;
	setp.lt.f64 	%p7, %fd94, %fd212;
	mov.f64 	%fd230, %fd94;
	mov.u64 	%rd321, %rd100;
	@%p7 bra 	$L__BB10_117;
	setp.lt.s64 	%p8, %rd303, %rd99;
	selp.f64 	%fd230, %fd212, %fd94, %p8;
	selp.b64 	%rd321, %rd104, %rd100, %p8;
$L__BB10_117:
	setp.le.s32 	%p9, %r66, %r3;
	@%p9 bra 	$L__BB10_162;
	setp.ne.s32 	%p10, %r35, 0;
	@%p10 bra 	$L__BB10_120;
	atom.global.add.u32 	%r73, [%rd1+4], 1280;
	add.s32 	%r74, %r73, %r3;
	st.shared.u32 	[_ZN6thrust24THRUST_300001_SM_1000_NS8cuda_cub4core6detail5shmemE+152], %r74;
$L__BB10_120:
	bar.sync 	0;
	ld.shared.u32 	%r427, [_ZN6thrust24THRUST_300001_SM_1000_NS8cuda_cub4core6detail5shmemE+152];
	add.s32 	%r75, %r427, 1280;
	setp.gt.s32 	%p11, %r75, %r66;
	@%p11 bra 	$L__BB10_139;
$L__BB10_121:
	cvt.s64.s32 	%rd197, %r427;
	add.s64 	%rd198, %rd189, %rd197;
	cvta.to.global.u64 	%rd199, %rd184;
	shl.b64 	%rd200, %rd198, 3;
	add.s64 	%rd201, %rd199, %rd200;
	add.s64 	%rd109, %rd198, %rd185;
	ld.global.f64 	%fd100, [%rd201];
	ld.global.f64 	%fd101, [%rd201+2048];
	ld.global.f64 	%fd102, [%rd201+4096];
	ld.global.f64 	%fd103, [%rd201+6144];
	ld.global.f64 	%fd104, [%rd201+8192];
	setp.lt.f64 	%p12, %fd230, %fd100;
	mov.f64 	%fd215, %fd230;
	mov.u64 	%rd306, %rd321;
	@%p12 bra 	$L__BB10_124;
	setp.lt.f64 	%p13, %fd100, %fd230;
	mov.f64 	%fd215, %fd100;
	mov.u64 	%rd306, %rd109;
	@%p13 bra 	$L__BB10_124;
	setp.lt.s64 	%p14, %rd321, %rd109;
	selp.f64 	%fd215, %fd230, %fd100, %p14;
	min.s64 	%rd306, %rd321, %rd109;
$L__BB10_124:
	setp.lt.f64 	%p15, %fd215, %fd101;
	mov.f64 	%fd216, %fd215;
	mov.u64 	%rd307, %rd306;
	@%p15 bra 	$L__BB10_127;
	cvt.s64.s32 	%rd202, %r427;
	add.s64 	%rd203, %rd189, %rd202;
	add.s64 	%rd204, %rd203, %rd185;
	add.s64 	%rd307, %rd204, 256;
	setp.lt.f64 	%p16, %fd101, %fd215;
	mov.f64 	%fd216, %fd101;
	@%p16 bra 	$L__BB10_127;
	setp.lt.s64 	%p17, %rd306, %rd307;
	selp.f64 	%fd216, %fd215, %fd101, %p17;
	min.s64 	%rd307, %rd306, %rd307;
$L__BB10_127:
	setp.lt.f64 	%p18, %fd216, %fd102;
	mov.f64 	%fd217, %fd216;
	mov.u64 	%rd308, %rd307;
	@%p18 bra 	$L__BB10_130;
	cvt.s64.s32 	%rd205, %r427;
	add.s64 	%rd206, %rd189, %rd205;
	add.s64 	%rd207, %rd206, %rd185;
	add.s64 	%rd308, %rd207, 512;
	setp.lt.f64 	%p19, %fd102, %fd216;
	mov.f64 	%fd217, %fd102;
	@%p19 bra 	$L__BB10_130;
	setp.lt.s64 	%p20, %rd307, %rd308;
	selp.f64 	%fd217, %fd216, %fd102, %p20;
	min.s64 	%rd308, %rd307, %rd308;
$L__BB10_130:
	setp.lt.f64 	%p21, %fd217, %fd103;
	mov.f64 	%fd218, %fd217;
	mov.u64 	%rd309, %rd308;
	@%p21 bra 	$L__BB10_133;
	cvt.s64.s32 	%rd208, %r427;
	add.s64 	%rd209, %rd189, %rd208;
	add.s64 	%rd210, %rd209, %rd185;
	add.s64 	%rd309, %rd210, 768;
	setp.lt.f64 	%p22, %fd103, %fd217;
	mov.f64 	%fd218, %fd103;
	@%p22 bra 	$L__BB10_133;
	setp.lt.s64 	%p23, %rd308, %rd309;
	selp.f64 	%fd218, %fd217, %fd103, %p23;
	min.s64 	%rd309, %rd308, %rd309;
$L__BB10_133:
	setp.lt.f64 	%p24, %fd218, %fd104;
	mov.f64 	%fd230, %fd218;
	mov.u64 	%rd321, %rd309;
	@%p24 bra 	$L__BB10_136;
	add.s64 	%rd213, %rd198, %rd185;
	add.s64 	%rd321, %rd213, 1024;
	setp.lt.f64 	%p25, %fd104, %fd218;
	mov.f64 	%fd230, %fd104;
	@%p25 bra 	$L__BB10_136;
	setp.lt.s64 	%p26, %rd309, %rd321;
	selp.f64 	%fd230, %fd218, %fd104, %p26;
	min.s64 	%rd321, %rd309, %rd321;
$L__BB10_136:
	setp.ne.s32 	%p27, %r35, 0;
	bar.sync 	0;
	@%p27 bra 	$L__BB10_138;
	atom.global.add.u32 	%r76, [%rd1+4], 1280;
	add.s32 	%r77, %r76, %r3;
	st.shared.u32 	[_ZN6thrust24THRUST_300001_SM_1000_NS8cuda_cub4core6detail5shmemE+152], %r77;
$L__BB10_138:
	bar.sync 	0;
	ld.shared.u32 	%r427, [_ZN6thrust24THRUST_300001_SM_1000_NS8cuda_cub4core6detail5shmemE+152];
	add.s32 	%r78, %r427, 1280;
	setp.le.s32 	%p28, %r78, %r66;
	@%p28 bra 	$L__BB10_121;
$L__BB10_139:
	setp.le.s32 	%p29, %r66, %r427;
	@%p29 bra 	$L__BB10_162;
	sub.s32 	%r40, %r66, %r427;
	setp.ge.s32 	%p30, %r35, %r40;
	@%p30 bra 	$L__BB10_162;
	cvta.to.global.u64 	%rd125, %rd184;
	not.b32 	%r79, %r35;
	add.s32 	%r80, %r66, %r79;
	sub.s32 	%r41, %r80, %r427;
	and.b32  	%r81, %r41, 768;
	setp.eq.s32 	%p31, %r81, 768;
	mov.u32 	%r431, %r35;
	@%p31 bra 	$L__BB10_147;
	add.s32 	%r429, %r35, %r427;
	shr.u32 	%r82, %r41, 8;
	add.s32 	%r83, %r82, 1;
	and.b32  	%r84, %r83, 3;
	neg.s32 	%r428, %r84;
	mov.u32 	%r431, %r35;
$L__BB10_143:
	.pragma "nounroll";
	mov.u64 	%rd126, %rd321;
	mov.f64 	%fd116, %fd230;
	cvt.s64.s32 	%rd215, %r429;
	add.s64 	%rd127, %rd185, %rd215;
	mul.wide.s32 	%rd216, %r429, 8;
	add.s64 	%rd217, %rd125, %rd216;
	ld.global.f64 	%fd117, [%rd217];
	setp.lt.f64 	%p32, %fd116, %fd117;
	@%p32 bra 	$L__BB10_146;
	setp.lt.f64 	%p33, %fd117, %fd116;
	mov.f64 	%fd230, %fd117;
	mov.u64 	%rd321, %rd127;
	@%p33 bra 	$L__BB10_146;
	setp.lt.s64 	%p34, %rd126, %rd127;
	selp.f64 	%fd230, %fd116, %fd117, %p34;
	min.s64 	%rd321, %rd126, %rd127;
$L__BB10_146:
	add.s32 	%r431, %r431, 256;
	add.s32 	%r429, %r429, 256;
	add.s32 	%r428, %r428, 1;
	setp.ne.s32 	%p35, %r428, 0;
	@%p35 bra 	$L__BB10_143;
$L__BB10_147:
	setp.lt.u32 	%p36, %r41, 768;
	@%p36 bra 	$L__BB10_162;
	add.s32 	%r432, %r431, %r427;
	add.s32 	%r435, %r432, 256;
	add.s32 	%r434, %r432, 512;
	add.s32 	%r433, %r432, 768;
	add.s64 	%rd132, %rd125, 4096;
$L__BB10_149:
	cvt.s64.s32 	%rd218, %r435;
	add.s64 	%rd134, %rd185, %rd218;
	cvt.s64.s32 	%rd219, %r434;
	add.s64 	%rd135, %rd185, %rd219;
	cvt.s64.s32 	%rd220, %r433;
	add.s64 	%rd136, %rd185, %rd220;
	cvt.s64.s32 	%rd221, %r432;
	mul.wide.s32 	%rd222, %r432, 8;
	add.s64 	%rd137, %rd132, %rd222;
	add.s64 	%rd138, %rd185, %rd221;
	ld.global.f64 	%fd123, [%rd137+-4096];
	setp.lt.f64 	%p37, %fd230, %fd123;
	mov.f64 	%fd226, %fd230;
	mov.u64 	%rd317, %rd321;
	@%p37 bra 	$L__BB10_152;
	setp.lt.f64 	%p38, %fd123, %fd230;
	mov.f64 	%fd226, %fd123;
	mov.u64 	%rd317, %rd138;
	@%p38 bra 	$L__BB10_152;
	setp.lt.s64 	%p39, %rd321, %rd138;
	selp.f64 	%fd226, %fd230, %fd123, %p39;
	min.s64 	%rd317, %rd321, %rd138;
$L__BB10_152:
	ld.global.f64 	%fd126, [%rd137+-2048];
	setp.lt.f64 	%p40, %fd226, %fd126;
	mov.f64 	%fd227, %fd226;
	mov.u64 	%rd318, %rd317;
	@%p40 bra 	$L__BB10_155;
	setp.lt.f64 	%p41, %fd126, %fd226;
	mov.f64 	%fd227, %fd126;
	mov.u64 	%rd318, %rd134;
	@%p41 bra 	$L__BB10_155;
	setp.lt.s64 	%p42, %rd317, %rd134;
	selp.f64 	%fd227, %fd226, %fd126, %p42;
	min.s64 	%rd318, %rd317, %rd134;
$L__BB10_155:
	ld.global.f64 	%fd129, [%rd137];
	setp.lt.f64 	%p43, %fd227, %fd129;
	mov.f64 	%fd228, %fd227;
	mov.u64 	%rd319, %rd318;
	@%p43 bra 	$L__BB10_158;
	setp.lt.f64 	%p44, %fd129, %fd227;
	mov.f64 	%fd228, %fd129;
	mov.u64 	%rd319, %rd135;
	@%p44 bra 	$L__BB10_158;
	setp.lt.s64 	%p45, %rd318, %rd135;
	selp.f64 	%fd228, %fd227, %fd129, %p45;
	min.s64 	%rd319, %rd318, %rd135;
$L__BB10_158:
	ld.global.f64 	%fd132, [%rd137+2048];
	setp.lt.f64 	%p46, %fd228, %fd132;
	mov.f64 	%fd230, %fd228;
	mov.u64 	%rd321, %rd319;
	@%p46 bra 	$L__BB10_161;
	setp.lt.f64 	%p47, %fd132, %fd228;
	mov.f64 	%fd230, %fd132;
	mov.u64 	%rd321, %rd136;
	@%p47 bra 	$L__BB10_161;
	setp.lt.s64 	%p48, %rd319, %rd136;
	selp.f64 	%fd230, %fd228, %fd132, %p48;
	min.s64 	%rd321, %rd319, %rd136;
$L__BB10_161:
	add.s32 	%r431, %r431, 1024;
	add.s32 	%r435, %r435, 1024;
	add.s32 	%r434, %r434, 1024;
	add.s32 	%r433, %r433, 1024;
	add.s32 	%r432, %r432, 1024;
	setp.lt.s32 	%p49, %r431, %r40;
	@%p49 bra 	$L__BB10_149;
$L__BB10_162:
	// begin inline asm
	mov.u32 %r85, %laneid;
	// end inline asm
	mov.b64 	%rd223, %fd230;
	mov.b64 	{%r87, %r92}, %rd223;
	mov.b32 	%r103, 1;
	mov.b32 	%r104, 31;
	mov.b32 	%r105, -1;
	// begin inline asm
	shfl.sync.down.b32 %r86, %r87, %r103, %r104, %r105;
	// end inline asm
	// begin inline asm
	shfl.sync.down.b32 %r91, %r92, %r103, %r104, %r105;
	// end inline asm
	mov.b64 	%rd224, {%r86, %r91};
	mov.b64 	%fd136, %rd224;
	mov.b64 	{%r97, %r102}, %rd321;
	// begin inline asm
	shfl.sync.down.b32 %r96, %r97, %r103, %r104, %r105;
	// end inline asm
	// begin inline asm
	shfl.sync.down.b32 %r101, %r102, %r103, %r104, %r105;
	// end inline asm
	mov.b64 	%rd148, {%r96, %r101};
	setp.gt.s32 	%p50, %r85, 30;
	setp.lt.f64 	%p51, %fd230, %fd136;
	or.pred  	%p52, %p50, %p51;
	mov.f64 	%fd231, %fd230;
	mov.u64 	%rd322, %rd321;
	@%p52 bra 	$L__BB10_165;
	setp.gt.f64 	%p53, %fd230, %fd136;
	mov.f64 	%fd231, %fd136;
	mov.u64 	%rd322, %rd148;
	@%p53 bra 	$L__BB10_165;
	setp.lt.s64 	%p54, %rd321, %rd148;
	selp.f64 	%fd231, %fd230, %fd136, %p54;
	min.s64 	%rd322, %rd321, %rd148;
$L__BB10_165:
	mov.b64 	%rd225, %fd231;
	mov.b64 	{%r107, %r112}, %rd225;
	mov.b32 	%r123, 2;
	mov.b32 	%r124, 31;
	mov.b32 	%r125, -1;
	// begin inline asm
	shfl.sync.down.b32 %r106, %r107, %r123, %r124, %r125;
	// end inline asm
	// begin inline asm
	shfl.sync.down.b32 %r111, %r112, %r123, %r124, %r125;
	// end inline asm
	mov.b64 	%rd226, {%r106, %r111};
	mov.b64 	%fd139, %rd226;
	mov.b64 	{%r117, %r122}, %rd322;
	// begin inline asm
	shfl.sync.down.b32 %r116, %r117, %r123, %r124, %r125;
	// end inline asm
	// begin inline asm
	shfl.sync.down.b32 %r121, %r122, %r123, %r124, %r125;
	// end inline asm
	mov.b64 	%rd151, {%r116, %r121};
	setp.gt.s32 	%p55, %r85, 29;
	setp.lt.f64 	%p56, %fd231, %fd139;
	or.pred  	%p57, %p55, %p56;
	mov.f64 	%fd232, %fd231;
	mov.u64 	%rd323, %rd322;
	@%p57 bra 	$L__BB10_168;
	setp.gt.f64 	%p58, %fd231, %fd139;
	mov.f64 	%fd232, %fd139;
	mov.u64 	%rd323, %rd151;
	@%p58 bra 	$L__BB10_168;
	setp.lt.s64 	%p59, %rd322, %rd151;
	selp.f64 	%fd232, %fd231, %fd139, %p59;
	min.s64 	%rd323, %rd322, %rd151;
$L__BB10_168:
	mov.b64 	%rd227, %fd232;
	mov.b64 	{%r127, %r132}, %rd227;
	mov.b32 	%r143, 4;
	mov.b32 	%r144, 31;
	mov.b32 	%r145, -1;
	// begin inline asm
	shfl.sync.down.b32 %r126, %r127, %r143, %r144, %r145;
	// end inline asm
	// begin inline asm
	shfl.sync.down.b32 %r131, %r132, %r143, %r144, %r145;
	// end inline asm
	mov.b64 	%rd228, {%r126, %r131};
	mov.b64 	%fd142, %rd228;
	mov.b64 	{%r137, %r142}, %rd323;
	// begin inline asm
	shfl.sync.down.b32 %r136, %r137, %r143, %r144, %r145;
	// end inline asm
	// begin inline asm
	shfl.sync.down.b32 %r141, %r142, %r143, %r144, %r145;
	// end inline asm
	mov.b64 	%rd154, {%r136, %r141};
	setp.gt.s32 	%p60, %r85, 27;
	setp.lt.f64 	%p61, %fd232, %fd142;
	or.pred  	%p62, %p60, %p61;
	mov.f64 	%fd233, %fd232;
	mov.u64 	%rd324, %rd323;
	@%p62 bra 	$L__BB10_171;
	setp.gt.f64 	%p63, %fd232, %fd142;
	mov.f64 	%fd233, %fd142;
	mov.u64 	%rd324, %rd154;
	@%p63 bra 	$L__BB10_171;
	setp.lt.s64 	%p64, %rd323, %rd154;
	selp.f64 	%fd233, %fd232, %fd142, %p64;
	min.s64 	%rd324, %rd323, %rd154;
$L__BB10_171:
	mov.b64 	%rd229, %fd233;
	mov.b64 	{%r147, %r152}, %rd229;
	mov.b32 	%r163, 8;
	mov.b32 	%r164, 31;
	mov.b32 	%r165, -1;
	// begin inline asm
	shfl.sync.down.b32 %r146, %r147, %r163, %r164, %r165;
	// end inline asm
	// begin inline asm
	shfl.sync.down.b32 %r151, %r152, %r163, %r164, %r165;
	// end inline asm
	mov.b64 	%rd230, {%r146, %r151};
	mov.b64 	%fd145, %rd230;
	mov.b64 	{%r157, %r162}, %rd324;
	// begin inline asm
	shfl.sync.down.b32 %r156, %r157, %r163, %r164, %r165;
	// end inline asm
	// begin inline asm
	shfl.sync.down.b32 %r161, %r162, %r163, %r164, %r165;
	// end inline asm
	mov.b64 	%rd157, {%r156, %r161};
	setp.gt.s32 	%p65, %r85, 23;
	setp.lt.f64 	%p66, %fd233, %fd145;
	or.pred  	%p67, %p65, %p66;
	mov.f64 	%fd234, %fd233;
	mov.u64 	%rd325, %rd324;
	@%p67 bra 	$L__BB10_174;
	setp.gt.f64 	%p68, %fd233, %fd145;
	mov.f64 	%fd234, %fd145;
	mov.u64 	%rd325, %rd157;
	@%p68 bra 	$L__BB10_174;
	setp.lt.s64 	%p69, %rd324, %rd157;
	selp.f64 	%fd234, %fd233, %fd145, %p69;
	min.s64 	%rd325, %rd324, %rd157;
$L__BB10_174:
	mov.b64 	%rd231, %fd234;
	mov.b64 	{%r167, %r172}, %rd231;
	mov.b32 	%r183, 16;
	mov.b32 	%r184, 31;
	mov.b32 	%r185, -1;
	// begin inline asm
	shfl.sync.down.b32 %r166, %r167, %r183, %r184, %r185;
	// end inline asm
	// begin inline asm
	shfl.sync.down.b32 %r171, %r172, %r183, %r184, %r185;
	// end inline asm
	mov.b64 	%rd232, {%r166, %r171};
	mov.b64 	%fd148, %rd232;
	mov.b64 	{%r177, %r182}, %rd325;
	// begin inline asm
	shfl.sync.down.b32 %r176, %r177, %r183, %r184, %r185;
	// end inline asm
	// begin inline asm
	shfl.sync.down.b32 %r181, %r182, %r183, %r184, %r185;
	// end inline asm
	mov.b64 	%rd160, {%r176, %r181};
	setp.gt.s32 	%p70, %r85, 15;
	setp.lt.f64 	%p71, %fd234, %fd148;
	or.pred  	%p72, %p70, %p71;
	mov.f64 	%fd242, %fd234;
	mov.u64 	%rd333, %rd325;
	@%p72 bra 	$L__BB10_177;
	setp.gt.f64 	%p73, %fd234, %fd148;
	mov.f64 	%fd242, %fd148;
	mov.u64 	%rd333, %rd160;
	@%p73 bra 	$L__BB10_177;
	setp.lt.s64 	%p74, %rd325, %rd160;
	selp.f64 	%fd242, %fd234, %fd148, %p74;
	min.s64 	%rd333, %rd325, %rd160;
$L__BB10_177:
	setp.ne.s32 	%p75, %r85, 0;
	@%p75 bra 	$L__BB10_179;
	shr.u32 	%r186, %r35, 1;
	and.b32  	%r187, %r186, 496;
	mov.u32 	%r188, _ZN6thrust24THRUST_300001_SM_1000_NS8cuda_cub4core6detail5shmemE;
	add.s32 	%r189, %r188, %r187;
	st.shared.f64 	[%r189+8], %fd242;
	st.shared.u64 	[%r189+16], %rd333;
$L__BB10_179:
	bar.sync 	0;
	setp.ne.s32 	%p76, %r35, 0;
	@%p76 bra 	$L__BB10_201;
	ld.shared.f64 	%fd151, [_ZN6thrust24THRUST_300001_SM_1000_NS8cuda_cub4core6detail5shmemE+24];
	ld.shared.u64 	%rd163, [_ZN6thrust24THRUST_300001_SM_1000_NS8cuda_cub4core6detail5shmemE+32];
	setp.lt.f64 	%p77, %fd242, %fd151;
	mov.f64 	%fd236, %fd242;
	mov.u64 	%rd327, %rd333;
	@%p77 bra 	$L__BB10_183;
	setp.lt.f64 	%p78, %fd151, %fd242;
	mov.f64 	%fd236, %fd151;
	mov.u64 	%rd327, %rd163;
	@%p78 bra 	$L__BB10_183;
	setp.lt.s64 	%p79, %rd333, %rd163;
	selp.f64 	%fd236, %fd242, %fd151, %p79;
	min.s64 	%rd327, %rd333, %rd163;
$L__BB10_183:
	ld.shared.f64 	%fd154, [_ZN6thrust24THRUST_300001_SM_1000_NS8cuda_cub4core6detail5shmemE+40];
	ld.shared.u64 	%rd166, [_ZN6thrust24THRUST_300001_SM_1000_NS8cuda_cub4core6detail5shmemE+48];
	setp.lt.f64 	%p80, %fd236, %fd154;
	mov.f64 	%fd237, %fd236;
	mov.u64 	%rd328, %rd327;
	@%p80 bra 	$L__BB10_186;
	setp.lt.f64 	%p81, %fd154, %fd236;
	mov.f64 	%fd237, %fd154;
	mov.u64 	%rd328, %rd166;
	@%p81 bra 	$L__BB10_186;
	setp.lt.s64 	%p82, %rd327, %rd166;
	selp.f64 	%fd237, %fd236, %fd154, %p82;
	min.s64 	%rd328, %rd327, %rd166;
$L__BB10_186:
	ld.shared.f64 	%fd157, [_ZN6thrust24THRUST_300001_SM_1000_NS8cuda_cub4core6detail5shmemE+56];
	ld.shared.u64 	%rd169, [_ZN6thrust24THRUST_300001_SM_1000_NS8cuda_cub4core6detail5shmemE+64];
	setp.lt.f64 	%p83, %fd237, %fd157;
	mov.f64 	%fd238, %fd237;
	mov.u64 	%rd329, %rd328;
	@%p83 bra 	$L__BB10_189;
	setp.lt.f64 	%p84, %fd157, %fd237;
	mov.f64 	%fd238, %fd157;
	mov.u64 	%rd329, %rd169;
	@%p84 bra 	$L__BB10_189;
	setp.lt.s64 	%p85, %rd328, %rd169;
	selp.f64 	%fd238, %fd237, %fd157, %p85;
	min.s64 	%rd329, %rd328, %rd169;
$L__BB10_189:
	ld.shared.f64 	%fd160, [_ZN6thrust24THRUST_300001_SM_1000_NS8cuda_cub4core6detail5shmemE+72];
	ld.shared.u64 	%rd172, [_ZN6thrust24THRUST_300001_SM_1000_NS8cuda_cub4core6detail5shmemE+80];
	setp.lt.f64 	%p86, %fd238, %fd160;
	mov.f64 	%fd239, %fd238;
	mov.u64 	%rd330, %rd329;
	@%p86 bra 	$L__BB10_192;
	setp.lt.f64 	%p87, %fd160, %fd238;
	mov.f64 	%fd239, %fd160;
	mov.u64 	%rd330, %rd172;
	@%p87 bra 	$L__BB10_192;
	setp.lt.s64 	%p88, %rd329, %rd172;
	selp.f64 	%fd239, %fd238, %fd160, %p88;
	min.s64 	%rd330, %rd329, %rd172;
$L__BB10_192:
	ld.shared.f64 	%fd163, [_ZN6thrust24THRUST_300001_SM_1000_NS8cuda_cub4core6detail5shmemE+88];
	ld.shared.u64 	%rd175, [_ZN6thrust24THRUST_300001_SM_1000_NS8cuda_cub4core6detail5shmemE+96];
	setp.lt.f64 	%p89, %fd239, %fd163;
	mov.f64 	%fd240, %fd239;
	mov.u64 	%rd331, %rd330;
	@%p89 bra 	$L__BB10_195;
	setp.lt.f64 	%p90, %fd163, %fd239;
	mov.f64 	%fd240, %fd163;
	mov.u64 	%rd331, %rd175;
	@%p90 bra 	$L__BB10_195;
	setp.lt.s64 	%p91, %rd330, %rd175;
	selp.f64 	%fd240, %fd239, %fd163, %p91;
	min.s64 	%rd331, %rd330, %rd175;
$L__BB10_195:
	ld.shared.f64 	%fd166, [_ZN6thrust24THRUST_300001_SM_1000_NS8cuda_cub4core6detail5shmemE+104];
	ld.shared.u64 	%rd178, [_ZN6thrust24THRUST_300001_SM_1000_NS8cuda_cub4core6detail5shmemE+112];
	setp.lt.f64 	%p92, %fd240, %fd166;
	mov.f64 	%fd241, %fd240;
	mov.u64 	%rd332, %rd331;
	@%p92 bra 	$L__BB10_198;
	setp.lt.f64 	%p93, %fd166, %fd240;
	mov.f64 	%fd241, %fd166;
	mov.u64 	%rd332, %rd178;
	@%p93 bra 	$L__BB10_198;
	setp.lt.s64 	%p94, %rd331, %rd178;
	selp.f64 	%fd241, %fd240, %fd166, %p94;
	min.s64 	%rd332, %rd331, %rd178;
$L__BB10_198:
	ld.shared.f64 	%fd169, [_ZN6thrust24THRUST_300001_SM_1000_NS8cuda_cub4core6detail5shmemE+120];
	ld.shared.u64 	%rd181, [_ZN6thrust24THRUST_300001_SM_1000_NS8cuda_cub4core6detail5shmemE+128];
	setp.lt.f64 	%p95, %fd241, %fd169;
	mov.u64 	%rd333, %rd332;
	mov.f64 	%fd242, %fd241;
	@%p95 bra 	$L__BB10_201;
	setp.lt.f64 	%p96, %fd169, %fd241;
	mov.u64 	%rd333, %rd181;
	mov.f64 	%fd242, %fd169;
	@%p96 bra 	$L__BB10_201;
	setp.lt.s64 	%p97, %rd332, %rd181;
	selp.f64 	%fd242, %fd241, %fd169, %p97;
	min.s64 	%rd333, %rd332, %rd181;
$L__BB10_201:
	mov.u32 	%r415, %tid.x;
	setp.ne.s32 	%p224, %r415, 0;
	@%p224 bra 	$L__BB10_203;
	ld.param.u64 	%rd269, [_ZN6thrust24THRUST_300001_SM_1000_NS8cuda_cub4core6detail13_kernel_agentINS1_8__reduce11ReduceAgentINS0_12zip_iteratorIN4cuda3std3__45tupleIJNS0_6detail15normal_iteratorINS0_10device_ptrIdEEEENS0_17counting_iteratorIlNS0_11use_defaultESI_SI_EEEEEEEPNSB_IJdlEEESM_iNS1_9__extrema9arg_min_fIdlNSA_4lessIdEEEEEEJSL_SN_iN3cub18CUB_300001_SM_100013GridEvenShareIiEENSV_9GridQueueIjEESS_EEEvDpT0__param_1];
	cvta.to.global.u64 	%rd266, %rd269;
	mul.wide.u32 	%rd267, %r1, 16;
	add.s64 	%rd268, %rd266, %rd267;
	st.global.f64 	[%rd268], %fd242;
	st.global.u64 	[%rd268+8], %rd333;
$L__BB10_203:
	ret;

}
	// .globl	_ZN6thrust24THRUST_300001_SM_1000_NS8cuda_cub4core6detail13_kernel_agentINS1_8__reduce11ReduceAgentIPN4cuda3std3__45tupleIJdlEEESC_SB_iNS1_9__extrema9arg_min_fIdlNS9_4lessIdEEEEEEJSC_SC_iSH_EEEvDpT0_
.visible .entry _ZN6thrust24THRUST_300001_SM_1000_NS8cuda_cub4core6detail13_kernel_agentINS1_8__reduce11ReduceAgentIPN4cuda3std3__45tupleIJdlEEESC_SB_iNS1_9__extrema9arg_min_fIdlNS9_4lessIdEEEEEEJSC_SC_iSH_EEEvDpT0_(
	.param .u64 .ptr .align 1 _ZN6thrust24THRUST_300001_SM_1000_NS8cuda_cub4core6detail13_kernel_agentINS1_8__reduce11ReduceAgentIPN4cuda3std3__45tupleIJdlEEESC_SB_iNS1_9__extrema9arg_min_fIdlNS9_4lessIdEEEEEEJSC_SC_iSH_EEEvDpT0__param_0,
	.param .u64 .ptr .align 1 _ZN6thrust24THRUST_300001_SM_1000_NS8cuda_cub4core6detail13_kernel_agentINS1_8__reduce11ReduceAgentIPN4cuda3std3__45tupleIJdlEEESC_SB_iNS1_9__extrema9arg_min_fIdlNS9_4lessIdEEEEEEJSC_SC_iSH_EEEvDpT0__param_1,
	.param .u32 _ZN6thrust24THRUST_300001_SM_1000_NS8cuda_cub4core6detail13_kernel_agentINS1_8__reduce11ReduceAgentIPN4cuda3std3__45tupleIJdlEEESC_SB_iNS1_9__extrema9arg_min_fIdlNS9_4lessIdEEEEEEJSC_SC_iSH_EEEvDpT0__param_2,
	.param .align 1 .b8 _ZN6thrust24THRUST_300001_SM_1000_NS8cuda_cub4core6detail13_kernel_agentINS1_8__reduce11ReduceAgentIPN4cuda3std3__45tupleIJdlEEESC_SB_iNS1_9__extrema9arg_min_fIdlNS9_4lessIdEEEEEEJSC_SC_iSH_EEEvDpT0__param_3[1]
)
.maxntid 256
{
	.reg .pred 	%p<228>;
	.reg .b32 	%r<390>;
	.reg .b64 	%rd<387>;
	.reg .b64 	%fd<248>;

	ld.param.u64 	%rd186, [_ZN6thrust24THRUST_300001_SM_1000_NS8cuda_cub4core6detail13_kernel_agentINS1_8__reduce11ReduceAgentIPN4cuda3std3__45tupleIJdlEEESC_SB_iNS1_9__extrema9arg_min_fIdlNS9_4lessIdEEEEEEJSC_SC_iSH_EEEvDpT0__param_0];
	ld.param.u32 	%r37, [_ZN6thrust24THRUST_300001_SM_1000_NS8cuda_cub4core6detail13_kernel_agentINS1_8__reduce11ReduceAgentIPN4cuda3std3__45tupleIJdlEEESC_SB_iNS1_9__extrema9arg_min_fIdlNS9_4lessIdEEEEEEJSC_SC_iSH_EEEvDpT0__param_2];
	setp.eq.s32 	%p1, %r37, 0;
	@%p1 bra 	$L__BB11_205;
	setp.gt.s32 	%p2, %r37, 1279;
	@%p2 bra 	$L__BB11_111;
	mov.u32 	%r1, %tid.x;
	setp.ge.s32 	%p101, %r1, %r37;
	mov.f64 	%fd191, 0d0000000000000000;
	mov.b64 	%rd329, 0;
	mov.u32 	%r380, %r1;
	@%p101 bra 	$L__BB11_4;
	mul.wide.u32 	%rd273, %r1, 16;
	add.s64 	%rd270, %rd186, %rd273;
	// begin inline asm
	ld.global.nc.u64 %rd269, [%rd270];
	// end inline asm
	add.s64 	%rd272, %rd270, 8;
	// begin inline asm
	ld.global.nc.u64 %rd329, [%rd272];
	// end inline asm
	mov.b64 	%fd191, %rd269;
	add.s32 	%r380, %r1, 256;
$L__BB11_4:
	setp.ge.s32 	%p102, %r380, %r37;
	@%p102 bra 	$L__BB11_25;
	not.b32 	%r153, %r380;
	add.s32 	%r4, %r37, %r153;
	and.b32  	%r154, %r4, 768;
	setp.eq.s32 	%p103, %r154, 768;
	@%p103 bra 	$L__BB11_11;
	mul.wide.u32 	%rd275, %r380, 16;
	add.s64 	%rd320, %rd186, %rd275;
	shr.u32 	%r155, %r4, 8;
	add.s32 	%r156, %r155, 1;
	and.b32  	%r157, %r156, 3;
	neg.s32 	%r378, %r157;
$L__BB11_7:
	.pragma "nounroll";
	mov.u64 	%rd5, %rd329;
	mov.f64 	%fd3, %fd191;
	// begin inline asm
	ld.global.nc.u64 %rd276, [%rd320];
	// end inline asm
	add.s64 	%rd279, %rd320, 8;
	// begin inline asm
	ld.global.nc.u64 %rd278, [%rd279];
	// end inline asm
	mov.b64 	%fd4, %rd276;
	setp.lt.f64 	%p104, %fd3, %fd4;
	@%p104 bra 	$L__BB11_10;
	setp.gt.f64 	%p105, %fd3, %fd4;
	mov.u64 	%rd329, %rd278;
	mov.f64 	%fd191, %fd4;
	@%p105 bra 	$L__BB11_10;
	setp.lt.s64 	%p106, %rd5, %rd278;
	min.s64 	%rd329, %rd5, %rd278;
	selp.f64 	%fd191, %fd3, %fd4, %p106;
$L__BB11_10:
	add.s32 	%r380, %r380, 256;
	add.s64 	%rd320, %rd320, 4096;
	add.s32 	%r378, %r378, 1;
	setp.ne.s32 	%p107, %r378, 0;
	@%p107 bra 	$L__BB11_7;
$L__BB11_11:
	setp.lt.u32 	%p108, %r4, 768;
	@%p108 bra 	$L__BB11_25;
$L__BB11_12:
	mul.wide.s32 	%rd284, %r380, 16;
	add.s64 	%rd281, %rd186, %rd284;
	// begin inline asm
	ld.global.nc.u64 %rd280, [%rd281];
	// end inline asm
	add.s64 	%rd283, %rd281, 8;
	// begin inline asm
	ld.global.nc.u64 %rd282, [%rd283];
	// end inline asm
	mov.b64 	%fd10, %rd280;
	setp.lt.f64 	%p109, %fd191, %fd10;
	mov.u64 	%rd326, %rd329;
	mov.f64 	%fd188, %fd191;
	@%p109 bra 	$L__BB11_15;
	setp.gt.f64 	%p110, %fd191, %fd10;
	mov.u64 	%rd326, %rd282;
	mov.f64 	%fd188, %fd10;
	@%p110 bra 	$L__BB11_15;
	setp.lt.s64 	%p111, %rd329, %rd282;
	min.s64 	%rd326, %rd329, %rd282;
	selp.f64 	%fd188, %fd191, %fd10, %p111;
$L__BB11_15:
	add.s64 	%rd286, %rd281, 4096;
	// begin inline asm
	ld.global.nc.u64 %rd285, [%rd286];
	// end inline asm
	add.s64 	%rd288, %rd281, 4104;
	// begin inline asm
	ld.global.nc.u64 %rd287, [%rd288];
	// end inline asm
	mov.b64 	%fd13, %rd285;
	setp.lt.f64 	%p112, %fd188, %fd13;
	mov.u64 	%rd327, %rd326;
	mov.f64 	%fd189, %fd188;
	@%p112 bra 	$L__BB11_18;
	setp.gt.f64 	%p113, %fd188, %fd13;
	mov.u64 	%rd327, %rd287;
	mov.f64 	%fd189, %fd13;
	@%p113 bra 	$L__BB11_18;
	setp.lt.s64 	%p114, %rd326, %rd287;
	min.s64 	%rd327, %rd326, %rd287;
	selp.f64 	%fd189, %fd188, %fd13, %p114;
$L__BB11_18:
	add.s64 	%rd290, %rd281, 8192;
	// begin inline asm
	ld.global.nc.u64 %rd289, [%rd290];
	// end inline asm
	add.s64 	%rd292, %rd281, 8200;
	// begin inline asm
	ld.global.nc.u64 %rd291, [%rd292];
	// end inline asm
	mov.b64 	%fd16, %rd289;
	setp.lt.f64 	%p115, %fd189, %fd16;
	mov.u64 	%rd328, %rd327;
	mov.f64 	%fd190, %fd189;
	@%p115 bra 	$L__BB11_21;
	setp.gt.f64 	%p116, %fd189, %fd16;
	mov.u64 	%rd328, %rd291;
	mov.f64 	%fd190, %fd16;
	@%p116 bra 	$L__BB11_21;
	setp.lt.s64 	%p117, %rd327, %rd291;
	min.s64 	%rd328, %rd327, %rd291;
	selp.f64 	%fd190, %fd189, %fd16, %p117;
$L__BB11_21:
	add.s64 	%rd294, %rd281, 12288;
	// begin inline asm
	ld.global.nc.u64 %rd293, [%rd294];
	// end inline asm
	add.s64 	%rd296, %rd281, 12296;
	// begin inline asm
	ld.global.nc.u64 %rd295, [%rd296];
	// end inline asm
	mov.b64 	%fd19, %rd293;
	setp.lt.f64 	%p118, %fd190, %fd19;
	mov.u64 	%rd329, %rd328;
	mov.f64 	%fd191, %fd190;
	@%p118 bra 	$L__BB11_24;
	setp.gt.f64 	%p119, %fd190, %fd19;
	mov.u64 	%rd329, %rd295;
	mov.f64 	%fd191, %fd19;
	@%p119 bra 	$L__BB11_24;
	setp.lt.s64 	%p120, %rd328, %rd295;
	min.s64 	%rd329, %rd328, %rd295;
	selp.f64 	%fd191, %fd190, %fd19, %p120;
$L__BB11_24:
	add.s32 	%r380, %r380, 1024;
	setp.lt.s32 	%p121, %r380, %r37;
	@%p121 bra 	$L__BB11_12;
$L__BB11_25:
	setp.lt.s32 	%p122, %r37, 256;
	@%p122 bra 	$L__BB11_65;
	// begin inline asm
	mov.u32 %r271, %laneid;
	// end inline asm
	mov.b64 	%rd307, %fd191;
	mov.b64 	{%r273, %r278}, %rd307;
	mov.b32 	%r289, 1;
	mov.b32 	%r290, 31;
	mov.b32 	%r291, -1;
	// begin inline asm
	shfl.sync.down.b32 %r272, %r273, %r289, %r290, %r291;
	// end inline asm
	// begin inline asm
	shfl.sync.down.b32 %r277, %r278, %r289, %r290, %r291;
	// end inline asm
	mov.b64 	%rd308, {%r272, %r277};
	mov.b64 	%fd23, %rd308;
	mov.b64 	{%r283, %r288}, %rd329;
	// begin inline asm
	shfl.sync.down.b32 %r282, %r283, %r289, %r290, %r291;
	// end inline asm
	// begin inline asm
	shfl.sync.down.b32 %r287, %r288, %r289, %r290, %r291;
	// end inline asm
	mov.b64 	%rd27, {%r282, %r287};
	setp.gt.s32 	%p179, %r271, 30;
	setp.lt.f64 	%p180, %fd191, %fd23;
	or.pred  	%p181, %p179, %p180;
	mov.u64 	%rd331, %rd329;
	mov.f64 	%fd193, %fd191;
	@%p181 bra 	$L__BB11_29;
	setp.gt.f64 	%p182, %fd191, %fd23;
	mov.u64 	%rd331, %rd27;
	mov.f64 	%fd193, %fd23;
	@%p182 bra 	$L__BB11_29;
	setp.lt.s64 	%p183, %rd329, %rd27;
	min.s64 	%rd331, %rd329, %rd27;
	selp.f64 	%fd193, %fd191, %fd23, %p183;
$L__BB11_29:
	mov.b64 	%rd309, %fd193;
	mov.b64 	{%r293, %r298}, %rd309;
	mov.b32 	%r309, 2;
	mov.b32 	%r310, 31;
	mov.b32 	%r311, -1;
	// begin inline asm
	shfl.sync.down.b32 %r292, %r293, %r309, %r310, %r311;
	// end inline asm
	// begin inline asm
	shfl.sync.down.b32 %r297, %r298, %r309, %r310, %r311;
	// end inline asm
	mov.b64 	%rd310, {%r292, %r297};
	mov.b64 	%fd26, %rd310;
	mov.b64 	{%r303, %r308}, %rd331;
	// begin inline asm
	shfl.sync.down.b32 %r302, %r303, %r309, %r310, %r311;
	// end inline asm
	// begin inline asm
	shfl.sync.down.b32 %r307, %r308, %r309, %r310, %r311;
	// end inline asm
	mov.b64 	%rd30, {%r302, %r307};
	setp.gt.s32 	%p184, %r271, 29;
	setp.lt.f64 	%p185, %fd193, %fd26;
	or.pred  	%p186, %p184, %p185;
	mov.u64 	%rd332, %rd331;
	mov.f64 	%fd194, %fd193;
	@%p186 bra 	$L__BB11_32;
	setp.gt.f64 	%p187, %fd193, %fd26;
	mov.u64 	%rd332, %rd30;
	mov.f64 	%fd194, %fd26;
	@%p187 bra 	$L__BB11_32;
	setp.lt.s64 	%p188, %rd331, %rd30;
	min.s64 	%rd332, %rd331, %rd30;
	selp.f64 	%fd194, %fd193, %fd26, %p188;
$L__BB11_32:
	mov.b64 	%rd311, %fd194;
	mov.b64 	{%r313, %r318}, %rd311;
	mov.b32 	%r329, 4;
	mov.b32 	%r330, 31;
	mov.b32 	%r331, -1;
	// begin inline asm
	shfl.sync.down.b32 %r312, %r313, %r329, %r330, %r331;
	// end inline asm
	// begin inline asm
	shfl.sync.down.b32 %r317, %r318, %r329, %r330, %r331;
	// end inline asm
	mov.b64 	%rd312, {%r312, %r317};
	mov.b64 	%fd29, %rd312;
	mov.b64 	{%r323, %r328}, %rd332;
	// begin inline asm
	shfl.sync.down.b32 %r322, %r323, %r329, %r330, %r331;
	// end inline asm
	// begin inline asm
	shfl.sync.down.b32 %r327, %r328, %r329, %r330, %r331;
	// end inline asm
	mov.b64 	%rd33, {%r322, %r327};
	setp.gt.s32 	%p189, %r271, 27;
	setp.lt.f64 	%p190, %fd194, %fd29;
	or.pred  	%p191, %p189, %p190;
	mov.u64 	%rd333, %rd332;
	mov.f64 	%fd195, %fd194;
	@%p191 bra 	$L__BB11_35;
	setp.gt.f64 	%p192, %fd194, %fd29;
	mov.u64 	%rd333, %rd33;
	mov.f64 	%fd195, %fd29;
	@%p192 bra 	$L__BB11_35;
	setp.lt.s64 	%p193, %rd332, %rd33;
	min.s64 	%rd333, %rd332, %rd33;
	selp.f64 	%fd195, %fd194, %fd29, %p193;
$L__BB11_35:
	mov.b64 	%rd313, %fd195;
	mov.b64 	{%r333, %r338}, %rd313;
	mov.b32 	%r349, 8;
	mov.b32 	%r350, 31;
	mov.b32 	%r351, -1;
	// begin inline asm
	shfl.sync.down.b32 %r332, %r333, %r349, %r350, %r351;
	// end inline asm
	// begin inline asm
	shfl.sync.down.b32 %r337, %r338, %r349, %r350, %r351;
	// end inline asm
	mov.b64 	%rd314, {%r332, %r337};
	mov.b64 	%fd32, %rd314;
	mov.b64 	{%r343, %r348}, %rd333;
	// begin inline asm
	shfl.sync.down.b32 %r342, %r343, %r349, %r350, %r351;
	// end inline asm
	// begin inline asm
	shfl.sync.down.b32 %r347, %r348, %r349, %r350, %r351;
	// end inline asm
	mov.b64 	%rd36, {%r342, %r347};
	setp.gt.s32 	%p194, %r271, 23;
	setp.lt.f64 	%p195, %fd195, %fd32;
	or.pred  	%p196, %p194, %p195;
	mov.u64 	%rd334, %rd333;
	mov.f64 	%fd196, %fd195;
	@%p196 bra 	$L__BB11_38;
	setp.gt.f64 	%p197, %fd195, %fd32;
	mov.u64 	%rd334, %rd36;
	mov.f64 	%fd196, %fd32;
	@%p197 bra 	$L__BB11_38;
	setp.lt.s64 	%p198, %rd333, %rd36;
	min.s64 	%rd334, %rd333, %rd36;
	selp.f64 	%fd196, %fd195, %fd32, %p198;
$L__BB11_38:
	mov.b64 	%rd315, %fd196;
	mov.b64 	{%r353, %r358}, %rd315;
	mov.b32 	%r369, 16;
	mov.b32 	%r370, 31;
	mov.b32 	%r371, -1;
	// begin inline asm
	shfl.sync.down.b32 %r352, %r353, %r369, %r370, %r371;
	// end inline asm
	// begin inline asm
	shfl.sync.down.b32 %r357, %r358, %r369, %r370, %r371;
	// end inline asm
	mov.b64 	%rd316, {%r352, %r357};
	mov.b64 	%fd35, %rd316;
	mov.b64 	{%r363, %r368}, %rd334;
	// begin inline asm
	shfl.sync.down.b32 %r362, %r363, %r369, %r370, %r371;
	// end inline asm
	// begin inline asm
	shfl.sync.down.b32 %r367, %r368, %r369, %r370, %r371;
	// end inline asm
	mov.b64 	%rd39, {%r362, %r367};
	setp.gt.s32 	%p199, %r271, 15;
	setp.lt.f64 	%p200, %fd196, %fd35;
	or.pred  	%p201, %p199, %p200;
	mov.u64 	%rd386, %rd334;
	mov.f64 	%fd247, %fd196;
	@%p201 bra 	$L__BB11_41;
	setp.gt.f64 	%p202, %fd196, %fd35;
	mov.u64 	%rd386, %rd39;
	mov.f64 	%fd247, %fd35;
	@%p202 bra 	$L__BB11_41;
	setp.lt.s64 	%p203, %rd334, %rd39;
	min.s64 	%rd386, %rd334, %rd39;
	selp.f64 	%fd247, %fd196, %fd35, %p203;
$L__BB11_41:
	setp.ne.s32 	%p204, %r271, 0;
	@%p204 bra 	$L__BB11_43;
	shr.u32 	%r372, %r1, 1;
	and.b32  	%r373, %r372, 496;
	mov.u32 	%r374, _ZN6thrust24THRUST_300001_SM_1000_NS8cuda_cub4core6detail5shmemE;
	add.s32 	%r375, %r374, %r373;
	st.shared.f64 	[%r375+8], %fd247;
	st.shared.u64 	[%r375+16], %rd386;
$L__BB11_43:
	bar.sync 	0;
	setp.ne.s32 	%p205, %r1, 0;
	@%p205 bra 	$L__BB11_203;
	ld.shared.f64 	%fd38, [_ZN6thrust24THRUST_300001_SM_1000_NS8cuda_cub4core6detail5shmemE+24];
	ld.shared.u64 	%rd42, [_ZN6thrust24THRUST_300001_SM_1000_NS8cuda_cub4core6detail5shmemE+32];
	setp.lt.f64 	%p206, %fd247, %fd38;
	mov.u64 	%rd336, %rd386;
	mov.f64 	%fd198, %fd247;
	@%p206 bra 	$L__BB11_47;
	setp.lt.f64 	%p207, %fd38, %fd247;
	mov.u64 	%rd336, %rd42;
	mov.f64 	%fd198, %fd38;
	@%p207 bra 	$L__BB11_47;
	setp.lt.s64 	%p208, %rd386, %rd42;
	min.s64 	%rd336, %rd386, %rd42;
	selp.f64 	%fd198, %fd247, %fd38, %p208;
$L__BB11_47:
	ld.shared.f64 	%fd41, [_ZN6thrust24THRUST_300001_SM_1000_NS8cuda_cub4core6detail5shmemE+40];
	ld.shared.u64 	%rd45, [_ZN6thrust24THRUST_300001_SM_1000_NS8cuda_cub4core6detail5shmemE+48];
	setp.lt.f64 	%p209, %fd198, %fd41;
	mov.u64 	%rd337, %rd336;
	mov.f64 	%fd199, %fd198;
	@%p209 bra 	$L__BB11_50;
	setp.lt.f64 	%p210, %fd41, %fd198;
	mov.u64 	%rd337, %rd45;
	mov.f64 	%fd199, %fd41;
	@%p210 bra 	$L__BB11_50;
	setp.lt.s64 	%p211, %rd336, %rd45;
	min.s64 	%rd337, %rd336, %rd45;
	selp.f64 	%fd199, %fd198, %fd41, %p211;
$L__BB11_50:
	ld.shared.f64 	%fd44, [_ZN6thrust24THRUST_300001_SM_1000_NS8cuda_cub4core6detail5shmemE+56];
	ld.shared.u64 	%rd48, [_ZN6thrust24THRUST_300001_SM_1000_NS8cuda_cub4core6detail5shmemE+64];
	setp.lt.f64 	%p212, %fd199, %fd44;
	mov.u64 	%rd338, %rd337;
	mov.f64 	%fd200, %fd199;
	@%p212 bra 	$L__BB11_53;
	setp.lt.f64 	%p213, %fd44, %fd199;
	mov.u64 	%rd338, %rd48;
	mov.f64 	%fd200, %fd44;
	@%p213 bra 	$L__BB11_53;
	setp.lt.s64 	%p214, %rd337, %rd48;
	min.s64 	%rd338, %rd337, %rd48;
	selp.f64 	%fd200, %fd199, %fd44, %p214;
$L__BB11_53:
	ld.shared.f64 	%fd47, [_ZN6thrust24THRUST_300001_SM_1000_NS8cuda_cub4core6detail5shmemE+72];
	ld.shared.u64 	%rd51, [_ZN6thrust24THRUST_300001_SM_1000_NS8cuda_cub4core6detail5shmemE+80];
	setp.lt.f64 	%p215, %fd200, %fd47;
	mov.u64 	%rd339, %rd338;
	mov.f64 	%fd201, %fd200;
	@%p215 bra 	$L__BB11_56;
	setp.lt.f64 	%p216, %fd47, %fd200;
	mov.u64 	%rd339, %rd51;
	mov.f64 	%fd201, %fd47;
	@%p216 bra 	$L__BB11_56;
	setp.lt.s64 	%p217, %rd338, %rd51;
	min.s64 	%rd339, %rd338, %rd51;
	selp.f64 	%fd201, %fd200, %fd47, %p217;
$L__BB11_56:
	ld.shared.f64 	%fd50, [_ZN6thrust24THRUST_300001_SM_1000_NS8cuda_cub4core6detail5shmemE+88];
	ld.shared.u64 	%rd54, [_ZN6thrust24THRUST_300001_SM_1000_NS8cuda_cub4core6detail5shmemE+96];
	setp.lt.f64 	%p218, %fd201, %fd50;
	mov.u64 	%rd340, %rd339;
	mov.f64 	%fd202, %fd201;
	@%p218 bra 	$L__BB11_59;
	setp.lt.f64 	%p219, %fd50, %fd201;
	mov.u64 	%rd340, %rd54;
	mov.f64 	%fd202, %fd50;
	@%p219 bra 	$L__BB11_59;
	setp.lt.s64 	%p220, %rd339, %rd54;
	min.s64 	%rd340, %rd339, %rd54;
	selp.f64 	%fd202, %fd201, %fd50, %p220;
$L__BB11_59:
	ld.shared.f64 	%fd53, [_ZN6thrust24THRUST_300001_SM_1000_NS8cuda_cub4core6detail5shmemE+104];
	ld.shared.u64 	%rd57, [_ZN6thrust24THRUST_300001_SM_1000_NS8cuda_cub4core6detail5shmemE+112];
	setp.lt.f64 	%p221, %fd202, %fd53;
	mov.u64 	%rd341, %rd340;
	mov.f64 	%fd203, %fd202;
	@%p221 bra 	$L__BB11_62;
	setp.lt.f64 	%p222, %fd53, %fd202;
	mov.u64 	%rd341, %rd57;
	mov.f64 	%fd203, %fd53;
	@%p222 bra 	$L__BB11_62;
	setp.lt.s64 	%p223, %rd340, %rd57;
	min.s64 	%rd341, %rd340, %rd57;
	selp.f64 	%fd203, %fd202, %fd53, %p223;
$L__BB11_62:
	ld.shared.f64 	%fd56, [_ZN6thrust24THRUST_300001_SM_1000_NS8cuda_cub4core6detail5shmemE+120];
	ld.shared.u64 	%rd60, [_ZN6thrust24THRUST_300001_SM_1000_NS8cuda_cub4core6detail5shmemE+128];
	setp.lt.f64 	%p224, %fd203, %fd56;
	mov.u64 	%rd386, %rd341;
	mov.f64 	%fd247, %fd203;
	@%p224 bra 	$L__BB11_203;
	setp.lt.f64 	%p225, %fd56, %fd203;
	mov.u64 	%rd386, %rd60;
	mov.f64 	%fd247, %fd56;
	@%p225 bra 	$L__BB11_203;
	setp.lt.s64 	%p226, %rd341, %rd60;
	min.s64 	%rd386, %rd341, %rd60;
	selp.f64 	%fd247, %fd203, %fd56, %p226;
	bra.uni 	$L__BB11_203;
$L__BB11_65:
	// begin inline asm
	mov.u32 %r158, %laneid;
	// end inline asm
	and.b32  	%r179, %r1, 992;
	add.s32 	%r180, %r179, 32;
	setp.gt.s32 	%p123, %r180, %r37;
	not.b32 	%r181, %r179;
	add.s32 	%r182, %r37, %r181;
	selp.b32 	%r177, %r182, 31, %p123;
	mov.b64 	%rd297, %fd191;
	mov.b64 	{%r160, %r165}, %rd297;
	mov.b32 	%r176, 1;
	mov.b32 	%r178, -1;
	// begin inline asm
	shfl.sync.down.b32 %r159, %r160, %r176, %r177, %r178;
	// end inline asm
	// begin inline asm
	shfl.sync.down.b32 %r164, %r165, %r176, %r177, %r178;
	// end inline asm
	mov.b64 	%rd298, {%r159, %r164};
	mov.b64 	%fd58, %rd298;
	mov.b64 	{%r170, %r175}, %rd329;
	// begin inline asm
	shfl.sync.down.b32 %r169, %r170, %r176, %r177, %r178;
	// end inline asm
	// begin inline asm
	shfl.sync.down.b32 %r174, %r175, %r176, %r177, %r178;
	// end inline asm
	mov.b64 	%rd62, {%r169, %r174};
	setp.ge.s32 	%p124, %r158, %r177;
	setp.lt.f64 	%p125, %fd191, %fd58;
	or.pred  	%p126, %p124, %p125;
	mov.u64 	%rd342, %rd329;
	mov.f64 	%fd204, %fd191;
	@%p126 bra 	$L__BB11_68;
	setp.gt.f64 	%p127, %fd191, %fd58;
	mov.u64 	%rd342, %rd62;
	mov.f64 	%fd204, %fd58;
	@%p127 bra 	$L__BB11_68;
	setp.lt.s64 	%p128, %rd329, %rd62;
	min.s64 	%rd342, %rd329, %rd62;
	selp.f64 	%fd204, %fd191, %fd58, %p128;
$L__BB11_68:
	mov.b64 	%rd299, %fd204;
	mov.b64 	{%r184, %r189}, %rd299;
	mov.b32 	%r200, 2;
	mov.b32 	%r202, -1;
	// begin inline asm
	shfl.sync.down.b32 %r183, %r184, %r200, %r177, %r202;
	// end inline asm
	// begin inline asm
	shfl.sync.down.b32 %r188, %r189, %r200, %r177, %r202;
	// end inline asm
	mov.b64 	%rd300, {%r183, %r188};
	mov.b64 	%fd61, %rd300;
	mov.b64 	{%r194, %r199}, %rd342;
	// begin inline asm
	shfl.sync.down.b32 %r193, %r194, %r200, %r177, %r202;
	// end inline asm
	// begin inline asm
	shfl.sync.down.b32 %r198, %r199, %r200, %r177, %r202;
	// end inline asm
	mov.b64 	%rd65, {%r193, %r198};
	add.s32 	%r203, %r158, 2;
	setp.gt.s32 	%p129, %r203, %r177;
	setp.lt.f64 	%p130, %fd204, %fd61;
	or.pred  	%p131, %p129, %p130;
	mov.u64 	%rd343, %rd342;
	mov.f64 	%fd205, %fd204;
	@%p131 bra 	$L__BB11_71;
	setp.gt.f64 	%p132, %fd204, %fd61;
	mov.u64 	%rd343, %rd65;
	mov.f64 	%fd205, %fd61;
	@%p132 bra 	$L__BB11_71;
	setp.lt.s64 	%p133, %rd342, %rd65;
	min.s64 	%rd343, %rd342, %rd65;
	selp.f64 	%fd205, %fd204, %fd61, %p133;
$L__BB11_71:
	mov.b64 	%rd301, %fd205;
	mov.b64 	{%r205, %r210}, %rd301;
	mov.b32 	%r221, 4;
	mov.b32 	%r223, -1;
	// begin inline asm
	shfl.sync.down.b32 %r204, %r205, %r221, %r177, %r223;
	// end inline asm
	// begin inline asm
	shfl.sync.down.b32 %r209, %r210, %r221, %r177, %r223;
	// end inline asm
	mov.b64 	%rd302, {%r204, %r209};
	mov.b64 	%fd64, %rd302;
	mov.b64 	{%r215, %r220}, %rd343;
	// begin inline asm
	shfl.sync.down.b32 %r214, %r215, %r221, %r177, %r223;
	// end inline asm
	// begin inline asm
	shfl.sync.down.b32 %r219, %r220, %r221, %r177, %r223;
	// end inline asm
	mov.b64 	%rd68, {%r214, %r219};
	add.s32 	%r224, %r158, 4;
	setp.gt.s32 	%p134, %r224, %r177;
	setp.lt.f64 	%p135, %fd205, %fd64;
	or.pred  	%p136, %p134, %p135;
	mov.u64 	%rd344, %rd343;
	mov.f64 	%fd206, %fd205;
	@%p136 bra 	$L__BB11_74;
	setp.gt.f64 	%p137, %fd205, %fd64;
	mov.u64 	%rd344, %rd68;
	mov.f64 	%fd206, %fd64;
	@%p137 bra 	$L__BB11_74;
	setp.lt.s64 	%p138, %rd343, %rd68;
	min.s64 	%rd344, %rd343, %rd68;
	selp.f64 	%fd206, %fd205, %fd64, %p138;
$L__BB11_74:
	mov.b64 	%rd303, %fd206;
	mov.b64 	{%r226, %r231}, %rd303;
	mov.b32 	%r242, 8;
	mov.b32 	%r244, -1;
	// begin inline asm
	shfl.sync.down.b32 %r225, %r226, %r242, %r177, %r244;
	// end inline asm
	// begin inline asm
	shfl.sync.down.b32 %r230, %r231, %r242, %r177, %r244;
	// end inline asm
	mov.b64 	%rd304, {%r225, %r230};
	mov.b64 	%fd67, %rd304;
	mov.b64 	{%r236, %r241}, %rd344;
	// begin inline asm
	shfl.sync.down.b32 %r235, %r236, %r242, %r177, %r244;
	// end inline asm
	// begin inline asm
	shfl.sync.down.b32 %r240, %r241, %r242, %r177, %r244;
	// end inline asm
	mov.b64 	%rd71, {%r235, %r240};
	add.s32 	%r245, %r158, 8;
	setp.gt.s32 	%p139, %r245, %r177;
	setp.lt.f64 	%p140, %fd206, %fd67;
	or.pred  	%p141, %p139, %p140;
	mov.u64 	%rd345, %rd344;
	mov.f64 	%fd207, %fd206;
	@%p141 bra 	$L__BB11_77;
	setp.gt.f64 	%p142, %fd206, %fd67;
	mov.u64 	%rd345, %rd71;
	mov.f64 	%fd207, %fd67;
	@%p142 bra 	$L__BB11_77;
	setp.lt.s64 	%p143, %rd344, %rd71;
	min.s64 	%rd345, %rd344, %rd71;
	selp.f64 	%fd207, %fd206, %fd67, %p143;
$L__BB11_77:
	mov.b64 	%rd305, %fd207;
	mov.b64 	{%r247, %r252}, %rd305;
	mov.b32 	%r263, 16;
	mov.b32 	%r265, -1;
	// begin inline asm
	shfl.sync.down.b32 %r246, %r247, %r263, %r177, %r265;
	// end inline asm
	// begin inline asm
	shfl.sync.down.b32 %r251, %r252, %r263, %r177, %r265;
	// end inline asm
	mov.b64 	%rd306, {%r246, %r251};
	mov.b64 	%fd70, %rd306;
	mov.b64 	{%r257, %r262}, %rd345;
	// begin inline asm
	shfl.sync.down.b32 %r256, %r257, %r263, %r177, %r265;
	// end inline asm
	// begin inline asm
	shfl.sync.down.b32 %r261, %r262, %r263, %r177, %r265;
	// end inline asm
	mov.b64 	%rd74, {%r256, %r261};
	add.s32 	%r266, %r158, 16;
	setp.gt.s32 	%p144, %r266, %r177;
	setp.lt.f64 	%p145, %fd207, %fd70;
	or.pred  	%p146, %p144, %p145;
	mov.u64 	%rd386, %rd345;
	mov.f64 	%fd247, %fd207;
	@%p146 bra 	$L__BB11_80;
	setp.gt.f64 	%p147, %fd207, %fd70;
	mov.u64 	%rd386, %rd74;
	mov.f64 	%fd247, %fd70;
	@%p147 bra 	$L__BB11_80;
	setp.lt.s64 	%p148, %rd345, %rd74;
	min.s64 	%rd386, %rd345, %rd74;
	selp.f64 	%fd247, %fd207, %fd70, %p148;
$L__BB11_80:
	setp.ne.s32 	%p149, %r158, 0;
	@%p149 bra 	$L__BB11_82;
	shr.u32 	%r267, %r1, 1;
	and.b32  	%r268, %r267, 496;
	mov.u32 	%r269, _ZN6thrust24THRUST_300001_SM_1000_NS8cuda_cub4core6detail5shmemE;
	add.s32 	%r270, %r269, %r268;
	st.shared.f64 	[%r270+8], %fd247;
	st.shared.u64 	[%r270+16], %rd386;
$L__BB11_82:
	bar.sync 	0;
	setp.ne.s32 	%p150, %r1, 0;
	@%p150 bra 	$L__BB11_203;
	setp.lt.s32 	%p151, %r37, 33;
	mov.f64 	%fd209, %fd247;
	mov.u64 	%rd347, %rd386;
	@%p151 bra 	$L__BB11_87;
	ld.shared.f64 	%fd73, [_ZN6thrust24THRUST_300001_SM_1000_NS8cuda_cub4core6detail5shmemE+24];
	ld.shared.u64 	%rd77, [_ZN6thrust24THRUST_300001_SM_1000_NS8cuda_cub4core6detail5shmemE+32];
	setp.lt.f64 	%p152, %fd247, %fd73;
	mov.f64 	%fd209, %fd247;
	mov.u64 	%rd347, %rd386;
	@%p152 bra 	$L__BB11_87;
	setp.lt.f64 	%p153, %fd73, %fd247;
	mov.f64 	%fd209, %fd73;
	mov.u64 	%rd347, %rd77;
	@%p153 bra 	$L__BB11_87;
	setp.lt.s64 	%p154, %rd386, %rd77;
	min.s64 	%rd347, %rd386, %rd77;
	selp.f64 	%fd209, %fd247, %fd73, %p154;
$L__BB11_87:
	setp.lt.s32 	%p155, %r37, 65;
	mov.f64 	%fd210, %fd209;
	mov.u64 	%rd348, %rd347;
	@%p155 bra 	$L__BB11_91;
	ld.shared.f64 	%fd76, [_ZN6thrust24THRUST_300001_SM_1000_NS8cuda_cub4core6detail5shmemE+40];
	ld.shared.u64 	%rd80, [_ZN6thrust24THRUST_300001_SM_1000_NS8cuda_cub4core6detail5shmemE+48];
	setp.lt.f64 	%p156, %fd209, %fd76;
	mov.f64 	%fd210, %fd209;
	mov.u64 	%rd348, %rd347;
	@%p156 bra 	$L__BB11_91;
	setp.lt.f64 	%p157, %fd76, %fd209;
	mov.f64 	%fd210, %fd76;
	mov.u64 	%rd348, %rd80;
	@%p157 bra 	$L__BB11_91;
	setp.lt.s64 	%p158, %rd347, %rd80;
	selp.f64 	%fd210, %fd209, %fd76, %p158;
	min.s64 	%rd348, %rd347, %rd80;
$L__BB11_91:
	setp.lt.s32 	%p159, %r37, 97;
	mov.f64 	%fd211, %fd210;
	mov.u64 	%rd349, %rd348;
	@%p159 bra 	$L__BB11_95;
	ld.shared.f64 	%fd79, [_ZN6thrust24THRUST_300001_SM_1000_NS8cuda_cub4core6detail5shmemE+56];
	ld.shared.u64 	%rd83, [_ZN6thrust24THRUST_300001_SM_1000_NS8cuda_cub4core6detail5shmemE+64];
	setp.lt.f64 	%p160, %fd210, %fd79;
	mov.f64 	%fd211, %fd210;
	mov.u64 	%rd349, %rd348;
	@%p160 bra 	$L__BB11_95;
	setp.lt.f64 	%p161, %fd79, %fd210;
	mov.f64 	%fd211, %fd79;
	mov.u64 	%rd349, %rd83;
	@%p161 bra 	$L__BB11_95;
	setp.lt.s64 	%p162, %rd348, %rd83;
	selp.f64 	%fd211, %fd210, %fd79, %p162;
	min.s64 	%rd349, %rd348, %rd83;
$L__BB11_95:
	setp.lt.s32 	%p163, %r37, 129;
	mov.f64 	%fd212, %fd211;
	mov.u64 	%rd350, %rd349;
	@%p163 bra 	$L__BB11_99;
	ld.shared.f64 	%fd82, [_ZN6thrust24THRUST_300001_SM_1000_NS8cuda_cub4core6detail5shmemE+72];
	ld.shared.u64 	%rd86, [_ZN6thrust24THRUST_300001_SM_1000_NS8cuda_cub4core6detail5shmemE+80];
	setp.lt.f64 	%p164, %fd211, %fd82;
	mov.f64 	%fd212, %fd211;
	mov.u64 	%rd350, %rd349;
	@%p164 bra 	$L__BB11_99;
	setp.lt.f64 	%p165, %fd82, %fd211;
	mov.f64 	%fd212, %fd82;
	mov.u64 	%rd350, %rd86;
	@%p165 bra 	$L__BB11_99;
	setp.lt.s64 	%p166, %rd349, %rd86;
	selp.f64 	%fd212, %fd211, %fd82, %p166;
	min.s64 	%rd350, %rd349, %rd86;
$L__BB11_99:
	setp.lt.s32 	%p167, %r37, 161;
	mov.f64 	%fd213, %fd212;
	mov.u64 	%rd351, %rd350;
	@%p167 bra 	$L__BB11_103;
	ld.shared.f64 	%fd85, [_ZN6thrust24THRUST_300001_SM_1000_NS8cuda_cub4core6detail5shmemE+88];
	ld.shared.u64 	%rd89, [_ZN6thrust24THRUST_300001_SM_1000_NS8cuda_cub4core6detail5shmemE+96];
	setp.lt.f64 	%p168, %fd212, %fd85;
	mov.f64 	%fd213, %fd212;
	mov.u64 	%rd351, %rd350;
	@%p168 bra 	$L__BB11_103;
	setp.lt.f64 	%p169, %fd85, %fd212;
	mov.f64 	%fd213, %fd85;
	mov.u64 	%rd351, %rd89;
	@%p169 bra 	$L__BB11_103;
	setp.lt.s64 	%p170, %rd350, %rd89;
	selp.f64 	%fd213, %fd212, %fd85, %p170;
	min.s64 	%rd351, %rd350, %rd89;
$L__BB11_103:
	setp.lt.s32 	%p171, %r37, 193;
	mov.f64 	%fd214, %fd213;
	mov.u64 	%rd352, %rd351;
	@%p171 bra 	$L__BB11_107;
	ld.shared.f64 	%fd88, [_ZN6thrust24THRUST_300001_SM_1000_NS8cuda_cub4core6detail5shmemE+104];
	ld.shared.u64 	%rd92, [_ZN6thrust24THRUST_300001_SM_1000_NS8cuda_cub4core6detail5shmemE+112];
	setp.lt.f64 	%p172, %fd213, %fd88;
	mov.f64 	%fd214, %fd213;
	mov.u64 	%rd352, %rd351;
	@%p172 bra 	$L__BB11_107;
	setp.lt.f64 	%p173, %fd88, %fd213;
	mov.f64 	%fd214, %fd88;
	mov.u64 	%rd352, %rd92;
	@%p173 bra 	$L__BB11_107;
	setp.lt.s64 	%p174, %rd351, %rd92;
	selp.f64 	%fd214, %fd213, %fd88, %p174;
	min.s64 	%rd352, %rd351, %rd92;
$L__BB11_107:
	setp.lt.s32 	%p175, %r37, 225;
	mov.u64 	%rd386, %rd352;
	mov.f64 	%fd247, %fd214;
	@%p175 bra 	$L__BB11_203;
	ld.shared.f64 	%fd91, [_ZN6thrust24THRUST_300001_SM_1000_NS8cuda_cub4core6detail5shmemE+120];
	ld.shared.u64 	%rd95, [_ZN6thrust24THRUST_300001_SM_1000_NS8cuda_cub4core6detail5shmemE+128];
	setp.lt.f64 	%p176, %fd214, %fd91;
	mov.u64 	%rd386, %rd352;
	mov.f64 	%fd247, %fd214;
	@%p176 bra 	$L__BB11_203;
	setp.lt.f64 	%p177, %fd91, %fd214;
	mov.u64 	%rd386, %rd95;
	mov.f64 	%fd247, %fd91;
	@%p177 bra 	$L__BB11_203;
	setp.lt.s64 	%p178, %rd352, %rd95;
	selp.f64 	%fd247, %fd214, %fd91, %p178;
	min.s64 	%rd386, %rd352, %rd95;
	bra.uni 	$L__BB11_203;
$L__BB11_111:
	mov.u32 	%r16, %tid.x;
	mul.wide.u32 	%rd208, %r16, 16;
	add.s64 	%rd189, %rd186, %rd208;
	// begin inline asm
	ld.global.nc.u64 %rd188, [%rd189];
	// end inline asm
	add.s64 	%rd191, %rd189, 8;
	// begin inline asm
	ld.global.nc.u64 %rd190, [%rd191];
	// end inline asm
	mov.b64 	%fd93, %rd188;
	add.s64 	%rd193, %rd189, 4096;
	// begin inline asm
	ld.global.nc.u64 %rd192, [%rd193];
	// end inline asm
	add.s64 	%rd195, %rd189, 4104;
	// begin inline asm
	ld.global.nc.u64 %rd194, [%rd195];
	// end inline asm
	mov.b64 	%fd94, %rd192;
	add.s64 	%rd197, %rd189, 8192;
	// begin inline asm
	ld.global.nc.u64 %rd196, [%rd197];
	// end inline asm
	add.s64 	%rd199, %rd189, 8200;
	// begin inline asm
	ld.global.nc.u64 %rd198, [%rd199];
	// end inline asm
	mov.b64 	%fd95, %rd196;
	add.s64 	%rd201, %rd189, 12288;
	// begin inline asm
	ld.global.nc.u64 %rd200, [%rd201];
	// end inline asm
	add.s64 	%rd203, %rd189, 12296;
	// begin inline asm
	ld.global.nc.u64 %rd202, [%rd203];
	// end inline asm
	mov.b64 	%fd96, %rd200;
	add.s64 	%rd205, %rd189, 16384;
	// begin inline asm
	ld.global.nc.u64 %rd204, [%rd205];
	// end inline asm
	add.s64 	%rd207, %rd189, 16392;
	// begin inline asm
	ld.global.nc.u64 %rd206, [%rd207];
	// end inline asm
	mov.b64 	%fd97, %rd204;
	setp.lt.f64 	%p3, %fd93, %fd94;
	mov.f64 	%fd215, %fd93;
	mov.u64 	%rd353, %rd190;
	@%p3 bra 	$L__BB11_114;
	setp.lt.f64 	%p4, %fd94, %fd93;
	mov.f64 	%fd215, %fd94;
	mov.u64 	%rd353, %rd194;
	@%p4 bra 	$L__BB11_114;
	setp.lt.s64 	%p5, %rd190, %rd194;
	selp.f64 	%fd215, %fd93, %fd94, %p5;
	min.s64 	%rd353, %rd190, %rd194;
$L__BB11_114:
	setp.lt.f64 	%p6, %fd215, %fd95;
	mov.f64 	%fd216, %fd215;
	mov.u64 	%rd354, %rd353;
	@%p6 bra 	$L__BB11_117;
	setp.gt.f64 	%p7, %fd215, %fd95;
	mov.f64 	%fd216, %fd95;
	mov.u64 	%rd354, %rd198;
	@%p7 bra 	$L__BB11_117;
	setp.lt.s64 	%p8, %rd353, %rd198;
	selp.f64 	%fd216, %fd215, %fd95, %p8;
	min.s64 	%rd354, %rd353, %rd198;
$L__BB11_117:
	setp.lt.f64 	%p9, %fd216, %fd96;
	mov.f64 	%fd217, %fd216;
	mov.u64 	%rd355, %rd354;
	@%p9 bra 	$L__BB11_120;
	setp.gt.f64 	%p10, %fd216, %fd96;
	mov.f64 	%fd217, %fd96;
	mov.u64 	%rd355, %rd202;
	@%p10 bra 	$L__BB11_120;
	setp.lt.s64 	%p11, %rd354, %rd202;
	selp.f64 	%fd217, %fd216, %fd96, %p11;
	min.s64 	%rd355, %rd354, %rd202;
$L__BB11_120:
	setp.lt.f64 	%p12, %fd217, %fd97;
	mov.f64 	%fd234, %fd217;
	mov.u64 	%rd373, %rd355;
	@%p12 bra 	$L__BB11_123;
	setp.gt.f64 	%p13, %fd217, %fd97;
	mov.f64 	%fd234, %fd97;
	mov.u64 	%rd373, %rd206;
	@%p13 bra 	$L__BB11_123;
	setp.lt.s64 	%p14, %rd355, %rd206;
	selp.f64 	%fd234, %fd217, %fd97, %p14;
	min.s64 	%rd373, %rd355, %rd206;
$L__BB11_123:
	setp.lt.u32 	%p15, %r37, 2560;
	mov.b32 	%r383, 1280;
	@%p15 bra 	$L__BB11_141;
	mov.b32 	%r383, 1280;
$L__BB11_125:
	mov.u32 	%r17, %r383;
	add.s32 	%r40, %r17, %r16;
	mul.wide.u32 	%rd229, %r40, 16;
	add.s64 	%rd210, %rd186, %rd229;
	// begin inline asm
	ld.global.nc.u64 %rd209, [%rd210];
	// end inline asm
	add.s64 	%rd212, %rd210, 8;
	// begin inline asm
	ld.global.nc.u64 %rd211, [%rd212];
	// end inline asm
	mov.b64 	%fd107, %rd209;
	add.s64 	%rd214, %rd210, 4096;
	// begin inline asm
	ld.global.nc.u64 %rd213, [%rd214];
	// end inline asm
	add.s64 	%rd216, %rd210, 4104;
	// begin inline asm
	ld.global.nc.u64 %rd215, [%rd216];
	// end inline asm
	mov.b64 	%fd108, %rd213;
	add.s64 	%rd218, %rd210, 8192;
	// begin inline asm
	ld.global.nc.u64 %rd217, [%rd218];
	// end inline asm
	add.s64 	%rd220, %rd210, 8200;
	// begin inline asm
	ld.global.nc.u64 %rd219, [%rd220];
	// end inline asm
	mov.b64 	%fd109, %rd217;
	add.s64 	%rd222, %rd210, 12288;
	// begin inline asm
	ld.global.nc.u64 %rd221, [%rd222];
	// end inline asm
	add.s64 	%rd224, %rd210, 12296;
	// begin inline asm
	ld.global.nc.u64 %rd223, [%rd224];
	// end inline asm
	mov.b64 	%fd110, %rd221;
	add.s64 	%rd226, %rd210, 16384;
	// begin inline asm
	ld.global.nc.u64 %rd225, [%rd226];
	// end inline asm
	add.s64 	%rd228, %rd210, 16392;
	// begin inline asm
	ld.global.nc.u64 %rd227, [%rd228];
	// end inline asm
	mov.b64 	%fd111, %rd225;
	setp.lt.f64 	%p16, %fd234, %fd107;
	mov.f64 	%fd220, %fd234;
	mov.u64 	%rd358, %rd373;
	@%p16 bra 	$L__BB11_128;
	setp.gt.f64 	%p17, %fd234, %fd107;
	mov.f64 	%fd220, %fd107;
	mov.u64 	%rd358, %rd211;
	@%p17 bra 	$L__BB11_128;
	setp.lt.s64 	%p18, %rd373, %rd211;
	selp.f64 	%fd220, %fd234, %fd107, %p18;
	min.s64 	%rd358, %rd373, %rd211;
$L__BB11_128:
	setp.lt.f64 	%p19, %fd220, %fd108;
	mov.f64 	%fd221, %fd220;
	mov.u64 	%rd359, %rd358;
	@%p19 bra 	$L__BB11_131;
	setp.gt.f64 	%p20, %fd220, %fd108;
	mov.f64 	%fd221, %fd108;
	mov.u64 	%rd359, %rd215;
	@%p20 bra 	$L__BB11_131;
	setp.lt.s64 	%p21, %rd358, %rd215;
	selp.f64 	%fd221, %fd220, %fd108, %p21;
	min.s64 	%rd359, %rd358, %rd215;
$L__BB11_131:
	setp.lt.f64 	%p22, %fd221, %fd109;
	mov.f64 	%fd222, %fd221;
	mov.u64 	%rd360, %rd359;
	@%p22 bra 	$L__BB11_134;
	setp.gt.f64 	%p23, %fd221, %fd109;
	mov.f64 	%fd222, %fd109;
	mov.u64 	%rd360, %rd219;
	@%p23 bra 	$L__BB11_134;
	setp.lt.s64 	%p24, %rd359, %rd219;
	selp.f64 	%fd222, %fd221, %fd109, %p24;
	min.s64 	%rd360, %rd359, %rd219;
$L__BB11_134:
	setp.lt.f64 	%p25, %fd222, %fd110;
	mov.f64 	%fd223, %fd222;
	mov.u64 	%rd361, %rd360;
	@%p25 bra 	$L__BB11_137;
	setp.gt.f64 	%p26, %fd222, %fd110;
	mov.f64 	%fd223, %fd110;
	mov.u64 	%rd361, %rd223;
	@%p26 bra 	$L__BB11_137;
	setp.lt.s64 	%p27, %rd360, %rd223;
	selp.f64 	%fd223, %fd222, %fd110, %p27;
	min.s64 	%rd361, %rd360, %rd223;
$L__BB11_137:
	setp.lt.f64 	%p28, %fd223, %fd111;
	mov.f64 	%fd234, %fd223;
	mov.u64 	%rd373, %rd361;
	@%p28 bra 	$L__BB11_140;
	setp.gt.f64 	%p29, %fd223, %fd111;
	mov.f64 	%fd234, %fd111;
	mov.u64 	%rd373, %rd227;
	@%p29 bra 	$L__BB11_140;
	setp.lt.s64 	%p30, %rd361, %rd227;
	selp.f64 	%fd234, %fd223, %fd111, %p30;
	min.s64 	%rd373, %rd361, %rd227;
$L__BB11_140:
	add.s32 	%r383, %r17, 1280;
	add.s32 	%r41, %r17, 2560;
	setp.le.s32 	%p31, %r41, %r37;
	@%p31 bra 	$L__BB11_125;
$L__BB11_141:
	setp.le.s32 	%p32, %r37, %r383;
	@%p32 bra 	$L__BB11_164;
	sub.s32 	%r20, %r37, %r383;
	setp.ge.s32 	%p33, %r16, %r20;
	@%p33 bra 	$L__BB11_164;
	not.b32 	%r42, %r16;
	add.s32 	%r43, %r37, %r42;
	sub.s32 	%r21, %r43, %r383;
	and.b32  	%r44, %r21, 768;
	setp.eq.s32 	%p34, %r44, 768;
	mov.u32 	%r387, %r16;
	@%p34 bra 	$L__BB11_149;
	add.s32 	%r385, %r16, %r383;
	shr.u32 	%r45, %r21, 8;
	add.s32 	%r46, %r45, 1;
	and.b32  	%r47, %r46, 3;
	neg.s32 	%r384, %r47;
	mov.u32 	%r387, %r16;
$L__BB11_145:
	.pragma "nounroll";
	mov.u64 	%rd127, %rd373;
	mov.f64 	%fd123, %fd234;
	mul.wide.u32 	%rd235, %r385, 16;
	add.s64 	%rd232, %rd186, %rd235;
	// begin inline asm
	ld.global.nc.u64 %rd231, [%rd232];
	// end inline asm
	add.s64 	%rd234, %rd232, 8;
	// begin inline asm
	ld.global.nc.u64 %rd233, [%rd234];
	// end inline asm
	mov.b64 	%fd124, %rd231;
	setp.lt.f64 	%p35, %fd123, %fd124;
	@%p35 bra 	$L__BB11_148;
	setp.gt.f64 	%p36, %fd123, %fd124;
	mov.f64 	%fd234, %fd124;
	mov.u64 	%rd373, %rd233;
	@%p36 bra 	$L__BB11_148;
	setp.lt.s64 	%p37, %rd127, %rd233;
	selp.f64 	%fd234, %fd123, %fd124, %p37;
	min.s64 	%rd373, %rd127, %rd233;
$L__BB11_148:
	add.s32 	%r387, %r387, 256;
	add.s32 	%r385, %r385, 256;
	add.s32 	%r384, %r384, 1;
	setp.ne.s32 	%p38, %r384, 0;
	@%p38 bra 	$L__BB11_145;
$L__BB11_149:
	setp.lt.u32 	%p39, %r21, 768;
	@%p39 bra 	$L__BB11_164;
	cvt.u64.u32 	%rd236, %r387;
	cvt.u64.u32 	%rd237, %r383;
	add.s64 	%rd238, %rd236, %rd237;
	shl.b64 	%rd239, %rd238, 4;
	add.s64 	%rd240, %rd239, %rd186;
	add.s64 	%rd368, %rd240, 12296;
	add.s32 	%r388, %r387, %r383;
$L__BB11_151:
	mul.wide.u32 	%rd245, %r388, 16;
	add.s64 	%rd242, %rd186, %rd245;
	// begin inline asm
	ld.global.nc.u64 %rd241, [%rd242];
	// end inline asm
	add.s64 	%rd244, %rd242, 8;
	// begin inline asm
	ld.global.nc.u64 %rd243, [%rd244];
	// end inline asm
	mov.b64 	%fd130, %rd241;
	setp.lt.f64 	%p40, %fd234, %fd130;
	mov.f64 	%fd231, %fd234;
	mov.u64 	%rd370, %rd373;
	@%p40 bra 	$L__BB11_154;
	setp.gt.f64 	%p41, %fd234, %fd130;
	mov.f64 	%fd231, %fd130;
	mov.u64 	%rd370, %rd243;
	@%p41 bra 	$L__BB11_154;
	setp.lt.s64 	%p42, %rd373, %rd243;
	selp.f64 	%fd231, %fd234, %fd130, %p42;
	min.s64 	%rd370, %rd373, %rd243;
$L__BB11_154:
	add.s64 	%rd247, %rd368, -8200;
	// begin inline asm
	ld.global.nc.u64 %rd246, [%rd247];
	// end inline asm
	add.s64 	%rd249, %rd368, -8192;
	// begin inline asm
	ld.global.nc.u64 %rd248, [%rd249];
	// end inline asm
	mov.b64 	%fd133, %rd246;
	setp.lt.f64 	%p43, %fd231, %fd133;
	mov.f64 	%fd232, %fd231;
	mov.u64 	%rd371, %rd370;
	@%p43 bra 	$L__BB11_157;
	setp.gt.f64 	%p44, %fd231, %fd133;
	mov.f64 	%fd232, %fd133;
	mov.u64 	%rd371, %rd248;
	@%p44 bra 	$L__BB11_157;
	setp.lt.s64 	%p45, %rd370, %rd248;
	selp.f64 	%fd232, %fd231, %fd133, %p45;
	min.s64 	%rd371, %rd370, %rd248;
$L__BB11_157:
	add.s64 	%rd251, %rd368, -4104;
	// begin inline asm
	ld.global.nc.u64 %rd250, [%rd251];
	// end inline asm
	add.s64 	%rd253, %rd368, -4096;
	// begin inline asm
	ld.global.nc.u64 %rd252, [%rd253];
	// end inline asm
	mov.b64 	%fd136, %rd250;
	setp.lt.f64 	%p46, %fd232, %fd136;
	mov.f64 	%fd233, %fd232;
	mov.u64 	%rd372, %rd371;
	@%p46 bra 	$L__BB11_160;
	setp.gt.f64 	%p47, %fd232, %fd136;
	mov.f64 	%fd233, %fd136;
	mov.u64 	%rd372, %rd252;
	@%p47 bra 	$L__BB11_160;
	setp.lt.s64 	%p48, %rd371, %rd252;
	selp.f64 	%fd233, %fd232, %fd136, %p48;
	min.s64 	%rd372, %rd371, %rd252;
$L__BB11_160:
	add.s64 	%rd255, %rd368, -8;
	// begin inline asm
	ld.global.nc.u64 %rd254, [%rd255];
	// end inline asm
	// begin inline asm
	ld.global.nc.u64 %rd256, [%rd368];
	// end inline asm
	mov.b64 	%fd139, %rd254;
	setp.lt.f64 	%p49, %fd233, %fd139;
	mov.f64 	%fd234, %fd233;
	mov.u64 	%rd373, %rd372;
	@%p49 bra 	$L__BB11_163;
	setp.gt.f64 	%p50, %fd233, %fd139;
	mov.f64 	%fd234, %fd139;
	mov.u64 	%rd373, %rd256;
	@%p50 bra 	$L__BB11_163;
	setp.lt.s64 	%p51, %rd372, %rd256;
	selp.f64 	%fd234, %fd233, %fd139, %p51;
	min.s64 	%rd373, %rd372, %rd256;
$L__BB11_163:
	add.s32 	%r387, %r387, 1024;
	add.s64 	%rd368, %rd368, 16384;
	add.s32 	%r388, %r388, 1024;
	setp.lt.s32 	%p52, %r387, %r20;
	@%p52 bra 	$L__BB11_151;
$L__BB11_164:
	// begin inline asm
	mov.u32 %r48, %laneid;
	// end inline asm
	mov.b64 	%rd258, %fd234;
	mov.b64 	{%r50, %r55}, %rd258;
	mov.b32 	%r66, 1;
	mov.b32 	%r67, 31;
	mov.b32 	%r68, -1;
	// begin inline asm
	shfl.sync.down.b32 %r49, %r50, %r66, %r67, %r68;
	// end inline asm
	// begin inline asm
	shfl.sync.down.b32 %r54, %r55, %r66, %r67, %r68;
	// end inline asm
	mov.b64 	%rd259, {%r49, %r54};
	mov.b64 	%fd143, %rd259;
	mov.b64 	{%r60, %r65}, %rd373;
	// begin inline asm
	shfl.sync.down.b32 %r59, %r60, %r66, %r67, %r68;
	// end inline asm
	// begin inline asm
	shfl.sync.down.b32 %r64, %r65, %r66, %r67, %r68;
	// end inline asm
	mov.b64 	%rd150, {%r59, %r64};
	setp.gt.s32 	%p53, %r48, 30;
	setp.lt.f64 	%p54, %fd234, %fd143;
	or.pred  	%p55, %p53, %p54;
	mov.f64 	%fd236, %fd234;
	mov.u64 	%rd375, %rd373;
	@%p55 bra 	$L__BB11_167;
	setp.gt.f64 	%p56, %fd234, %fd143;
	mov.f64 	%fd236, %fd143;
	mov.u64 	%rd375, %rd150;
	@%p56 bra 	$L__BB11_167;
	setp.lt.s64 	%p57, %rd373, %rd150;
	selp.f64 	%fd236, %fd234, %fd143, %p57;
	min.s64 	%rd375, %rd373, %rd150;
$L__BB11_167:
	mov.b64 	%rd260, %fd236;
	mov.b64 	{%r70, %r75}, %rd260;
	mov.b32 	%r86, 2;
	mov.b32 	%r87, 31;
	mov.b32 	%r88, -1;
	// begin inline asm
	shfl.sync.down.b32 %r69, %r70, %r86, %r87, %r88;
	// end inline asm
	// begin inline asm
	shfl.sync.down.b32 %r74, %r75, %r86, %r87, %r88;
	// end inline asm
	mov.b64 	%rd261, {%r69, %r74};
	mov.b64 	%fd146, %rd261;
	mov.b64 	{%r80, %r85}, %rd375;
	// begin inline asm
	shfl.sync.down.b32 %r79, %r80, %r86, %r87, %r88;
	// end inline asm
	// begin inline asm
	shfl.sync.down.b32 %r84, %r85, %r86, %r87, %r88;
	// end inline asm
	mov.b64 	%rd153, {%r79, %r84};
	setp.gt.s32 	%p58, %r48, 29;
	setp.lt.f64 	%p59, %fd236, %fd146;
	or.pred  	%p60, %p58, %p59;
	mov.f64 	%fd237, %fd236;
	mov.u64 	%rd376, %rd375;
	@%p60 bra 	$L__BB11_170;
	setp.gt.f64 	%p61, %fd236, %fd146;
	mov.f64 	%fd237, %fd146;
	mov.u64 	%rd376, %rd153;
	@%p61 bra 	$L__BB11_170;
	setp.lt.s64 	%p62, %rd375, %rd153;
	selp.f64 	%fd237, %fd236, %fd146, %p62;
	min.s64 	%rd376, %rd375, %rd153;
$L__BB11_170:
	mov.b64 	%rd262, %fd237;
	mov.b64 	{%r90, %r95}, %rd262;
	mov.b32 	%r106, 4;
	mov.b32 	%r107, 31;
	mov.b32 	%r108, -1;
	// begin inline asm
	shfl.sync.down.b32 %r89, %r90, %r106, %r107, %r108;
	// end inline asm
	// begin inline asm
	shfl.sync.down.b32 %r94, %r95, %r106, %r107, %r108;
	// end inline asm
	mov.b64 	%rd263, {%r89, %r94};
	mov.b64 	%fd149, %rd263;
	mov.b64 	{%r100, %r105}, %rd376;
	// begin inline asm
	shfl.sync.down.b32 %r99, %r100, %r106, %r107, %r108;
	// end inline asm
	// begin inline asm
	shfl.sync.down.b32 %r104, %r105, %r106, %r107, %r108;
	// end inline asm
	mov.b64 	%rd156, {%r99, %r104};
	setp.gt.s32 	%p63, %r48, 27;
	setp.lt.f64 	%p64, %fd237, %fd149;
	or.pred  	%p65, %p63, %p64;
	mov.f64 	%fd238, %fd237;
	mov.u64 	%rd377, %rd376;
	@%p65 bra 	$L__BB11_173;
	setp.gt.f64 	%p66, %fd237, %fd149;
	mov.f64 	%fd238, %fd149;
	mov.u64 	%rd377, %rd156;
	@%p66 bra 	$L__BB11_173;
	setp.lt.s64 	%p67, %rd376, %rd156;
	selp.f64 	%fd238, %fd237, %fd149, %p67;
	min.s64 	%rd377, %rd376, %rd156;
$L__BB11_173:
	mov.b64 	%rd264, %fd238;
	mov.b64 	{%r110, %r115}, %rd264;
	mov.b32 	%r126, 8;
	mov.b32 	%r127, 31;
	mov.b32 	%r128, -1;
	// begin inline asm
	shfl.sync.down.b32 %r109, %r110, %r126, %r127, %r128;
	// end inline asm
	// begin inline asm
	shfl.sync.down.b32 %r114, %r115, %r126, %r127, %r128;
	// end inline asm
	mov.b64 	%rd265, {%r109, %r114};
	mov.b64 	%fd152, %rd265;
	mov.b64 	{%r120, %r125}, %rd377;
	// begin inline asm
	shfl.sync.down.b32 %r119, %r120, %r126, %r127, %r128;
	// end inline asm
	// begin inline asm
	shfl.sync.down.b32 %r124, %r125, %r126, %r127, %r128;
	// end inline asm
	mov.b64 	%rd159, {%r119, %r124};
	setp.gt.s32 	%p68, %r48, 23;
	setp.lt.f64 	%p69, %fd238, %fd152;
	or.pred  	%p70, %p68, %p69;
	mov.f64 	%fd239, %fd238;
	mov.u64 	%rd378, %rd377;
	@%p70 bra 	$L__BB11_176;
	setp.gt.f64 	%p71, %fd238, %fd152;
	mov.f64 	%fd239, %fd152;
	mov.u64 	%rd378, %rd159;
	@%p71 bra 	$L__BB11_176;
	setp.lt.s64 	%p72, %rd377, %rd159;
	selp.f64 	%fd239, %fd238, %fd152, %p72;
	min.s64 	%rd378, %rd377, %rd159;
$L__BB11_176:
	mov.b64 	%rd266, %fd239;
	mov.b64 	{%r130, %r135}, %rd266;
	mov.b32 	%r146, 16;
	mov.b32 	%r147, 31;
	mov.b32 	%r148, -1;
	// begin inline asm
	shfl.sync.down.b32 %r129, %r130, %r146, %r147, %r148;
	// end inline asm
	// begin inline asm
	shfl.sync.down.b32 %r134, %r135, %r146, %r147, %r148;
	// end inline asm
	mov.b64 	%rd267, {%r129, %r134};
	mov.b64 	%fd155, %rd267;
	mov.b64 	{%r140, %r145}, %rd378;
	// begin inline asm
	shfl.sync.down.b32 %r139, %r140, %r146, %r147, %r148;
	// end inline asm
	// begin inline asm
	shfl.sync.down.b32 %r144, %r145, %r146, %r147, %r148;
	// end inline asm
	mov.b64 	%rd162, {%r139, %r144};
	setp.gt.s32 	%p73, %r48, 15;
	setp.lt.f64 	%p74, %fd239, %fd155;
	or.pred  	%p75, %p73, %p74;
	mov.f64 	%fd247, %fd239;
	mov.u64 	%rd386, %rd378;
	@%p75 bra 	$L__BB11_179;
	setp.gt.f64 	%p76, %fd239, %fd155;
	mov.f64 	%fd247, %fd155;
	mov.u64 	%rd386, %rd162;
	@%p76 bra 	$L__BB11_179;
	setp.lt.s64 	%p77, %rd378, %rd162;
	selp.f64 	%fd247, %fd239, %fd155, %p77;
	min.s64 	%rd386, %rd378, %rd162;
$L__BB11_179:
	setp.ne.s32 	%p78, %r48, 0;
	@%p78 bra 	$L__BB11_181;
	shr.u32 	%r149, %r16, 1;
	and.b32  	%r150, %r149, 496;
	mov.u32 	%r151, _ZN6thrust24THRUST_300001_SM_1000_NS8cuda_cub4core6detail5shmemE;
	add.s32 	%r152, %r151, %r150;
	st.shared.f64 	[%r152+8], %fd247;
	st.shared.u64 	[%r152+16], %rd386;
$L__BB11_181:
	bar.sync 	0;
	setp.ne.s32 	%p79, %r16, 0;
	@%p79 bra 	$L__BB11_203;
	ld.shared.f64 	%fd158, [_ZN6thrust24THRUST_300001_SM_1000_NS8cuda_cub4core6detail5shmemE+24];
	ld.shared.u64 	%rd165, [_ZN6thrust24THRUST_300001_SM_1000_NS8cuda_cub4core6detail5shmemE+32];
	setp.lt.f64 	%p80, %fd247, %fd158;
	mov.f64 	%fd241, %fd247;
	mov.u64 	%rd380, %rd386;
	@%p80 bra 	$L__BB11_185;
	setp.lt.f64 	%p81, %fd158, %fd247;
	mov.f64 	%fd241, %fd158;
	mov.u64 	%rd380, %rd165;
	@%p81 bra 	$L__BB11_185;
	setp.lt.s64 	%p82, %rd386, %rd165;
	selp.f64 	%fd241, %fd247, %fd158, %p82;
	min.s64 	%rd380, %rd386, %rd165;
$L__BB11_185:
	ld.shared.f64 	%fd161, [_ZN6thrust24THRUST_300001_SM_1000_NS8cuda_cub4core6detail5shmemE+40];
	ld.shared.u64 	%rd168, [_ZN6thrust24THRUST_300001_SM_1000_NS8cuda_cub4core6detail5shmemE+48];
	setp.lt.f64 	%p83, %fd241, %fd161;
	mov.f64 	%fd242, %fd241;
	mov.u64 	%rd381, %rd380;
	@%p83 bra 	$L__BB11_188;
	setp.lt.f64 	%p84, %fd161, %fd241;
	mov.f64 	%fd242, %fd161;
	mov.u64 	%rd381, %rd168;
	@%p84 bra 	$L__BB11_188;
	setp.lt.s64 	%p85, %rd380, %rd168;
	selp.f64 	%fd242, %fd241, %fd161, %p85;
	min.s64 	%rd381, %rd380, %rd168;
$L__BB11_188:
	ld.shared.f64 	%fd164, [_ZN6thrust24THRUST_300001_SM_1000_NS8cuda_cub4core6detail5shmemE+56];
	ld.shared.u64 	%rd171, [_ZN6thrust24THRUST_300001_SM_1000_NS8cuda_cub4core6detail5shmemE+64];
	setp.lt.f64 	%p86, %fd242, %fd164;
	mov.f64 	%fd243, %fd242;
	mov.u64 	%rd382, %rd381;
	@%p86 bra 	$L__BB11_191;
	setp.lt.f64 	%p87, %fd164, %fd242;
	mov.f64 	%fd243, %fd164;
	mov.u64 	%rd382, %rd171;
	@%p87 bra 	$L__BB11_191;
	setp.lt.s64 	%p88, %rd381, %rd171;
	selp.f64 	%fd243, %fd242, %fd164, %p88;
	min.s64 	%rd382, %rd381, %rd171;
$L__BB11_191:
	ld.shared.f64 	%fd167, [_ZN6thrust24THRUST_300001_SM_1000_NS8cuda_cub4core6detail5shmemE+72];
	ld.shared.u64 	%rd174, [_ZN6thrust24THRUST_300001_SM_1000_NS8cuda_cub4core6detail5shmemE+80];
	setp.lt.f64 	%p89, %fd243, %fd167;
	mov.f64 	%fd244, %fd243;
	mov.u64 	%rd383, %rd382;
	@%p89 bra 	$L__BB11_194;
	setp.lt.f64 	%p90, %fd167, %fd243;
	mov.f64 	%fd244, %fd167;
	mov.u64 	%rd383, %rd174;
	@%p90 bra 	$L__BB11_194;
	setp.lt.s64 	%p91, %rd382, %rd174;
	selp.f64 	%fd244, %fd243, %fd167, %p91;
	min.s64 	%rd383, %rd382, %rd174;
$L__BB11_194:
	ld.shared.f64 	%fd170, [_ZN6thrust24THRUST_300001_SM_1000_NS8cuda_cub4core6detail5shmemE+88];
	ld.shared.u64 	%rd177, [_ZN6thrust24THRUST_300001_SM_1000_NS8cuda_cub4core6detail5shmemE+96];
	setp.lt.f64 	%p92, %fd244, %fd170;
	mov.f64 	%fd245, %fd244;
	mov.u64 	%rd384, %rd383;
	@%p92 bra 	$L__BB11_197;
	setp.lt.f64 	%p93, %fd170, %fd244;
	mov.f64 	%fd245, %fd170;
	mov.u64 	%rd384, %rd177;
	@%p93 bra 	$L__BB11_197;
	setp.lt.s64 	%p94, %rd383, %rd177;
	selp.f64 	%fd245, %fd244, %fd170, %p94;
	min.s64 	%rd384, %rd383, %rd177;
$L__BB11_197:
	ld.shared.f64 	%fd173, [_ZN6thrust24THRUST_300001_SM_1000_NS8cuda_cub4core6detail5shmemE+104];
	ld.shared.u64 	%rd180, [_ZN6thrust24THRUST_300001_SM_1000_NS8cuda_cub4core6detail5shmemE+112];
	setp.lt.f64 	%p95, %fd245, %fd173;
	mov.f64 	%fd246, %fd245;
	mov.u64 	%rd385, %rd384;
	@%p95 bra 	$L__BB11_200;
	setp.lt.f64 	%p96, %fd173, %fd245;
	mov.f64 	%fd246, %fd173;
	mov.u64 	%rd385, %rd180;
	@%p96 bra 	$L__BB11_200;
	setp.lt.s64 	%p97, %rd384, %rd180;
	selp.f64 	%fd246, %fd245, %fd173, %p97;
	min.s64 	%rd385, %rd384, %rd180;
$L__BB11_200:
	ld.shared.f64 	%fd176, [_ZN6thrust24THRUST_300001_SM_1000_NS8cuda_cub4core6detail5shmemE+120];
	ld.shared.u64 	%rd183, [_ZN6thrust24THRUST_300001_SM_1000_NS8cuda_cub4core6detail5shmemE+128];
	setp.lt.f64 	%p98, %fd246, %fd176;
	mov.u64 	%rd386, %rd385;
	mov.f64 	%fd247, %fd246;
	@%p98 bra 	$L__BB11_203;
	setp.lt.f64 	%p99, %fd176, %fd246;
	mov.u64 	%rd386, %rd183;
	mov.f64 	%fd247, %fd176;
	@%p99 bra 	$L__BB11_203;
	setp.lt.s64 	%p100, %rd385, %rd183;
	selp.f64 	%fd247, %fd246, %fd176, %p100;
	min.s64 	%rd386, %rd385, %rd183;
$L__BB11_203:
	mov.u32 	%r376, %tid.x;
	setp.ne.s32 	%p227, %r376, 0;
	@%p227 bra 	$L__BB11_205;
	ld.param.u64 	%rd318, [_ZN6thrust24THRUST_300001_SM_1000_NS8cuda_cub4core6detail13_kernel_agentINS1_8__reduce11ReduceAgentIPN4cuda3std3__45tupleIJdlEEESC_SB_iNS1_9__extrema9arg_min_fIdlNS9_4lessIdEEEEEEJSC_SC_iSH_EEEvDpT0__param_1];
	cvta.to.global.u64 	%rd317, %rd318;
	st.global.f64 	[%rd317], %fd247;
	st.global.u64 	[%rd317+8], %rd386;
$L__BB11_205:
	ret;

}
	// .globl	_ZN6thrust24THRUST_300001_SM_1000_NS8cuda_cub4core6detail13_kernel_agentINS1_8__reduce11ReduceAgentINS0_12zip_iteratorIN4cuda3std3__45tupleIJNS0_6detail15normal_iteratorINS0_10device_ptrIdEEEENS0_17counting_iteratorIlNS0_11use_defaultESI_SI_EEEEEEEPNSB_IJdlEEESM_lNS1_9__extrema9arg_min_fIdlNSA_4lessIdEEEEEEJSL_SN_lSS_EEEvDpT0_
.visible .entry _ZN6thrust24THRUST_300001_SM_1000_NS8cuda_cub4core6detail13_kernel_agentINS1_8__reduce11ReduceAgentINS0_12zip_iteratorIN4cuda3std3__45tupleIJNS0_6detail15normal_iteratorINS0_10device_ptrIdEEEENS0_17counting_iteratorIlNS0_11use_defaultESI_SI_EEEEEEEPNSB_IJdlEEESM_lNS1_9__extrema9arg_min_fIdlNSA_4lessIdEEEEEEJSL_SN_lSS_EEEvDpT0_(
	.param .align 8 .b8 _ZN6thrust24THRUST_300001_SM_1000_NS8cuda_cub4core6detail13_kernel_agentINS1_8__reduce11ReduceAgentINS0_12zip_iteratorIN4cuda3std3__45tupleIJNS0_6detail15normal_iteratorINS0_10device_ptrIdEEEENS0_17counting_iteratorIlNS0_11use_defaultESI_SI_EEEEEEEPNSB_IJdlEEESM_lNS1_9__extrema9arg_min_fIdlNSA_4lessIdEEEEEEJSL_SN_lSS_EEEvDpT0__param_0[16],
	.param .u64 .ptr .align 1 _ZN6thrust24THRUST_300001_SM_1000_NS8cuda_cub4core6detail13_kernel_agentINS1_8__reduce11ReduceAgentINS0_12zip_iteratorIN4cuda3std3__45tupleIJNS0_6detail15normal_iteratorINS0_10device_ptrIdEEEENS0_17counting_iteratorIlNS0_11use_defaultESI_SI_EEEEEEEPNSB_IJdlEEESM_lNS1_9__extrema9arg_min_fIdlNSA_4lessIdEEEEEEJSL_SN_lSS_EEEvDpT0__param_1,
	.param .u64 _ZN6thrust24THRUST_300001_SM_1000_NS8cuda_cub4core6detail13_kernel_agentINS1_8__reduce11ReduceAgentINS0_12zip_iteratorIN4cuda3std3__45tupleIJNS0_6detail15normal_iteratorINS0_10device_ptrIdEEEENS0_17counting_iteratorIlNS0_11use_defaultESI_SI_EEEEEEEPNSB_IJdlEEESM_lNS1_9__extrema9arg_min_fIdlNSA_4lessIdEEEEEEJSL_SN_lSS_EEEvDpT0__param_2,
	.param .align 1 .b8 _ZN6thrust24THRUST_300001_SM_1000_NS8cuda_cub4core6detail13_kernel_agentINS1_8__reduce11ReduceAgentINS0_12zip_iteratorIN4cuda3std3__45tupleIJNS0_6detail15normal_iteratorINS0_10device_ptrIdEEEENS0_17counting_iteratorIlNS0_11use_defaultESI_SI_EEEEEEEPNSB_IJdlEEESM_lNS1_9__extrema9arg_min_fIdlNSA_4lessIdEEEEEEJSL_SN_lSS_EEEvDpT0__param_3[1]
)
.maxntid 256
{
	.reg .pred 	%p<223>;
	.reg .b32 	%r<391>;
	.reg .b64 	%rd<357>;
	.reg .b64 	%fd<243>;

	ld.param.u64 	%rd197, [_ZN6thrust24THRUST_300001_SM_1000_NS8cuda_cub4core6detail13_kernel_agentINS1_8__reduce11ReduceAgentINS0_12zip_iteratorIN4cuda3std3__45tupleIJNS0_6detail15normal_iteratorINS0_10device_ptrIdEEEENS0_17counting_iteratorIlNS0_11use_defaultESI_SI_EEEEEEEPNSB_IJdlEEESM_lNS1_9__extrema9arg_min_fIdlNSA_4lessIdEEEEEEJSL_SN_lSS_EEEvDpT0__param_0+8];
	ld.param.u64 	%rd196, [_ZN6thrust24THRUST_300001_SM_1000_NS8cuda_cub4core6detail13_kernel_agentINS1_8__reduce11ReduceAgentINS0_12zip_iteratorIN4cuda3std3__45tupleIJNS0_6detail15normal_iteratorINS0_10device_ptrIdEEEENS0_17counting_iteratorIlNS0_11use_defaultESI_SI_EEEEEEEPNSB_IJdlEEESM_lNS1_9__extrema9arg_min_fIdlNSA_4lessIdEEEEEEJSL_SN_lSS_EEEvDpT0__param_0];
	ld.param.u64 	%rd199, [_ZN6thrust24THRUST_300001_SM_1000_NS8cuda_cub4core6detail13_kernel_agentINS1_8__reduce11ReduceAgentINS0_12zip_iteratorIN4cuda3std3__45tupleIJNS0_6detail15normal_iteratorINS0_10device_ptrIdEEEENS0_17counting_iteratorIlNS0_11use_defaultESI_SI_EEEEEEEPNSB_IJdlEEESM_lNS1_9__extrema9arg_min_fIdlNSA_4lessIdEEEEEEJSL_SN_lSS_EEEvDpT0__param_2];
	setp.eq.s64 	%p1, %rd199, 0;
	@%p1 bra 	$L__BB12_200;
	cvta.to.global.u64 	%rd1, %rd196;
	setp.gt.s64 	%p2, %rd199, 1279;
	@%p2 bra 	$L__BB12_112;
	cvt.u32.u64 	%r1, %rd199;
	mov.u32 	%r2, %tid.x;
	setp.ge.s32 	%p96, %r2, %r1;
	mov.f64 	%fd188, 0d0000000000000000;
	mov.b64 	%rd298, 0;
	mov.u32 	%r385, %r2;
	@%p96 bra 	$L__BB12_4;
	cvt.u64.u32 	%rd254, %r2;
	mul.wide.u32 	%rd255, %r2, 8;
	add.s64 	%rd256, %rd1, %rd255;
	add.s64 	%rd298, %rd197, %rd254;
	ld.global.f64 	%fd188, [%rd256];
	add.s32 	%r385, %r2, 256;
$L__BB12_4:
	setp.ge.s32 	%p97, %r385, %r1;
	@%p97 bra 	$L__BB12_26;
	not.b32 	%r154, %r385;
	add.s32 	%r5, %r154, %r1;
	and.b32  	%r155, %r5, 768;
	setp.eq.s32 	%p98, %r155, 768;
	@%p98 bra 	$L__BB12_11;
	cvt.u64.u32 	%rd258, %r385;
	add.s64 	%rd289, %rd197, %rd258;
	mul.wide.u32 	%rd259, %r385, 8;
	add.s64 	%rd288, %rd1, %rd259;
	shr.u32 	%r156, %r5, 8;
	add.s32 	%r157, %r156, 1;
	and.b32  	%r158, %r157, 3;
	neg.s32 	%r383, %r158;
$L__BB12_7:
	.pragma "nounroll";
	mov.u64 	%rd9, %rd298;
	mov.f64 	%fd3, %fd188;
	ld.global.f64 	%fd4, [%rd288];
	setp.lt.f64 	%p99, %fd3, %fd4;
	@%p99 bra 	$L__BB12_10;
	setp.lt.f64 	%p100, %fd4, %fd3;
	mov.u64 	%rd298, %rd289;
	mov.f64 	%fd188, %fd4;
	@%p100 bra 	$L__BB12_10;
	setp.lt.s64 	%p101, %rd9, %rd289;
	min.s64 	%rd298, %rd9, %rd289;
	selp.f64 	%fd188, %fd3, %fd4, %p101;
$L__BB12_10:
	add.s32 	%r385, %r385, 256;
	add.s64 	%rd289, %rd289, 256;
	add.s64 	%rd288, %rd288, 2048;
	add.s32 	%r383, %r383, 1;
	setp.ne.s32 	%p102, %r383, 0;
	@%p102 bra 	$L__BB12_7;
$L__BB12_11:
	setp.lt.u32 	%p103, %r5, 768;
	@%p103 bra 	$L__BB12_26;
	add.s32 	%r386, %r385, 512;
$L__BB12_13:
	mov.u32 	%r13, %r386;
	add.s32 	%r159, %r13, -512;
	cvt.s64.s32 	%rd260, %r159;
	mul.wide.s32 	%rd261, %r159, 8;
	add.s64 	%rd17, %rd1, %rd261;
	add.s64 	%rd18, %rd197, %rd260;
	ld.global.f64 	%fd10, [%rd17];
	setp.lt.f64 	%p104, %fd188, %fd10;
	mov.u64 	%rd295, %rd298;
	mov.f64 	%fd185, %fd188;
	@%p104 bra 	$L__BB12_16;
	setp.lt.f64 	%p105, %fd10, %fd188;
	mov.u64 	%rd295, %rd18;
	mov.f64 	%fd185, %fd10;
	@%p105 bra 	$L__BB12_16;
	setp.lt.s64 	%p106, %rd298, %rd18;
	min.s64 	%rd295, %rd298, %rd18;
	selp.f64 	%fd185, %fd188, %fd10, %p106;
$L__BB12_16:
	add.s32 	%r160, %r13, -256;
	cvt.s64.s32 	%rd262, %r160;
	add.s64 	%rd21, %rd197, %rd262;
	ld.global.f64 	%fd13, [%rd17+2048];
	setp.lt.f64 	%p107, %fd185, %fd13;
	mov.u64 	%rd296, %rd295;
	mov.f64 	%fd186, %fd185;
	@%p107 bra 	$L__BB12_19;
	setp.lt.f64 	%p108, %fd13, %fd185;
	mov.u64 	%rd296, %rd21;
	mov.f64 	%fd186, %fd13;
	@%p108 bra 	$L__BB12_19;
	setp.lt.s64 	%p109, %rd295, %rd21;
	min.s64 	%rd296, %rd295, %rd21;
	selp.f64 	%fd186, %fd185, %fd13, %p109;
$L__BB12_19:
	cvt.s64.s32 	%rd263, %r13;
	add.s64 	%rd24, %rd197, %rd263;
	ld.global.f64 	%fd16, [%rd17+4096];
	setp.lt.f64 	%p110, %fd186, %fd16;
	mov.u64 	%rd297, %rd296;
	mov.f64 	%fd187, %fd186;
	@%p110 bra 	$L__BB12_22;
	setp.lt.f64 	%p111, %fd16, %fd186;
	mov.u64 	%rd297, %rd24;
	mov.f64 	%fd187, %fd16;
	@%p111 bra 	$L__BB12_22;
	setp.lt.s64 	%p112, %rd296, %rd24;
	min.s64 	%rd297, %rd296, %rd24;
	selp.f64 	%fd187, %fd186, %fd16, %p112;
$L__BB12_22:
	add.s32 	%r161, %r13, 256;
	cvt.s64.s32 	%rd264, %r161;
	add.s64 	%rd27, %rd197, %rd264;
	ld.global.f64 	%fd19, [%rd17+6144];
	setp.lt.f64 	%p113, %fd187, %fd19;
	mov.u64 	%rd298, %rd297;
	mov.f64 	%fd188, %fd187;
	@%p113 bra 	$L__BB12_25;
	setp.lt.f64 	%p114, %fd19, %fd187;
	mov.u64 	%rd298, %rd27;
	mov.f64 	%fd188, %fd19;
	@%p114 bra 	$L__BB12_25;
	setp.lt.s64 	%p115, %rd297, %rd27;
	min.s64 	%rd298, %rd297, %rd27;
	selp.f64 	%fd188, %fd187, %fd19, %p115;
$L__BB12_25:
	add.s32 	%r386, %r13, 1024;
	add.s32 	%r162, %r13, 512;
	setp.lt.s32 	%p116, %r162, %r1;
	@%p116 bra 	$L__BB12_13;
$L__BB12_26:
	setp.lt.s32 	%p117, %r1, 256;
	@%p117 bra 	$L__BB12_66;
	// begin inline asm
	mov.u32 %r276, %laneid;
	// end inline asm
	mov.b64 	%rd275, %fd188;
	mov.b64 	{%r278, %r283}, %rd275;
	mov.b32 	%r294, 1;
	mov.b32 	%r295, 31;
	mov.b32 	%r296, -1;
	// begin inline asm
	shfl.sync.down.b32 %r277, %r278, %r294, %r295, %r296;
	// end inline asm
	// begin inline asm
	shfl.sync.down.b32 %r282, %r283, %r294, %r295, %r296;
	// end inline asm
	mov.b64 	%rd276, {%r277, %r282};
	mov.b64 	%fd23, %rd276;
	mov.b64 	{%r288, %r293}, %rd298;
	// begin inline asm
	shfl.sync.down.b32 %r287, %r288, %r294, %r295, %r296;
	// end inline asm
	// begin inline asm
	shfl.sync.down.b32 %r292, %r293, %r294, %r295, %r296;
	// end inline asm
	mov.b64 	%rd31, {%r287, %r292};
	setp.gt.s32 	%p174, %r276, 30;
	setp.lt.f64 	%p175, %fd188, %fd23;
	or.pred  	%p176, %p174, %p175;
	mov.u64 	%rd300, %rd298;
	mov.f64 	%fd190, %fd188;
	@%p176 bra 	$L__BB12_30;
	setp.gt.f64 	%p177, %fd188, %fd23;
	mov.u64 	%rd300, %rd31;
	mov.f64 	%fd190, %fd23;
	@%p177 bra 	$L__BB12_30;
	setp.lt.s64 	%p178, %rd298, %rd31;
	min.s64 	%rd300, %rd298, %rd31;
	selp.f64 	%fd190, %fd188, %fd23, %p178;
$L__BB12_30:
	mov.b64 	%rd277, %fd190;
	mov.b64 	{%r298, %r303}, %rd277;
	mov.b32 	%r314, 2;
	mov.b32 	%r315, 31;
	mov.b32 	%r316, -1;
	// begin inline asm
	shfl.sync.down.b32 %r297, %r298, %r314, %r315, %r316;
	// end inline asm
	// begin inline asm
	shfl.sync.down.b32 %r302, %r303, %r314, %r315, %r316;
	// end inline asm
	mov.b64 	%rd278, {%r297, %r302};
	mov.b64 	%fd26, %rd278;
	mov.b64 	{%r308, %r313}, %rd300;
	// begin inline asm
	shfl.sync.down.b32 %r307, %r308, %r314, %r315, %r316;
	// end inline asm
	// begin inline asm
	shfl.sync.down.b32 %r312, %r313, %r314, %r315, %r316;
	// end inline asm
	mov.b64 	%rd34, {%r307, %r312};
	setp.gt.s32 	%p179, %r276, 29;
	setp.lt.f64 	%p180, %fd190, %fd26;
	or.pred  	%p181, %p179, %p180;
	mov.u64 	%rd301, %rd300;
	mov.f64 	%fd191, %fd190;
	@%p181 bra 	$L__BB12_33;
	setp.gt.f64 	%p182, %fd190, %fd26;
	mov.u64 	%rd301, %rd34;
	mov.f64 	%fd191, %fd26;
	@%p182 bra 	$L__BB12_33;
	setp.lt.s64 	%p183, %rd300, %rd34;
	min.s64 	%rd301, %rd300, %rd34;
	selp.f64 	%fd191, %fd190, %fd26, %p183;
$L__BB12_33:
	mov.b64 	%rd279, %fd191;
	mov.b64 	{%r318, %r323}, %rd279;
	mov.b32 	%r334, 4;
	mov.b32 	%r335, 31;
	mov.b32 	%r336, -1;
	// begin inline asm
	shfl.sync.down.b32 %r317, %r318, %r334, %r335, %r336;
	// end inline asm
	// begin inline asm
	shfl.sync.down.b32 %r322, %r323, %r334, %r335, %r336;
	// end inline asm
	mov.b64 	%rd280, {%r317, %r322};
	mov.b64 	%fd29, %rd280;
	mov.b64 	{%r328, %r333}, %rd301;
	// begin inline asm
	shfl.sync.down.b32 %r327, %r328, %r334, %r335, %r336;
	// end inline asm
	// begin inline asm
	shfl.sync.down.b32 %r332, %r333, %r334, %r335, %r336;
	// end inline asm
	mov.b64 	%rd37, {%r327, %r332};
	setp.gt.s32 	%p184, %r276, 27;
	setp.lt.f64 	%p185, %fd191, %fd29;
	or.pred  	%p186, %p184, %p185;
	mov.u64 	%rd302, %rd301;
	mov.f64 	%fd192, %fd191;
	@%p186 bra 	$L__BB12_36;
	setp.gt.f64 	%p187, %fd191, %fd29;
	mov.u64 	%rd302, %rd37;
	mov.f64 	%fd192, %fd29;
	@%p187 bra 	$L__BB12_36;
	setp.lt.s64 	%p188, %rd301, %rd37;
	min.s64 	%rd302, %rd301, %rd37;
	selp.f64 	%fd192, %fd191, %fd29, %p188;
$L__BB12_36:
	mov.b64 	%rd281, %fd192;
	mov.b64 	{%r338, %r343}, %rd281;
	mov.b32 	%r354, 8;
	mov.b32 	%r355, 31;
	mov.b32 	%r356, -1;
	// begin inline asm
	shfl.sync.down.b32 %r337, %r338, %r354, %r355, %r356;
	// end inline asm
	// begin inline asm
	shfl.sync.down.b32 %r342, %r343, %r354, %r355, %r356;
	// end inline asm
	mov.b64 	%rd282, {%r337, %r342};
	mov.b64 	%fd32, %rd282;
	mov.b64 	{%r348, %r353}, %rd302;
	// begin inline asm
	shfl.sync.down.b32 %r347, %r348, %r354, %r355, %r356;
	// end inline asm
	// begin inline asm
	shfl.sync.down.b32 %r352, %r353, %r354, %r355, %r356;
	// end inline asm
	mov.b64 	%rd40, {%r347, %r352};
	setp.gt.s32 	%p189, %r276, 23;
	setp.lt.f64 	%p190, %fd192, %fd32;
	or.pred  	%p191, %p189, %p190;
	mov.u64 	%rd303, %rd302;
	mov.f64 	%fd193, %fd192;
	@%p191 bra 	$L__BB12_39;
	setp.gt.f64 	%p192, %fd192, %fd32;
	mov.u64 	%rd303, %rd40;
	mov.f64 	%fd193, %fd32;
	@%p192 bra 	$L__BB12_39;
	setp.lt.s64 	%p193, %rd302, %rd40;
	min.s64 	%rd303, %rd302, %rd40;
	selp.f64 	%fd193, %fd192, %fd32, %p193;
$L__BB12_39:
	mov.b64 	%rd283, %fd193;
	mov.b64 	{%r358, %r363}, %rd283;
	mov.b32 	%r374, 16;
	mov.b32 	%r375, 31;
	mov.b32 	%r376, -1;
	// begin inline asm
	shfl.sync.down.b32 %r357, %r358, %r374, %r375, %r376;
	// end inline asm
	// begin inline asm
	shfl.sync.down.b32 %r362, %r363, %r374, %r375, %r376;
	// end inline asm
	mov.b64 	%rd284, {%r357, %r362};
	mov.b64 	%fd35, %rd284;
	mov.b64 	{%r368, %r373}, %rd303;
	// begin inline asm
	shfl.sync.down.b32 %r367, %r368, %r374, %r375, %r376;
	// end inline asm
	// begin inline asm
	shfl.sync.down.b32 %r372, %r373, %r374, %r375, %r376;
	// end inline asm
	mov.b64 	%rd43, {%r367, %r372};
	setp.gt.s32 	%p194, %r276, 15;
	setp.lt.f64 	%p195, %fd193, %fd35;
	or.pred  	%p196, %p194, %p195;
	mov.u64 	%rd356, %rd303;
	mov.f64 	%fd242, %fd193;
	@%p196 bra 	$L__BB12_42;
	setp.gt.f64 	%p197, %fd193, %fd35;
	mov.u64 	%rd356, %rd43;
	mov.f64 	%fd242, %fd35;
	@%p197 bra 	$L__BB12_42;
	setp.lt.s64 	%p198, %rd303, %rd43;
	min.s64 	%rd356, %rd303, %rd43;
	selp.f64 	%fd242, %fd193, %fd35, %p198;
$L__BB12_42:
	setp.ne.s32 	%p199, %r276, 0;
	@%p199 bra 	$L__BB12_44;
	shr.u32 	%r377, %r2, 1;
	and.b32  	%r378, %r377, 496;
	mov.u32 	%r379, _ZN6thrust24THRUST_300001_SM_1000_NS8cuda_cub4core6detail5shmemE;
	add.s32 	%r380, %r379, %r378;
	st.shared.f64 	[%r380+8], %fd242;
	st.shared.u64 	[%r380+16], %rd356;
$L__BB12_44:
	bar.sync 	0;
	setp.ne.s32 	%p200, %r2, 0;
	@%p200 bra 	$L__BB12_198;
	ld.shared.f64 	%fd38, [_ZN6thrust24THRUST_300001_SM_1000_NS8cuda_cub4core6detail5shmemE+24];
	ld.shared.u64 	%rd46, [_ZN6thrust24THRUST_300001_SM_1000_NS8cuda_cub4core6detail5shmemE+32];
	setp.lt.f64 	%p201, %fd242, %fd38;
	mov.u64 	%rd305, %rd356;
	mov.f64 	%fd195, %fd242;
	@%p201 bra 	$L__BB12_48;
	setp.lt.f64 	%p202, %fd38, %fd242;
	mov.u64 	%rd305, %rd46;
	mov.f64 	%fd195, %fd38;
	@%p202 bra 	$L__BB12_48;
	setp.lt.s64 	%p203, %rd356, %rd46;
	min.s64 	%rd305, %rd356, %rd46;
	selp.f64 	%fd195, %fd242, %fd38, %p203;
$L__BB12_48:
	ld.shared.f64 	%fd41, [_ZN6thrust24THRUST_300001_SM_1000_NS8cuda_cub4core6detail5shmemE+40];
	ld.shared.u64 	%rd49, [_ZN6thrust24THRUST_300001_SM_1000_NS8cuda_cub4core6detail5shmemE+48];
	setp.lt.f64 	%p204, %fd195, %fd41;
	mov.u64 	%rd306, %rd305;
	mov.f64 	%fd196, %fd195;
	@%p204 bra 	$L__BB12_51;
	setp.lt.f64 	%p205, %fd41, %fd195;
	mov.u64 	%rd306, %rd49;
	mov.f64 	%fd196, %fd41;
	@%p205 bra 	$L__BB12_51;
	setp.lt.s64 	%p206, %rd305, %rd49;
	min.s64 	%rd306, %rd305, %rd49;
	selp.f64 	%fd196, %fd195, %fd41, %p206;
$L__BB12_51:
	ld.shared.f64 	%fd44, [_ZN6thrust24THRUST_300001_SM_1000_NS8cuda_cub4core6detail5shmemE+56];
	ld.shared.u64 	%rd52, [_ZN6thrust24THRUST_300001_SM_1000_NS8cuda_cub4core6detail5shmemE+64];
	setp.lt.f64 	%p207, %fd196, %fd44;
	mov.u64 	%rd307, %rd306;
	mov.f64 	%fd197, %fd196;
	@%p207 bra 	$L__BB12_54;
	setp.lt.f64 	%p208, %fd44, %fd196;
	mov.u64 	%rd307, %rd52;
	mov.f64 	%fd197, %fd44;
	@%p208 bra 	$L__BB12_54;
	setp.lt.s64 	%p209, %rd306, %rd52;
	min.s64 	%rd307, %rd306, %rd52;
	selp.f64 	%fd197, %fd196, %fd44, %p209;
$L__BB12_54:
	ld.shared.f64 	%fd47, [_ZN6thrust24THRUST_300001_SM_1000_NS8cuda_cub4core6detail5shmemE+72];
	ld.shared.u64 	%rd55, [_ZN6thrust24THRUST_300001_SM_1000_NS8cuda_cub4core6detail5shmemE+80];
	setp.lt.f64 	%p210, %fd197, %fd47;
	mov.u64 	%rd308, %rd307;
	mov.f64 	%fd198, %fd197;
	@%p210 bra 	$L__BB12_57;
	setp.lt.f64 	%p211, %fd47, %fd197;
	mov.u64 	%rd308, %rd55;
	mov.f64 	%fd198, %fd47;
	@%p211 bra 	$L__BB12_57;
	setp.lt.s64 	%p212, %rd307, %rd55;
	min.s64 	%rd308, %rd307, %rd55;
	selp.f64 	%fd198, %fd197, %fd47, %p212;
$L__BB12_57:
	ld.shared.f64 	%fd50, [_ZN6thrust24THRUST_300001_SM_1000_NS8cuda_cub4core6detail5shmemE+88];
	ld.shared.u64 	%rd58, [_ZN6thrust24THRUST_300001_SM_1000_NS8cuda_cub4core6detail5shmemE+96];
	setp.lt.f64 	%p213, %fd198, %fd50;
	mov.u64 	%rd309, %rd308;
	mov.f64 	%fd199, %fd198;
	@%p213 bra 	$L__BB12_60;
	setp.lt.f64 	%p214, %fd50, %fd198;
	mov.u64 	%rd309, %rd58;
	mov.f64 	%fd199, %fd50;
	@%p214 bra 	$L__BB12_60;
	setp.lt.s64 	%p215, %rd308, %rd58;
	min.s64 	%rd309, %rd308, %rd58;
	selp.f64 	%fd199, %fd198, %fd50, %p215;
$L__BB12_60:
	ld.shared.f64 	%fd53, [_ZN6thrust24THRUST_300001_SM_1000_NS8cuda_cub4core6detail5shmemE+104];
	ld.shared.u64 	%rd61, [_ZN6thrust24THRUST_300001_SM_1000_NS8cuda_cub4core6detail5shmemE+112];
	setp.lt.f64 	%p216, %fd199, %fd53;
	mov.u64 	%rd310, %rd309;
	mov.f64 	%fd200, %fd199;
	@%p216 bra 	$L__BB12_63;
	setp.lt.f64 	%p217, %fd53, %fd199;
	mov.u64 	%rd310, %rd61;
	mov.f64 	%fd200, %fd53;
	@%p217 bra 	$L__BB12_63;
	setp.lt.s64 	%p218, %rd309, %rd61;
	min.s64 	%rd310, %rd309, %rd61;
	selp.f64 	%fd200, %fd199, %fd53, %p218;
$L__BB12_63:
	ld.shared.f64 	%fd56, [_ZN6thrust24THRUST_300001_SM_1000_NS8cuda_cub4core6detail5shmemE+120];
	ld.shared.u64 	%rd64, [_ZN6thrust24THRUST_300001_SM_1000_NS8cuda_cub4core6detail5shmemE+128];
	setp.lt.f64 	%p219, %fd200, %fd56;
	mov.u64 	%rd356, %rd310;
	mov.f64 	%fd242, %fd200;
	@%p219 bra 	$L__BB12_198;
	setp.lt.f64 	%p220, %fd56, %fd200;
	mov.u64 	%rd356, %rd64;
	mov.f64 	%fd242, %fd56;
	@%p220 bra 	$L__BB12_198;
	setp.lt.s64 	%p221, %rd310, %rd64;
	min.s64 	%rd356, %rd310, %rd64;
	selp.f64 	%fd242, %fd200, %fd56, %p221;
	bra.uni 	$L__BB12_198;
$L__BB12_66:
	// begin inline asm
	mov.u32 %r163, %laneid;
	// end inline asm
	and.b32  	%r184, %r2, 992;
	add.s32 	%r185, %r184, 32;
	setp.gt.s32 	%p118, %r185, %r1;
	not.b32 	%r186, %r184;
	add.s32 	%r187, %r1, %r186;
	selp.b32 	%r182, %r187, 31, %p118;
	mov.b64 	%rd265, %fd188;
	mov.b64 	{%r165, %r170}, %rd265;
	mov.b32 	%r181, 1;
	mov.b32 	%r183, -1;
	// begin inline asm
	shfl.sync.down.b32 %r164, %r165, %r181, %r182, %r183;
	// end inline asm
	// begin inline asm
	shfl.sync.down.b32 %r169, %r170, %r181, %r182, %r183;
	// end inline asm
	mov.b64 	%rd266, {%r164, %r169};
	mov.b64 	%fd58, %rd266;
	mov.b64 	{%r175, %r180}, %rd298;
	// begin inline asm
	shfl.sync.down.b32 %r174, %r175, %r181, %r182, %r183;
	// end inline asm
	// begin inline asm
	shfl.sync.down.b32 %r179, %r180, %r181, %r182, %r183;
	// end inline asm
	mov.b64 	%rd66, {%r174, %r179};
	setp.ge.s32 	%p119, %r163, %r182;
	setp.lt.f64 	%p120, %fd188, %fd58;
	or.pred  	%p121, %p119, %p120;
	mov.u64 	%rd311, %rd298;
	mov.f64 	%fd201, %fd188;
	@%p121 bra 	$L__BB12_69;
	setp.gt.f64 	%p122, %fd188, %fd58;
	mov.u64 	%rd311, %rd66;
	mov.f64 	%fd201, %fd58;
	@%p122 bra 	$L__BB12_69;
	setp.lt.s64 	%p123, %rd298, %rd66;
	min.s64 	%rd311, %rd298, %rd66;
	selp.f64 	%fd201, %fd188, %fd58, %p123;
$L__BB12_69:
	mov.b64 	%rd267, %fd201;
	mov.b64 	{%r189, %r194}, %rd267;
	mov.b32 	%r205, 2;
	mov.b32 	%r207, -1;
	// begin inline asm
	shfl.sync.down.b32 %r188, %r189, %r205, %r182, %r207;
	// end inline asm
	// begin inline asm
	shfl.sync.down.b32 %r193, %r194, %r205, %r182, %r207;
	// end inline asm
	mov.b64 	%rd268, {%r188, %r193};
	mov.b64 	%fd61, %rd268;
	mov.b64 	{%r199, %r204}, %rd311;
	// begin inline asm
	shfl.sync.down.b32 %r198, %r199, %r205, %r182, %r207;
	// end inline asm
	// begin inline asm
	shfl.sync.down.b32 %r203, %r204, %r205, %r182, %r207;
	// end inline asm
	mov.b64 	%rd69, {%r198, %r203};
	add.s32 	%r208, %r163, 2;
	setp.gt.s32 	%p124, %r208, %r182;
	setp.lt.f64 	%p125, %fd201, %fd61;
	or.pred  	%p126, %p124, %p125;
	mov.u64 	%rd312, %rd311;
	mov.f64 	%fd202, %fd201;
	@%p126 bra 	$L__BB12_72;
	setp.gt.f64 	%p127, %fd201, %fd61;
	mov.u64 	%rd312, %rd69;
	mov.f64 	%fd202, %fd61;
	@%p127 bra 	$L__BB12_72;
	setp.lt.s64 	%p128, %rd311, %rd69;
	min.s64 	%rd312, %rd311, %rd69;
	selp.f64 	%fd202, %fd201, %fd61, %p128;
$L__BB12_72:
	mov.b64 	%rd269, %fd202;
	mov.b64 	{%r210, %r215}, %rd269;
	mov.b32 	%r226, 4;
	mov.b32 	%r228, -1;
	// begin inline asm
	shfl.sync.down.b32 %r209, %r210, %r226, %r182, %r228;
	// end inline asm
	// begin inline asm
	shfl.sync.down.b32 %r214, %r215, %r226, %r182, %r228;
	// end inline asm
	mov.b64 	%rd270, {%r209, %r214};
	mov.b64 	%fd64, %rd270;
	mov.b64 	{%r220, %r225}, %rd312;
	// begin inline asm
	shfl.sync.down.b32 %r219, %r220, %r226, %r182, %r228;
	// end inline asm
	// begin inline asm
	shfl.sync.down.b32 %r224, %r225, %r226, %r182, %r228;
	// end inline asm
	mov.b64 	%rd72, {%r219, %r224};
	add.s32 	%r229, %r163, 4;
	setp.gt.s32 	%p129, %r229, %r182;
	setp.lt.f64 	%p130, %fd202, %fd64;
	or.pred  	%p131, %p129, %p130;
	mov.u64 	%rd313, %rd312;
	mov.f64 	%fd203, %fd202;
	@%p131 bra 	$L__BB12_75;
	setp.gt.f64 	%p132, %fd202, %fd64;
	mov.u64 	%rd313, %rd72;
	mov.f64 	%fd203, %fd64;
	@%p132 bra 	$L__BB12_75;
	setp.lt.s64 	%p133, %rd312, %rd72;
	min.s64 	%rd313, %rd312, %rd72;
	selp.f64 	%fd203, %fd202, %fd64, %p133;
$L__BB12_75:
	mov.b64 	%rd271, %fd203;
	mov.b64 	{%r231, %r236}, %rd271;
	mov.b32 	%r247, 8;
	mov.b32 	%r249, -1;
	// begin inline asm
	shfl.sync.down.b32 %r230, %r231, %r247, %r182, %r249;
	// end inline asm
	// begin inline asm
	shfl.sync.down.b32 %r235, %r236, %r247, %r182, %r249;
	// end inline asm
	mov.b64 	%rd272, {%r230, %r235};
	mov.b64 	%fd67, %rd272;
	mov.b64 	{%r241, %r246}, %rd313;
	// begin inline asm
	shfl.sync.down.b32 %r240, %r241, %r247, %r182, %r249;
	// end inline asm
	// begin inline asm
	shfl.sync.down.b32 %r245, %r246, %r247, %r182, %r249;
	// end inline asm
	mov.b64 	%rd75, {%r240, %r245};
	add.s32 	%r250, %r163, 8;
	setp.gt.s32 	%p134, %r250, %r182;
	setp.lt.f64 	%p135, %fd203, %fd67;
	or.pred  	%p136, %p134, %p135;
	mov.f64 	%fd204, %fd203;
	mov.u64 	%rd314, %rd313;
	@%p136 bra 	$L__BB12_78;
	setp.gt.f64 	%p137, %fd203, %fd67;
	mov.f64 	%fd204, %fd67;
	mov.u64 	%rd314, %rd75;
	@%p137 bra 	$L__BB12_78;
	setp.lt.s64 	%p138, %rd313, %rd75;
	selp.f64 	%fd204, %fd203, %fd67, %p138;
	min.s64 	%rd314, %rd313, %rd75;
$L__BB12_78:
	mov.b64 	%rd273, %fd204;
	mov.b64 	{%r252, %r257}, %rd273;
	mov.b32 	%r268, 16;
	mov.b32 	%r270, -1;
	// begin inline asm
	shfl.sync.down.b32 %r251, %r252, %r268, %r182, %r270;
	// end inline asm
	// begin inline asm
	shfl.sync.down.b32 %r256, %r257, %r268, %r182, %r270;
	// end inline asm
	mov.b64 	%rd274, {%r251, %r256};
	mov.b64 	%fd70, %rd274;
	mov.b64 	{%r262, %r267}, %rd314;
	// begin inline asm
	shfl.sync.down.b32 %r261, %r262, %r268, %r182, %r270;
	// end inline asm
	// begin inline asm
	shfl.sync.down.b32 %r266, %r267, %r268, %r182, %r270;
	// end inline asm
	mov.b64 	%rd78, {%r261, %r266};
	add.s32 	%r271, %r163, 16;
	setp.gt.s32 	%p139, %r271, %r182;
	setp.lt.f64 	%p140, %fd204, %fd70;
	or.pred  	%p141, %p139, %p140;
	mov.f64 	%fd242, %fd204;
	mov.u64 	%rd356, %rd314;
	@%p141 bra 	$L__BB12_81;
	setp.gt.f64 	%p142, %fd204, %fd70;
	mov.f64 	%fd242, %fd70;
	mov.u64 	%rd356, %rd78;
	@%p142 bra 	$L__BB12_81;
	setp.lt.s64 	%p143, %rd314, %rd78;
	selp.f64 	%fd242, %fd204, %fd70, %p143;
	min.s64 	%rd356, %rd314, %rd78;
$L__BB12_81:
	setp.ne.s32 	%p144, %r163, 0;
	@%p144 bra 	$L__BB12_83;
	shr.u32 	%r272, %r2, 1;
	and.b32  	%r273, %r272, 496;
	mov.u32 	%r274, _ZN6thrust24THRUST_300001_SM_1000_NS8cuda_cub4core6detail5shmemE;
	add.s32 	%r275, %r274, %r273;
	st.shared.f64 	[%r275+8], %fd242;
	st.shared.u64 	[%r275+16], %rd356;
$L__BB12_83:
	bar.sync 	0;
	setp.ne.s32 	%p145, %r2, 0;
	@%p145 bra 	$L__BB12_198;
	setp.lt.s32 	%p146, %r1, 33;
	mov.f64 	%fd206, %fd242;
	mov.u64 	%rd316, %rd356;
	@%p146 bra 	$L__BB12_88;
	ld.shared.f64 	%fd73, [_ZN6thrust24THRUST_300001_SM_1000_NS8cuda_cub4core6detail5shmemE+24];
	ld.shared.u64 	%rd81, [_ZN6thrust24THRUST_300001_SM_1000_NS8cuda_cub4core6detail5shmemE+32];
	setp.lt.f64 	%p147, %fd242, %fd73;
	mov.f64 	%fd206, %fd242;
	mov.u64 	%rd316, %rd356;
	@%p147 bra 	$L__BB12_88;
	setp.lt.f64 	%p148, %fd73, %fd242;
	mov.f64 	%fd206, %fd73;
	mov.u64 	%rd316, %rd81;
	@%p148 bra 	$L__BB12_88;
	setp.lt.s64 	%p149, %rd356, %rd81;
	selp.f64 	%fd206, %fd242, %fd73, %p149;
	min.s64 	%rd316, %rd356, %rd81;
$L__BB12_88:
	setp.lt.s32 	%p150, %r1, 65;
	mov.f64 	%fd207, %fd206;
	mov.u64 	%rd317, %rd316;
	@%p150 bra 	$L__BB12_92;
	ld.shared.f64 	%fd76, [_ZN6thrust24THRUST_300001_SM_1000_NS8cuda_cub4core6detail5shmemE+40];
	ld.shared.u64 	%rd84, [_ZN6thrust24THRUST_300001_SM_1000_NS8cuda_cub4core6detail5shmemE+48];
	setp.lt.f64 	%p151, %fd206, %fd76;
	mov.f64 	%fd207, %fd206;
	mov.u64 	%rd317, %rd316;
	@%p151 bra 	$L__BB12_92;
	setp.lt.f64 	%p152, %fd76, %fd206;
	mov.f64 	%fd207, %fd76;
	mov.u64 	%rd317, %rd84;
	@%p152 bra 	$L__BB12_92;
	setp.lt.s64 	%p153, %rd316, %rd84;
	selp.f64 	%fd207, %fd206, %fd76, %p153;
	min.s64 	%rd317, %rd316, %rd84;
$L__BB12_92:
	setp.lt.s32 	%p154, %r1, 97;
	mov.f64 	%fd208, %fd207;
	mov.u64 	%rd318, %rd317;
	@%p154 bra 	$L__BB12_96;
	ld.shared.f64 	%fd79, [_ZN6thrust24THRUST_300001_SM_1000_NS8cuda_cub4core6detail5shmemE+56];
	ld.shared.u64 	%rd87, [_ZN6thrust24THRUST_300001_SM_1000_NS8cuda_cub4core6detail5shmemE+64];
	setp.lt.f64 	%p155, %fd207, %fd79;
	mov.f64 	%fd208, %fd207;
	mov.u64 	%rd318, %rd317;
	@%p155 bra 	$L__BB12_96;
	setp.lt.f64 	%p156, %fd79, %fd207;
	mov.f64 	%fd208, %fd79;
	mov.u64 	%rd318, %rd87;
	@%p156 bra 	$L__BB12_96;
	setp.lt.s64 	%p157, %rd317, %rd87;
	selp.f64 	%fd208, %fd207, %fd79, %p157;
	min.s64 	%rd318, %rd317, %rd87;
$L__BB12_96:
	setp.lt.s32 	%p158, %r1, 129;
	mov.f64 	%fd209, %fd208;
	mov.u64 	%rd319, %rd318;
	@%p158 bra 	$L__BB12_100;
	ld.shared.f64 	%fd82, [_ZN6thrust24THRUST_300001_SM_1000_NS8cuda_cub4core6detail5shmemE+72];
	ld.shared.u64 	%rd90, [_ZN6thrust24THRUST_300001_SM_1000_NS8cuda_cub4core6detail5shmemE+80];
	setp.lt.f64 	%p159, %fd208, %fd82;
	mov.f64 	%fd209, %fd208;
	mov.u64 	%rd319, %rd318;
	@%p159 bra 	$L__BB12_100;
	setp.lt.f64 	%p160, %fd82, %fd208;
	mov.f64 	%fd209, %fd82;
	mov.u64 	%rd319, %rd90;
	@%p160 bra 	$L__BB12_100;
	setp.lt.s64 	%p161, %rd318, %rd90;
	selp.f64 	%fd209, %fd208, %fd82, %p161;
	min.s64 	%rd319, %rd318, %rd90;
$L__BB12_100:
	setp.lt.s32 	%p162, %r1, 161;
	mov.f64 	%fd210, %fd209;
	mov.u64 	%rd320, %rd319;
	@%p162 bra 	$L__BB12_104;
	ld.shared.f64 	%fd85, [_ZN6thrust24THRUST_300001_SM_1000_NS8cuda_cub4core6detail5shmemE+88];
	ld.shared.u64 	%rd93, [_ZN6thrust24THRUST_300001_SM_1000_NS8cuda_cub4core6detail5shmemE+96];
	setp.lt.f64 	%p163, %fd209, %fd85;
	mov.f64 	%fd210, %fd209;
	mov.u64 	%rd320, %rd319;
	@%p163 bra 	$L__BB12_104;
	setp.lt.f64 	%p164, %fd85, %fd209;
	mov.f64 	%fd210, %fd85;
	mov.u64 	%rd320, %rd93;
	@%p164 bra 	$L__BB12_104;
	setp.lt.s64 	%p165, %rd319, %rd93;
	selp.f64 	%fd210, %fd209, %fd85, %p165;
	min.s64 	%rd320, %rd319, %rd93;
$L__BB12_104:
	setp.lt.s32 	%p166, %r1, 193;
	mov.f64 	%fd211, %fd210;
	mov.u64 	%rd321, %rd320;
	@%p166 bra 	$L__BB12_108;
	ld.shared.f64 	%fd88, [_ZN6thrust24THRUST_300001_SM_1000_NS8cuda_cub4core6detail5shmemE+104];
	ld.shared.u64 	%rd96, [_ZN6thrust24THRUST_300001_SM_1000_NS8cuda_cub4core6detail5shmemE+112];
	setp.lt.f64 	%p167, %fd210, %fd88;
	mov.f64 	%fd211, %fd210;
	mov.u64 	%rd321, %rd320;
	@%p167 bra 	$L__BB12_108;
	setp.lt.f64 	%p168, %fd88, %fd210;
	mov.f64 	%fd211, %fd88;
	mov.u64 	%rd321, %rd96;
	@%p168 bra 	$L__BB12_108;
	setp.lt.s64 	%p169, %rd320, %rd96;
	selp.f64 	%fd211, %fd210, %fd88, %p169;
	min.s64 	%rd321, %rd320, %rd96;
$L__BB12_108:
	setp.lt.s32 	%p170, %r1, 225;
	mov.u64 	%rd356, %rd321;
	mov.f64 	%fd242, %fd211;
	@%p170 bra 	$L__BB12_198;
	ld.shared.f64 	%fd91, [_ZN6thrust24THRUST_300001_SM_1000_NS8cuda_cub4core6detail5shmemE+120];
	ld.shared.u64 	%rd99, [_ZN6thrust24THRUST_300001_SM_1000_NS8cuda_cub4core6detail5shmemE+128];
	setp.lt.f64 	%p171, %fd211, %fd91;
	mov.u64 	%rd356, %rd321;
	mov.f64 	%fd242, %fd211;
	@%p171 bra 	$L__BB12_198;
	setp.lt.f64 	%p172, %fd91, %fd211;
	mov.u64 	%rd356, %rd99;
	mov.f64 	%fd242, %fd91;
	@%p172 bra 	$L__BB12_198;
	setp.lt.s64 	%p173, %rd321, %rd99;
	selp.f64 	%fd242, %fd211, %fd91, %p173;
	min.s64 	%rd356, %rd321, %rd99;
	bra.uni 	$L__BB12_198;
$L__BB12_112:
	mov.u32 	%r18, %tid.x;
	cvt.u64.u32 	%rd200, %r18;
	cvta.to.global.u64 	%rd201, %rd196;
	mul.wide.u32 	%rd202, %r18, 8;
	add.s64 	%rd203, %rd201, %rd202;
	ld.global.f64 	%fd172, [%rd203];
	add.s32 	%r31, %r18, 256;
	cvt.u64.u32 	%rd204, %r31;
	ld.global.f64 	%fd173, [%rd203+2048];
	add.s32 	%r32, %r18, 512;
	cvt.u64.u32 	%rd205, %r32;
	ld.global.f64 	%fd174, [%rd203+4096];
	ld.global.f64 	%fd93, [%rd203+6144];
	or.b32  	%r33, %r18, 1024;
	cvt.u64.u32 	%rd101, %r33;
	add.s64 	%rd103, %rd197, %rd101;
	ld.global.f64 	%fd94, [%rd203+8192];
	setp.lt.f64 	%p3, %fd173, %fd172;
	selp.f64 	%fd175, %fd173, %fd172, %p3;
	selp.b64 	%rd206, %rd204, %rd200, %p3;
	setp.lt.f64 	%p4, %fd174, %fd175;
	selp.f64 	%fd95, %fd174, %fd175, %p4;
	selp.b64 	%rd104, %rd205, %rd206, %p4;
	setp.lt.f64 	%p5, %fd95, %fd93;
	mov.f64 	%fd212, %fd95;
	mov.u64 	%rd322, %rd104;
	@%p5 bra 	$L__BB12_115;
	add.s32 	%r34, %r18, 768;
	cvt.u64.u32 	%rd322, %r34;
	setp.lt.f64 	%p6, %fd93, %fd95;
	mov.f64 	%fd212, %fd93;
	@%p6 bra 	$L__BB12_115;
	mov.f64 	%fd212, %fd95;
	mov.u64 	%rd322, %rd104;
$L__BB12_115:
	add.s64 	%rd107, %rd197, %rd322;
	setp.lt.f64 	%p7, %fd212, %fd94;
	mov.f64 	%fd229, %fd212;
	mov.u64 	%rd343, %rd107;
	@%p7 bra 	$L__BB12_118;
	setp.lt.f64 	%p8, %fd94, %fd212;
	mov.f64 	%fd229, %fd94;
	mov.u64 	%rd343, %rd103;
	@%p8 bra 	$L__BB12_118;
	setp.lt.s64 	%p9, %rd322, %rd101;
	selp.f64 	%fd229, %fd212, %fd94, %p9;
	selp.b64 	%rd343, %rd107, %rd103, %p9;
$L__BB12_118:
	setp.lt.u64 	%p10, %rd199, 2560;
	mov.b64 	%rd332, 1280;
	@%p10 bra 	$L__BB12_136;
	mov.b64 	%rd332, 1280;
$L__BB12_120:
	mov.u64 	%rd110, %rd332;
	add.s64 	%rd209, %rd110, %rd200;
	shl.b64 	%rd210, %rd110, 3;
	cvta.to.global.u64 	%rd211, %rd196;
	add.s64 	%rd213, %rd211, %rd202;
	add.s64 	%rd214, %rd213, %rd210;
	add.s64 	%rd113, %rd209, %rd197;
	ld.global.f64 	%fd100, [%rd214];
	ld.global.f64 	%fd101, [%rd214+2048];
	ld.global.f64 	%fd102, [%rd214+4096];
	ld.global.f64 	%fd103, [%rd214+6144];
	ld.global.f64 	%fd104, [%rd214+8192];
	setp.lt.f64 	%p11, %fd229, %fd100;
	mov.f64 	%fd215, %fd229;
	mov.u64 	%rd326, %rd343;
	@%p11 bra 	$L__BB12_123;
	setp.lt.f64 	%p12, %fd100, %fd229;
	mov.f64 	%fd215, %fd100;
	mov.u64 	%rd326, %rd113;
	@%p12 bra 	$L__BB12_123;
	setp.lt.s64 	%p13, %rd343, %rd113;
	selp.f64 	%fd215, %fd229, %fd100, %p13;
	min.s64 	%rd326, %rd343, %rd113;
$L__BB12_123:
	setp.lt.f64 	%p14, %fd215, %fd101;
	mov.f64 	%fd216, %fd215;
	mov.u64 	%rd327, %rd326;
	@%p14 bra 	$L__BB12_126;
	add.s64 	%rd215, %rd110, %rd200;
	add.s64 	%rd216, %rd215, %rd197;
	add.s64 	%rd327, %rd216, 256;
	setp.lt.f64 	%p15, %fd101, %fd215;
	mov.f64 	%fd216, %fd101;
	@%p15 bra 	$L__BB12_126;
	add.s64 	%rd219, %rd216, 256;
	setp.lt.s64 	%p16, %rd326, %rd219;
	selp.f64 	%fd216, %fd215, %fd101, %p16;
	min.s64 	%rd327, %rd326, %rd219;
$L__BB12_126:
	setp.lt.f64 	%p17, %fd216, %fd102;
	mov.f64 	%fd217, %fd216;
	mov.u64 	%rd328, %rd327;
	@%p17 bra 	$L__BB12_129;
	add.s64 	%rd220, %rd110, %rd200;
	add.s64 	%rd221, %rd220, %rd197;
	add.s64 	%rd328, %rd221, 512;
	setp.lt.f64 	%p18, %fd102, %fd216;
	mov.f64 	%fd217, %fd102;
	@%p18 bra 	$L__BB12_129;
	add.s64 	%rd224, %rd221, 512;
	setp.lt.s64 	%p19, %rd327, %rd224;
	selp.f64 	%fd217, %fd216, %fd102, %p19;
	min.s64 	%rd328, %rd327, %rd224;
$L__BB12_129:
	setp.lt.f64 	%p20, %fd217, %fd103;
	mov.f64 	%fd218, %fd217;
	mov.u64 	%rd329, %rd328;
	@%p20 bra 	$L__BB12_132;
	add.s64 	%rd225, %rd110, %rd200;
	add.s64 	%rd226, %rd225, %rd197;
	add.s64 	%rd329, %rd226, 768;
	setp.lt.f64 	%p21, %fd103, %fd217;
	mov.f64 	%fd218, %fd103;
	@%p21 bra 	$L__BB12_132;
	setp.lt.s64 	%p22, %rd328, %rd329;
	selp.f64 	%fd218, %fd217, %fd103, %p22;
	min.s64 	%rd329, %rd328, %rd329;
$L__BB12_132:
	setp.lt.f64 	%p23, %fd218, %fd104;
	mov.f64 	%fd229, %fd218;
	mov.u64 	%rd343, %rd329;
	@%p23 bra 	$L__BB12_135;
	add.s64 	%rd227, %rd110, %rd200;
	add.s64 	%rd228, %rd227, %rd197;
	add.s64 	%rd343, %rd228, 1024;
	setp.lt.f64 	%p24, %fd104, %fd218;
	mov.f64 	%fd229, %fd104;
	@%p24 bra 	$L__BB12_135;
	setp.lt.s64 	%p25, %rd329, %rd343;
	selp.f64 	%fd229, %fd218, %fd104, %p25;
	min.s64 	%rd343, %rd329, %rd343;
$L__BB12_135:
	add.s64 	%rd332, %rd110, 1280;
	add.s64 	%rd229, %rd110, 2560;
	setp.le.s64 	%p26, %rd229, %rd199;
	@%p26 bra 	$L__BB12_120;
$L__BB12_136:
	setp.le.s64 	%p27, %rd199, %rd332;
	@%p27 bra 	$L__BB12_159;
	cvt.u32.u64 	%r35, %rd332;
	cvt.u32.u64 	%r36, %rd199;
	sub.s32 	%r19, %r36, %r35;
	setp.ge.s32 	%p28, %r18, %r19;
	@%p28 bra 	$L__BB12_159;
	cvta.to.global.u64 	%rd133, %rd196;
	not.b32 	%r38, %r18;
	add.s32 	%r39, %r38, %r36;
	sub.s32 	%r20, %r39, %r35;
	and.b32  	%r41, %r20, 768;
	setp.eq.s32 	%p29, %r41, 768;
	mov.u32 	%r389, %r18;
	@%p29 bra 	$L__BB12_144;
	add.s64 	%rd232, %rd332, %rd200;
	add.s64 	%rd334, %rd232, %rd197;
	shl.b64 	%rd233, %rd232, 3;
	add.s64 	%rd333, %rd133, %rd233;
	shr.u32 	%r42, %r20, 8;
	add.s32 	%r43, %r42, 1;
	and.b32  	%r44, %r43, 3;
	neg.s32 	%r387, %r44;
	mov.u32 	%r389, %r18;
$L__BB12_140:
	.pragma "nounroll";
	mov.u64 	%rd138, %rd343;
	mov.f64 	%fd116, %fd229;
	ld.global.f64 	%fd117, [%rd333];
	setp.lt.f64 	%p30, %fd116, %fd117;
	@%p30 bra 	$L__BB12_143;
	setp.lt.f64 	%p31, %fd117, %fd116;
	mov.f64 	%fd229, %fd117;
	mov.u64 	%rd343, %rd334;
	@%p31 bra 	$L__BB12_143;
	setp.lt.s64 	%p32, %rd138, %rd334;
	selp.f64 	%fd229, %fd116, %fd117, %p32;
	min.s64 	%rd343, %rd138, %rd334;
$L__BB12_143:
	add.s32 	%r389, %r389, 256;
	add.s64 	%rd334, %rd334, 256;
	add.s64 	%rd333, %rd333, 2048;
	add.s32 	%r387, %r387, 1;
	setp.ne.s32 	%p33, %r387, 0;
	@%p33 bra 	$L__BB12_140;
$L__BB12_144:
	setp.lt.u32 	%p34, %r20, 768;
	@%p34 bra 	$L__BB12_159;
	add.s32 	%r390, %r389, 512;
$L__BB12_146:
	mov.u32 	%r28, %r390;
	add.s32 	%r45, %r28, -512;
	cvt.u64.u32 	%rd234, %r45;
	add.s64 	%rd235, %rd332, %rd234;
	shl.b64 	%rd236, %rd235, 3;
	add.s64 	%rd146, %rd133, %rd236;
	add.s64 	%rd147, %rd235, %rd197;
	ld.global.f64 	%fd123, [%rd146];
	setp.lt.f64 	%p35, %fd229, %fd123;
	mov.f64 	%fd226, %fd229;
	mov.u64 	%rd340, %rd343;
	@%p35 bra 	$L__BB12_149;
	setp.lt.f64 	%p36, %fd123, %fd229;
	mov.f64 	%fd226, %fd123;
	mov.u64 	%rd340, %rd147;
	@%p36 bra 	$L__BB12_149;
	setp.lt.s64 	%p37, %rd343, %rd147;
	selp.f64 	%fd226, %fd229, %fd123, %p37;
	min.s64 	%rd340, %rd343, %rd147;
$L__BB12_149:
	add.s32 	%r46, %r28, -256;
	cvt.u64.u32 	%rd237, %r46;
	add.s64 	%rd238, %rd332, %rd237;
	add.s64 	%rd150, %rd238, %rd197;
	ld.global.f64 	%fd126, [%rd146+2048];
	setp.lt.f64 	%p38, %fd226, %fd126;
	mov.f64 	%fd227, %fd226;
	mov.u64 	%rd341, %rd340;
	@%p38 bra 	$L__BB12_152;
	setp.lt.f64 	%p39, %fd126, %fd226;
	mov.f64 	%fd227, %fd126;
	mov.u64 	%rd341, %rd150;
	@%p39 bra 	$L__BB12_152;
	setp.lt.s64 	%p40, %rd340, %rd150;
	selp.f64 	%fd227, %fd226, %fd126, %p40;
	min.s64 	%rd341, %rd340, %rd150;
$L__BB12_152:
	cvt.u64.u32 	%rd239, %r28;
	add.s64 	%rd240, %rd332, %rd239;
	add.s64 	%rd153, %rd240, %rd197;
	ld.global.f64 	%fd129, [%rd146+4096];
	setp.lt.f64 	%p41, %fd227, %fd129;
	mov.f64 	%fd228, %fd227;
	mov.u64 	%rd342, %rd341;
	@%p41 bra 	$L__BB12_155;
	setp.lt.f64 	%p42, %fd129, %fd227;
	mov.f64 	%fd228, %fd129;
	mov.u64 	%rd342, %rd153;
	@%p42 bra 	$L__BB12_155;
	setp.lt.s64 	%p43, %rd341, %rd153;
	selp.f64 	%fd228, %fd227, %fd129, %p43;
	min.s64 	%rd342, %rd341, %rd153;
$L__BB12_155:
	add.s32 	%r47, %r28, 256;
	cvt.u64.u32 	%rd241, %r47;
	add.s64 	%rd242, %rd332, %rd241;
	add.s64 	%rd156, %rd242, %rd197;
	ld.global.f64 	%fd132, [%rd146+6144];
	setp.lt.f64 	%p44, %fd228, %fd132;
	mov.f64 	%fd229, %fd228;
	mov.u64 	%rd343, %rd342;
	@%p44 bra 	$L__BB12_158;
	setp.lt.f64 	%p45, %fd132, %fd228;
	mov.f64 	%fd229, %fd132;
	mov.u64 	%rd343, %rd156;
	@%p45 bra 	$L__BB12_158;
	setp.lt.s64 	%p46, %rd342, %rd156;
	selp.f64 	%fd229, %fd228, %fd132, %p46;
	min.s64 	%rd343, %rd342, %rd156;
$L__BB12_158:
	add.s32 	%r390, %r28, 1024;
	add.s32 	%r48, %r28, 512;
	setp.lt.s32 	%p47, %r48, %r19;
	@%p47 bra 	$L__BB12_146;
$L__BB12_159:
	// begin inline asm
	mov.u32 %r49, %laneid;
	// end inline asm
	mov.b64 	%rd243, %fd229;
	mov.b64 	{%r51, %r56}, %rd243;
	mov.b32 	%r67, 1;
	mov.b32 	%r68, 31;
	mov.b32 	%r69, -1;
	// begin inline asm
	shfl.sync.down.b32 %r50, %r51, %r67, %r68, %r69;
	// end inline asm
	// begin inline asm
	shfl.sync.down.b32 %r55, %r56, %r67, %r68, %r69;
	// end inline asm
	mov.b64 	%rd244, {%r50, %r55};
	mov.b64 	%fd136, %rd244;
	mov.b64 	{%r61, %r66}, %rd343;
	// begin inline asm
	shfl.sync.down.b32 %r60, %r61, %r67, %r68, %r69;
	// end inline asm
	// begin inline asm
	shfl.sync.down.b32 %r65, %r66, %r67, %r68, %r69;
	// end inline asm
	mov.b64 	%rd160, {%r60, %r65};
	setp.gt.s32 	%p48, %r49, 30;
	setp.lt.f64 	%p49, %fd229, %fd136;
	or.pred  	%p50, %p48, %p49;
	mov.f64 	%fd231, %fd229;
	mov.u64 	%rd345, %rd343;
	@%p50 bra 	$L__BB12_162;
	setp.gt.f64 	%p51, %fd229, %fd136;
	mov.f64 	%fd231, %fd136;
	mov.u64 	%rd345, %rd160;
	@%p51 bra 	$L__BB12_162;
	setp.lt.s64 	%p52, %rd343, %rd160;
	selp.f64 	%fd231, %fd229, %fd136, %p52;
	min.s64 	%rd345, %rd343, %rd160;
$L__BB12_162:
	mov.b64 	%rd245, %fd231;
	mov.b64 	{%r71, %r76}, %rd245;
	mov.b32 	%r87, 2;
	mov.b32 	%r88, 31;
	mov.b32 	%r89, -1;
	// begin inline asm
	shfl.sync.down.b32 %r70, %r71, %r87, %r88, %r89;
	// end inline asm
	// begin inline asm
	shfl.sync.down.b32 %r75, %r76, %r87, %r88, %r89;
	// end inline asm
	mov.b64 	%rd246, {%r70, %r75};
	mov.b64 	%fd139, %rd246;
	mov.b64 	{%r81, %r86}, %rd345;
	// begin inline asm
	shfl.sync.down.b32 %r80, %r81, %r87, %r88, %r89;
	// end inline asm
	// begin inline asm
	shfl.sync.down.b32 %r85, %r86, %r87, %r88, %r89;
	// end inline asm
	mov.b64 	%rd163, {%r80, %r85};
	setp.gt.s32 	%p53, %r49, 29;
	setp.lt.f64 	%p54, %fd231, %fd139;
	or.pred  	%p55, %p53, %p54;
	mov.f64 	%fd232, %fd231;
	mov.u64 	%rd346, %rd345;
	@%p55 bra 	$L__BB12_165;
	setp.gt.f64 	%p56, %fd231, %fd139;
	mov.f64 	%fd232, %fd139;
	mov.u64 	%rd346, %rd163;
	@%p56 bra 	$L__BB12_165;
	setp.lt.s64 	%p57, %rd345, %rd163;
	selp.f64 	%fd232, %fd231, %fd139, %p57;
	min.s64 	%rd346, %rd345, %rd163;
$L__BB12_165:
	mov.b64 	%rd247, %fd232;
	mov.b64 	{%r91, %r96}, %rd247;
	mov.b32 	%r107, 4;
	mov.b32 	%r108, 31;
	mov.b32 	%r109, -1;
	// begin inline asm
	shfl.sync.down.b32 %r90, %r91, %r107, %r108, %r109;
	// end inline asm
	// begin inline asm
	shfl.sync.down.b32 %r95, %r96, %r107, %r108, %r109;
	// end inline asm
	mov.b64 	%rd248, {%r90, %r95};
	mov.b64 	%fd142, %rd248;
	mov.b64 	{%r101, %r106}, %rd346;
	// begin inline asm
	shfl.sync.down.b32 %r100, %r101, %r107, %r108, %r109;
	// end inline asm
	// begin inline asm
	shfl.sync.down.b32 %r105, %r106, %r107, %r108, %r109;
	// end inline asm
	mov.b64 	%rd166, {%r100, %r105};
	setp.gt.s32 	%p58, %r49, 27;
	setp.lt.f64 	%p59, %fd232, %fd142;
	or.pred  	%p60, %p58, %p59;
	mov.f64 	%fd233, %fd232;
	mov.u64 	%rd347, %rd346;
	@%p60 bra 	$L__BB12_168;
	setp.gt.f64 	%p61, %fd232, %fd142;
	mov.f64 	%fd233, %fd142;
	mov.u64 	%rd347, %rd166;
	@%p61 bra 	$L__BB12_168;
	setp.lt.s64 	%p62, %rd346, %rd166;
	selp.f64 	%fd233, %fd232, %fd142, %p62;
	min.s64 	%rd347, %rd346, %rd166;
$L__BB12_168:
	mov.b64 	%rd249, %fd233;
	mov.b64 	{%r111, %r116}, %rd249;
	mov.b32 	%r127, 8;
	mov.b32 	%r128, 31;
	mov.b32 	%r129, -1;
	// begin inline asm
	shfl.sync.down.b32 %r110, %r111, %r127, %r128, %r129;
	// end inline asm
	// begin inline asm
	shfl.sync.down.b32 %r115, %r116, %r127, %r128, %r129;
	// end inline asm
	mov.b64 	%rd250, {%r110, %r115};
	mov.b64 	%fd145, %rd250;
	mov.b64 	{%r121, %r126}, %rd347;
	// begin inline asm
	shfl.sync.down.b32 %r120, %r121, %r127, %r128, %r129;
	// end inline asm
	// begin inline asm
	shfl.sync.down.b32 %r125, %r126, %r127, %r128, %r129;
	// end inline asm
	mov.b64 	%rd169, {%r120, %r125};
	setp.gt.s32 	%p63, %r49, 23;
	setp.lt.f64 	%p64, %fd233, %fd145;
	or.pred  	%p65, %p63, %p64;
	mov.f64 	%fd234, %fd233;
	mov.u64 	%rd348, %rd347;
	@%p65 bra 	$L__BB12_171;
	setp.gt.f64 	%p66, %fd233, %fd145;
	mov.f64 	%fd234, %fd145;
	mov.u64 	%rd348, %rd169;
	@%p66 bra 	$L__BB12_171;
	setp.lt.s64 	%p67, %rd347, %rd169;
	selp.f64 	%fd234, %fd233, %fd145, %p67;
	min.s64 	%rd348, %rd347, %rd169;
$L__BB12_171:
	mov.b64 	%rd251, %fd234;
	mov.b64 	{%r131, %r136}, %rd251;
	mov.b32 	%r147, 16;
	mov.b32 	%r148, 31;
	mov.b32 	%r149, -1;
	// begin inline asm
	shfl.sync.down.b32 %r130, %r131, %r147, %r148, %r149;
	// end inline asm
	// begin inline asm
	shfl.sync.down.b32 %r135, %r136, %r147, %r148, %r149;
	// end inline asm
	mov.b64 	%rd252, {%r130, %r135};
	mov.b64 	%fd148, %rd252;
	mov.b64 	{%r141, %r146}, %rd348;
	// begin inline asm
	shfl.sync.down.b32 %r140, %r141, %r147, %r148, %r149;
	// end inline asm
	// begin inline asm
	shfl.sync.down.b32 %r145, %r146, %r147, %r148, %r149;
	// end inline asm
	mov.b64 	%rd172, {%r140, %r145};
	setp.gt.s32 	%p68, %r49, 15;
	setp.lt.f64 	%p69, %fd234, %fd148;
	or.pred  	%p70, %p68, %p69;
	mov.f64 	%fd242, %fd234;
	mov.u64 	%rd356, %rd348;
	@%p70 bra 	$L__BB12_174;
	setp.gt.f64 	%p71, %fd234, %fd148;
	mov.f64 	%fd242, %fd148;
	mov.u64 	%rd356, %rd172;
	@%p71 bra 	$L__BB12_174;
	setp.lt.s64 	%p72, %rd348, %rd172;
	selp.f64 	%fd242, %fd234, %fd148, %p72;
	min.s64 	%rd356, %rd348, %rd172;
$L__BB12_174:
	setp.ne.s32 	%p73, %r49, 0;
	@%p73 bra 	$L__BB12_176;
	shr.u32 	%r150, %r18, 1;
	and.b32  	%r151, %r150, 496;
	mov.u32 	%r152, _ZN6thrust24THRUST_300001_SM_1000_NS8cuda_cub4core6detail5shmemE;
	add.s32 	%r153, %r152, %r151;
	st.shared.f64 	[%r153+8], %fd242;
	st.shared.u64 	[%r153+16], %rd356;
$L__BB12_176:
	bar.sync 	0;
	setp.ne.s32 	%p74, %r18, 0;
	@%p74 bra 	$L__BB12_198;
	ld.shared.f64 	%fd151, [_ZN6thrust24THRUST_300001_SM_1000_NS8cuda_cub4core6detail5shmemE+24];
	ld.shared.u64 	%rd175, [_ZN6thrust24THRUST_300001_SM_1000_NS8cuda_cub4core6detail5shmemE+32];
	setp.lt.f64 	%p75, %fd242, %fd151;
	mov.f64 	%fd236, %fd242;
	mov.u64 	%rd350, %rd356;
	@%p75 bra 	$L__BB12_180;
	setp.lt.f64 	%p76, %fd151, %fd242;
	mov.f64 	%fd236, %fd151;
	mov.u64 	%rd350, %rd175;
	@%p76 bra 	$L__BB12_180;
	setp.lt.s64 	%p77, %rd356, %rd175;
	selp.f64 	%fd236, %fd242, %fd151, %p77;
	min.s64 	%rd350, %rd356, %rd175;
$L__BB12_180:
	ld.shared.f64 	%fd154, [_ZN6thrust24THRUST_300001_SM_1000_NS8cuda_cub4core6detail5shmemE+40];
	ld.shared.u64 	%rd178, [_ZN6thrust24THRUST_300001_SM_1000_NS8cuda_cub4core6detail5shmemE+48];
	setp.lt.f64 	%p78, %fd236, %fd154;
	mov.f64 	%fd237, %fd236;
	mov.u64 	%rd351, %rd350;
	@%p78 bra 	$L__BB12_183;
	setp.lt.f64 	%p79, %fd154, %fd236;
	mov.f64 	%fd237, %fd154;
	mov.u64 	%rd351, %rd178;
	@%p79 bra 	$L__BB12_183;
	setp.lt.s64 	%p80, %rd350, %rd178;
	selp.f64 	%fd237, %fd236, %fd154, %p80;
	min.s64 	%rd351, %rd350, %rd178;
$L__BB12_183:
	ld.shared.f64 	%fd157, [_ZN6thrust24THRUST_300001_SM_1000_NS8cuda_cub4core6detail5shmemE+56];
	ld.shared.u64 	%rd181, [_ZN6thrust24THRUST_300001_SM_1000_NS8cuda_cub4core6detail5shmemE+64];
	setp.lt.f64 	%p81, %fd237, %fd157;
	mov.f64 	%fd238, %fd237;
	mov.u64 	%rd352, %rd351;
	@%p81 bra 	$L__BB12_186;
	setp.lt.f64 	%p82, %fd157, %fd237;
	mov.f64 	%fd238, %fd157;
	mov.u64 	%rd352, %rd181;
	@%p82 bra 	$L__BB12_186;
	setp.lt.s64 	%p83, %rd351, %rd181;
	selp.f64 	%fd238, %fd237, %fd157, %p83;
	min.s64 	%rd352, %rd351, %rd181;
$L__BB12_186:
	ld.shared.f64 	%fd160, [_ZN6thrust24THRUST_300001_SM_1000_NS8cuda_cub4core6detail5shmemE+72];
	ld.shared.u64 	%rd184, [_ZN6thrust24THRUST_300001_SM_1000_NS8cuda_cub4core6detail5shmemE+80];
	setp.lt.f64 	%p84, %fd238, %fd160;
	mov.f64 	%fd239, %fd238;
	mov.u64 	%rd353, %rd352;
	@%p84 bra 	$L__BB12_189;
	setp.lt.f64 	%p85, %fd160, %fd238;
	mov.f64 	%fd239, %fd160;
	mov.u64 	%rd353, %rd184;
	@%p85 bra 	$L__BB12_189;
	setp.lt.s64 	%p86, %rd352, %rd184;
	selp.f64 	%fd239, %fd238, %fd160, %p86;
	min.s64 	%rd353, %rd352, %rd184;
$L__BB12_189:
	ld.shared.f64 	%fd163, [_ZN6thrust24THRUST_300001_SM_1000_NS8cuda_cub4core6detail5shmemE+88];
	ld.shared.u64 	%rd187, [_ZN6thrust24THRUST_300001_SM_1000_NS8cuda_cub4core6detail5shmemE+96];
	setp.lt.f64 	%p87, %fd239, %fd163;
	mov.f64 	%fd240, %fd239;
	mov.u64 	%rd354, %rd353;
	@%p87 bra 	$L__BB12_192;
	setp.lt.f64 	%p88, %fd163, %fd239;
	mov.f64 	%fd240, %fd163;
	mov.u64 	%rd354, %rd187;
	@%p88 bra 	$L__BB12_192;
	setp.lt.s64 	%p89, %rd353, %rd187;
	selp.f64 	%fd240, %fd239, %fd163, %p89;
	min.s64 	%rd354, %rd353, %rd187;
$L__BB12_192:
	ld.shared.f64 	%fd166, [_ZN6thrust24THRUST_300001_SM_1000_NS8cuda_cub4core6detail5shmemE+104];
	ld.shared.u64 	%rd190, [_ZN6thrust24THRUST_300001_SM_1000_NS8cuda_cub4core6detail5shmemE+112];
	setp.lt.f64 	%p90, %fd240, %fd166;
	mov.f64 	%fd241, %fd240;
	mov.u64 	%rd355, %rd354;
	@%p90 bra 	$L__BB12_195;
	setp.lt.f64 	%p91, %fd166, %fd240;
	mov.f64 	%fd241, %fd166;
	mov.u64 	%rd355, %rd190;
	@%p91 bra 	$L__BB12_195;
	setp.lt.s64 	%p92, %rd354, %rd190;
	selp.f64 	%fd241, %fd240, %fd166, %p92;
	min.s64 	%rd355, %rd354, %rd190;
$L__BB12_195:
	ld.shared.f64 	%fd169, [_ZN6thrust24THRUST_300001_SM_1000_NS8cuda_cub4core6detail5shmemE+120];
	ld.shared.u64 	%rd193, [_ZN6thrust24THRUST_300001_SM_1000_NS8cuda_cub4core6detail5shmemE+128];
	setp.lt.f64 	%p93, %fd241, %fd169;
	mov.u64 	%rd356, %rd355;
	mov.f64 	%fd242, %fd241;
	@%p93 bra 	$L__BB12_198;
	setp.lt.f64 	%p94, %fd169, %fd241;
	mov.u64 	%rd356, %rd193;
	mov.f64 	%fd242, %fd169;
	@%p94 bra 	$L__BB12_198;
	setp.lt.s64 	%p95, %rd355, %rd193;
	selp.f64 	%fd242, %fd241, %fd169, %p95;
	min.s64 	%rd356, %rd355, %rd193;
$L__BB12_198:
	mov.u32 	%r381, %tid.x;
	setp.ne.s32 	%p222, %r381, 0;
	@%p222 bra 	$L__BB12_200;
	ld.param.u64 	%rd286, [_ZN6thrust24THRUST_300001_SM_1000_NS8cuda_cub4core6detail13_kernel_agentINS1_8__reduce11ReduceAgentINS0_12zip_iteratorIN4cuda3std3__45tupleIJNS0_6detail15normal_iteratorINS0_10device_ptrIdEEEENS0_17counting_iteratorIlNS0_11use_defaultESI_SI_EEEEEEEPNSB_IJdlEEESM_lNS1_9__extrema9arg_min_fIdlNSA_4lessIdEEEEEEJSL_SN_lSS_EEEvDpT0__param_1];
	cvta.to.global.u64 	%rd285, %rd286;
	st.global.f64 	[%rd285], %fd242;
	st.global.u64 	[%rd285+8], %rd356;
$L__BB12_200:
	ret;

}
	// .globl	_ZN6thrust24THRUST_300001_SM_1000_NS8cuda_cub4core6detail13_kernel_agentINS1_8__reduce11ReduceAgentINS0_12zip_iteratorIN4cuda3std3__45tupleIJNS0_6detail15normal_iteratorINS0_10device_ptrIdEEEENS0_17counting_iteratorIlNS0_11use_defaultESI_SI_EEEEEEEPNSB_IJdlEEESM_lNS1_9__extrema9arg_min_fIdlNSA_4lessIdEEEEEEJSL_SN_lN3cub18CUB_300001_SM_100013GridEvenShareIlEENSV_9GridQueueIyEESS_EEEvDpT0_
.visible .entry _ZN6thrust24THRUST_300001_SM_1000_NS8cuda_cub4core6detail13_kernel_agentINS1_8__reduce11ReduceAgentINS0_12zip_iteratorIN4cuda3std3__45tupleIJNS0_6detail15normal_iteratorINS0_10device_ptrIdEEEENS0_17counting_iteratorIlNS0_11use_defaultESI_SI_EEEEEEEPNSB_IJdlEEESM_lNS1_9__extrema9arg_min_fIdlNSA_4lessIdEEEEEEJSL_SN_lN3cub18CUB_300001_SM_100013GridEvenShareIlEENSV_9GridQueueIyEESS_EEEvDpT0_(
	.param .align 8 .b8 _ZN6thrust24THRUST_300001_SM_1000_NS8cuda_cub4core6detail13_kernel_agentINS1_8__reduce11ReduceAgentINS0_12zip_iteratorIN4cuda3std3__45tupleIJNS0_6detail15normal_iteratorINS0_10device_ptrIdEEEENS0_17counting_iteratorIlNS0_11use_defaultESI_SI_EEEEEEEPNSB_IJdlEEESM_lNS1_9__extrema9arg_min_fIdlNSA_4lessIdEEEEEEJSL_SN_lN3cub18CUB_300001_SM_100013GridEvenShareIlEENSV_9GridQueueIyEESS_EEEvDpT0__param_0[16],
	.param .u64 .ptr .align 1 _ZN6thrust24THRUST_300001_SM_1000_NS8cuda_cub4core6detail13_kernel_agentINS1_8__reduce11ReduceAgentINS0_12zip_iteratorIN4cuda3std3__45tupleIJNS0_6detail15normal_iteratorINS0_10device_ptrIdEEEENS0_17counting_iteratorIlNS0_11use_defaultESI_SI_EEEEEEEPNSB_IJdlEEESM_lNS1_9__extrema9arg_min_fIdlNSA_4lessIdEEEEEEJSL_SN_lN3cub18CUB_300001_SM_100013GridEvenShareIlEENSV_9GridQueueIyEESS_EEEvDpT0__param_1,
	.param .u64 _ZN6thrust24THRUST_300001_SM_1000_NS8cuda_cub4core6detail13_kernel_agentINS1_8__reduce11ReduceAgentINS0_12zip_iteratorIN4cuda3std3__45tupleIJNS0_6detail15normal_iteratorINS0_10device_ptrIdEEEENS0_17counting_iteratorIlNS0_11use_defaultESI_SI_EEEEEEEPNSB_IJdlEEESM_lNS1_9__extrema9arg_min_fIdlNSA_4lessIdEEEEEEJSL_SN_lN3cub18CUB_300001_SM_100013GridEvenShareIlEENSV_9GridQueueIyEESS_EEEvDpT0__param_2,
	.param .align 8 .b8 _ZN6thrust24THRUST_300001_SM_1000_NS8cuda_cub4core6detail13_kernel_agentINS1_8__reduce11ReduceAgentINS0_12zip_iteratorIN4cuda3std3__45tupleIJNS0_6detail15normal_iteratorINS0_10device_ptrIdEEEENS0_17counting_iteratorIlNS0_11use_defaultESI_SI_EEEEEEEPNSB_IJdlEEESM_lNS1_9__extrema9arg_min_fIdlNSA_4lessIdEEEEEEJSL_SN_lN3cub18CUB_300001_SM_100013GridEvenShareIlEENSV_9GridQueueIyEESS_EEEvDpT0__param_3[72],
	.param .align 8 .b8 _ZN6thrust24THRUST_300001_SM_1000_NS8cuda_cub4core6detail13_kernel_agentINS1_8__reduce11ReduceAgentINS0_12zip_iteratorIN4cuda3std3__45tupleIJNS0_6detail15normal_iteratorINS0_10device_ptrIdEEEENS0_17counting_iteratorIlNS0_11use_defaultESI_SI_EEEEEEEPNSB_IJdlEEESM_lNS1_9__extrema9arg_min_fIdlNSA_4lessIdEEEEEEJSL_SN_lN3cub18CUB_300001_SM_100013GridEvenShareIlEENSV_9GridQueueIyEESS_EEEvDpT0__param_4[8],
	.param .align 1 .b8 _ZN6thrust24THRUST_300001_SM_1000_NS8cuda_cub4core6detail13_kernel_agentINS1_8__reduce11ReduceAgentINS0_12zip_iteratorIN4cuda3std3__45tupleIJNS0_6detail15normal_iteratorINS0_10device_ptrIdEEEENS0_17counting_iteratorIlNS0_11use_defaultESI_SI_EEEEEEEPNSB_IJdlEEESM_lNS1_9__extrema9arg_min_fIdlNSA_4lessIdEEEEEEJSL_SN_lN3cub18CUB_300001_SM_100013GridEvenShareIlEENSV_9GridQueueIyEESS_EEEvDpT0__param_5[1]
)
.maxntid 256
{
	.reg .pred 	%p<225>;
	.reg .b32 	%r<399>;
	.reg .b64 	%rd<351>;
	.reg .b64 	%fd<243>;

	ld.param.u64 	%rd3, [_ZN6thrust24THRUST_300001_SM_1000_NS8cuda_cub4core6detail13_kernel_agentINS1_8__reduce11ReduceAgentINS0_12zip_iteratorIN4cuda3std3__45tupleIJNS0_6detail15normal_iteratorINS0_10device_ptrIdEEEENS0_17counting_iteratorIlNS0_11use_defaultESI_SI_EEEEEEEPNSB_IJdlEEESM_lNS1_9__extrema9arg_min_fIdlNSA_4lessIdEEEEEEJSL_SN_lN3cub18CUB_300001_SM_100013GridEvenShareIlEENSV_9GridQueueIyEESS_EEEvDpT0__param_0+8];
	ld.param.u64 	%rd199, [_ZN6thrust24THRUST_300001_SM_1000_NS8cuda_cub4core6detail13_kernel_agentINS1_8__reduce11ReduceAgentINS0_12zip_iteratorIN4cuda3std3__45tupleIJNS0_6detail15normal_iteratorINS0_10device_ptrIdEEEENS0_17counting_iteratorIlNS0_11use_defaultESI_SI_EEEEEEEPNSB_IJdlEEESM_lNS1_9__extrema9arg_min_fIdlNSA_4lessIdEEEEEEJSL_SN_lN3cub18CUB_300001_SM_100013GridEvenShareIlEENSV_9GridQueueIyEESS_EEEvDpT0__param_0];
	ld.param.u64 	%rd200, [_ZN6thrust24THRUST_300001_SM_1000_NS8cuda_cub4core6detail13_kernel_agentINS1_8__reduce11ReduceAgentINS0_12zip_iteratorIN4cuda3std3__45tupleIJNS0_6detail15normal_iteratorINS0_10device_ptrIdEEEENS0_17counting_iteratorIlNS0_11use_defaultESI_SI_EEEEEEEPNSB_IJdlEEESM_lNS1_9__extrema9arg_min_fIdlNSA_4lessIdEEEEEEJSL_SN_lN3cub18CUB_300001_SM_100013GridEvenShareIlEENSV_9GridQueueIyEESS_EEEvDpT0__param_4];
	ld.param.u64 	%rd198, [_ZN6thrust24THRUST_300001_SM_1000_NS8cuda_cub4core6detail13_kernel_agentINS1_8__reduce11ReduceAgentINS0_12zip_iteratorIN4cuda3std3__45tupleIJNS0_6detail15normal_iteratorINS0_10device_ptrIdEEEENS0_17counting_iteratorIlNS0_11use_defaultESI_SI_EEEEEEEPNSB_IJdlEEESM_lNS1_9__extrema9arg_min_fIdlNSA_4lessIdEEEEEEJSL_SN_lN3cub18CUB_300001_SM_100013GridEvenShareIlEENSV_9GridQueueIyEESS_EEEvDpT0__param_2];
	cvta.to.global.u64 	%rd1, %rd200;
	cvta.to.global.u64 	%rd2, %rd199;
	mov.u32 	%r1, %ctaid.x;
	mul.lo.s32 	%r33, %r1, 1280;
	cvt.u64.u32 	%rd4, %r33;
	mov.u32 	%r34, %nctaid.x;
	mul.lo.s32 	%r35, %r34, 1280;
	cvt.u64.u32 	%rd5, %r35;
	add.s64 	%rd201, %rd4, 1280;
	setp.le.s64 	%p1, %rd201, %rd198;
	@%p1 bra 	$L__BB13_111;
	cvt.u32.u64 	%r159, %rd4;
	cvt.u32.u64 	%r2, %rd198;
	sub.s32 	%r3, %r2, %r159;
	mov.u32 	%r4, %tid.x;
	setp.ge.s32 	%p98, %r4, %r3;
	mov.f64 	%fd188, 0d0000000000000000;
	mov.b64 	%rd292, 0;
	mov.u32 	%r393, %r4;
	@%p98 bra 	$L__BB13_3;
	cvt.u64.u32 	%rd240, %r4;
	add.s64 	%rd241, %rd4, %rd240;
	shl.b64 	%rd242, %rd241, 3;
	add.s64 	%rd243, %rd2, %rd242;
	add.s64 	%rd292, %rd3, %rd241;
	ld.global.f64 	%fd188, [%rd243];
	add.s32 	%r393, %r4, 256;
$L__BB13_3:
	setp.ge.s32 	%p99, %r393, %r3;
	@%p99 bra 	$L__BB13_25;
	not.b32 	%r161, %r393;
	add.s32 	%r162, %r161, %r2;
	sub.s32 	%r7, %r162, %r159;
	and.b32  	%r163, %r7, 768;
	setp.eq.s32 	%p100, %r163, 768;
	@%p100 bra 	$L__BB13_10;
	cvt.u64.u32 	%rd245, %r393;
	add.s64 	%rd246, %rd245, %rd4;
	add.s64 	%rd283, %rd246, %rd3;
	shl.b64 	%rd247, %rd246, 3;
	add.s64 	%rd282, %rd2, %rd247;
	shr.u32 	%r164, %r7, 8;
	add.s32 	%r165, %r164, 1;
	and.b32  	%r166, %r165, 3;
	neg.s32 	%r391, %r166;
$L__BB13_6:
	.pragma "nounroll";
	mov.u64 	%rd12, %rd292;
	mov.f64 	%fd3, %fd188;
	ld.global.f64 	%fd4, [%rd282];
	setp.lt.f64 	%p101, %fd3, %fd4;
	@%p101 bra 	$L__BB13_9;
	setp.lt.f64 	%p102, %fd4, %fd3;
	mov.u64 	%rd292, %rd283;
	mov.f64 	%fd188, %fd4;
	@%p102 bra 	$L__BB13_9;
	setp.lt.s64 	%p103, %rd12, %rd283;
	min.s64 	%rd292, %rd12, %rd283;
	selp.f64 	%fd188, %fd3, %fd4, %p103;
$L__BB13_9:
	add.s32 	%r393, %r393, 256;
	add.s64 	%rd283, %rd283, 256;
	add.s64 	%rd282, %rd282, 2048;
	add.s32 	%r391, %r391, 1;
	setp.ne.s32 	%p104, %r391, 0;
	@%p104 bra 	$L__BB13_6;
$L__BB13_10:
	setp.lt.u32 	%p105, %r7, 768;
	@%p105 bra 	$L__BB13_25;
	add.s32 	%r394, %r393, 512;
$L__BB13_12:
	mov.u32 	%r15, %r394;
	add.s32 	%r167, %r15, -512;
	cvt.s64.s32 	%rd248, %r167;
	add.s64 	%rd249, %rd248, %rd4;
	shl.b64 	%rd250, %rd249, 3;
	add.s64 	%rd20, %rd2, %rd250;
	add.s64 	%rd21, %rd249, %rd3;
	ld.global.f64 	%fd10, [%rd20];
	setp.lt.f64 	%p106, %fd188, %fd10;
	mov.u64 	%rd289, %rd292;
	mov.f64 	%fd185, %fd188;
	@%p106 bra 	$L__BB13_15;
	setp.lt.f64 	%p107, %fd10, %fd188;
	mov.u64 	%rd289, %rd21;
	mov.f64 	%fd185, %fd10;
	@%p107 bra 	$L__BB13_15;
	setp.lt.s64 	%p108, %rd292, %rd21;
	min.s64 	%rd289, %rd292, %rd21;
	selp.f64 	%fd185, %fd188, %fd10, %p108;
$L__BB13_15:
	add.s32 	%r168, %r15, -256;
	cvt.s64.s32 	%rd251, %r168;
	add.s64 	%rd252, %rd251, %rd4;
	add.s64 	%rd24, %rd252, %rd3;
	ld.global.f64 	%fd13, [%rd20+2048];
	setp.lt.f64 	%p109, %fd185, %fd13;
	mov.u64 	%rd290, %rd289;
	mov.f64 	%fd186, %fd185;
	@%p109 bra 	$L__BB13_18;
	setp.lt.f64 	%p110, %fd13, %fd185;
	mov.u64 	%rd290, %rd24;
	mov.f64 	%fd186, %fd13;
	@%p110 bra 	$L__BB13_18;
	setp.lt.s64 	%p111, %rd289, %rd24;
	min.s64 	%rd290, %rd289, %rd24;
	selp.f64 	%fd186, %fd185, %fd13, %p111;
$L__BB13_18:
	cvt.s64.s32 	%rd253, %r15;
	add.s64 	%rd254, %rd253, %rd4;
	add.s64 	%rd27, %rd254, %rd3;
	ld.global.f64 	%fd16, [%rd20+4096];
	setp.lt.f64 	%p112, %fd186, %fd16;
	mov.u64 	%rd291, %rd290;
	mov.f64 	%fd187, %fd186;
	@%p112 bra 	$L__BB13_21;
	setp.lt.f64 	%p113, %fd16, %fd186;
	mov.u64 	%rd291, %rd27;
	mov.f64 	%fd187, %fd16;
	@%p113 bra 	$L__BB13_21;
	setp.lt.s64 	%p114, %rd290, %rd27;
	min.s64 	%rd291, %rd290, %rd27;
	selp.f64 	%fd187, %fd186, %fd16, %p114;
$L__BB13_21:
	add.s32 	%r169, %r15, 256;
	cvt.s64.s32 	%rd255, %r169;
	add.s64 	%rd256, %rd255, %rd4;
	add.s64 	%rd30, %rd256, %rd3;
	ld.global.f64 	%fd19, [%rd20+6144];
	setp.lt.f64 	%p115, %fd187, %fd19;
	mov.u64 	%rd292, %rd291;
	mov.f64 	%fd188, %fd187;
	@%p115 bra 	$L__BB13_24;
	setp.lt.f64 	%p116, %fd19, %fd187;
	mov.u64 	%rd292, %rd30;
	mov.f64 	%fd188, %fd19;
	@%p116 bra 	$L__BB13_24;
	setp.lt.s64 	%p117, %rd291, %rd30;
	min.s64 	%rd292, %rd291, %rd30;
	selp.f64 	%fd188, %fd187, %fd19, %p117;
$L__BB13_24:
	add.s32 	%r394, %r15, 1024;
	add.s32 	%r170, %r15, 512;
	setp.lt.s32 	%p118, %r170, %r3;
	@%p118 bra 	$L__BB13_12;
$L__BB13_25:
	setp.lt.s32 	%p119, %r3, 256;
	@%p119 bra 	$L__BB13_65;
	// begin inline asm
	mov.u32 %r284, %laneid;
	// end inline asm
	mov.b64 	%rd267, %fd188;
	mov.b64 	{%r286, %r291}, %rd267;
	mov.b32 	%r302, 1;
	mov.b32 	%r303, 31;
	mov.b32 	%r304, -1;
	// begin inline asm
	shfl.sync.down.b32 %r285, %r286, %r302, %r303, %r304;
	// end inline asm
	// begin inline asm
	shfl.sync.down.b32 %r290, %r291, %r302, %r303, %r304;
	// end inline asm
	mov.b64 	%rd268, {%r285, %r290};
	mov.b64 	%fd23, %rd268;
	mov.b64 	{%r296, %r301}, %rd292;
	// begin inline asm
	shfl.sync.down.b32 %r295, %r296, %r302, %r303, %r304;
	// end inline asm
	// begin inline asm
	shfl.sync.down.b32 %r300, %r301, %r302, %r303, %r304;
	// end inline asm
	mov.b64 	%rd34, {%r295, %r300};
	setp.gt.s32 	%p176, %r284, 30;
	setp.lt.f64 	%p177, %fd188, %fd23;
	or.pred  	%p178, %p176, %p177;
	mov.u64 	%rd294, %rd292;
	mov.f64 	%fd190, %fd188;
	@%p178 bra 	$L__BB13_29;
	setp.gt.f64 	%p179, %fd188, %fd23;
	mov.u64 	%rd294, %rd34;
	mov.f64 	%fd190, %fd23;
	@%p179 bra 	$L__BB13_29;
	setp.lt.s64 	%p180, %rd292, %rd34;
	min.s64 	%rd294, %rd292, %rd34;
	selp.f64 	%fd190, %fd188, %fd23, %p180;
$L__BB13_29:
	mov.b64 	%rd269, %fd190;
	mov.b64 	{%r306, %r311}, %rd269;
	mov.b32 	%r322, 2;
	mov.b32 	%r323, 31;
	mov.b32 	%r324, -1;
	// begin inline asm
	shfl.sync.down.b32 %r305, %r306, %r322, %r323, %r324;
	// end inline asm
	// begin inline asm
	shfl.sync.down.b32 %r310, %r311, %r322, %r323, %r324;
	// end inline asm
	mov.b64 	%rd270, {%r305, %r310};
	mov.b64 	%fd26, %rd270;
	mov.b64 	{%r316, %r321}, %rd294;
	// begin inline asm
	shfl.sync.down.b32 %r315, %r316, %r322, %r323, %r324;
	// end inline asm
	// begin inline asm
	shfl.sync.down.b32 %r320, %r321, %r322, %r323, %r324;
	// end inline asm
	mov.b64 	%rd37, {%r315, %r320};
	setp.gt.s32 	%p181, %r284, 29;
	setp.lt.f64 	%p182, %fd190, %fd26;
	or.pred  	%p183, %p181, %p182;
	mov.u64 	%rd295, %rd294;
	mov.f64 	%fd191, %fd190;
	@%p183 bra 	$L__BB13_32;
	setp.gt.f64 	%p184, %fd190, %fd26;
	mov.u64 	%rd295, %rd37;
	mov.f64 	%fd191, %fd26;
	@%p184 bra 	$L__BB13_32;
	setp.lt.s64 	%p185, %rd294, %rd37;
	min.s64 	%rd295, %rd294, %rd37;
	selp.f64 	%fd191, %fd190, %fd26, %p185;
$L__BB13_32:
	mov.b64 	%rd271, %fd191;
	mov.b64 	{%r326, %r331}, %rd271;
	mov.b32 	%r342, 4;
	mov.b32 	%r343, 31;
	mov.b32 	%r344, -1;
	// begin inline asm
	shfl.sync.down.b32 %r325, %r326, %r342, %r343, %r344;
	// end inline asm
	// begin inline asm
	shfl.sync.down.b32 %r330, %r331, %r342, %r343, %r344;
	// end inline asm
	mov.b64 	%rd272, {%r325, %r330};
	mov.b64 	%fd29, %rd272;
	mov.b64 	{%r336, %r341}, %rd295;
	// begin inline asm
	shfl.sync.down.b32 %r335, %r336, %r342, %r343, %r344;
	// end inline asm
	// begin inline asm
	shfl.sync.down.b32 %r340, %r341, %r342, %r343, %r344;
	// end inline asm
	mov.b64 	%rd40, {%r335, %r340};
	setp.gt.s32 	%p186, %r284, 27;
	setp.lt.f64 	%p187, %fd191, %fd29;
	or.pred  	%p188, %p186, %p187;
	mov.u64 	%rd296, %rd295;
	mov.f64 	%fd192, %fd191;
	@%p188 bra 	$L__BB13_35;
	setp.gt.f64 	%p189, %fd191, %fd29;
	mov.u64 	%rd296, %rd40;
	mov.f64 	%fd192, %fd29;
	@%p189 bra 	$L__BB13_35;
	setp.lt.s64 	%p190, %rd295, %rd40;
	min.s64 	%rd296, %rd295, %rd40;
	selp.f64 	%fd192, %fd191, %fd29, %p190;
$L__BB13_35:
	mov.b64 	%rd273, %fd192;
	mov.b64 	{%r346, %r351}, %rd273;
	mov.b32 	%r362, 8;
	mov.b32 	%r363, 31;
	mov.b32 	%r364, -1;
	// begin inline asm
	shfl.sync.down.b32 %r345, %r346, %r362, %r363, %r364;
	// end inline asm
	// begin inline asm
	shfl.sync.down.b32 %r350, %r351, %r362, %r363, %r364;
	// end inline asm
	mov.b64 	%rd274, {%r345, %r350};
	mov.b64 	%fd32, %rd274;
	mov.b64 	{%r356, %r361}, %rd296;
	// begin inline asm
	shfl.sync.down.b32 %r355, %r356, %r362, %r363, %r364;
	// end inline asm
	// begin inline asm
	shfl.sync.down.b32 %r360, %r361, %r362, %r363, %r364;
	// end inline asm
	mov.b64 	%rd43, {%r355, %r360};
	setp.gt.s32 	%p191, %r284, 23;
	setp.lt.f64 	%p192, %fd192, %fd32;
	or.pred  	%p193, %p191, %p192;
	mov.u64 	%rd297, %rd296;
	mov.f64 	%fd193, %fd192;
	@%p193 bra 	$L__BB13_38;
	setp.gt.f64 	%p194, %fd192, %fd32;
	mov.u64 	%rd297, %rd43;
	mov.f64 	%fd193, %fd32;
	@%p194 bra 	$L__BB13_38;
	setp.lt.s64 	%p195, %rd296, %rd43;
	min.s64 	%rd297, %rd296, %rd43;
	selp.f64 	%fd193, %fd192, %fd32, %p195;
$L__BB13_38:
	mov.b64 	%rd275, %fd193;
	mov.b64 	{%r366, %r371}, %rd275;
	mov.b32 	%r382, 16;
	mov.b32 	%r383, 31;
	mov.b32 	%r384, -1;
	// begin inline asm
	shfl.sync.down.b32 %r365, %r366, %r382, %r383, %r384;
	// end inline asm
	// begin inline asm
	shfl.sync.down.b32 %r370, %r371, %r382, %r383, %r384;
	// end inline asm
	mov.b64 	%rd276, {%r365, %r370};
	mov.b64 	%fd35, %rd276;
	mov.b64 	{%r376, %r381}, %rd297;
	// begin inline asm
	shfl.sync.down.b32 %r375, %r376, %r382, %r383, %r384;
	// end inline asm
	// begin inline asm
	shfl.sync.down.b32 %r380, %r381, %r382, %r383, %r384;
	// end inline asm
	mov.b64 	%rd46, {%r375, %r380};
	setp.gt.s32 	%p196, %r284, 15;
	setp.lt.f64 	%p197, %fd193, %fd35;
	or.pred  	%p198, %p196, %p197;
	mov.u64 	%rd350, %rd297;
	mov.f64 	%fd242, %fd193;
	@%p198 bra 	$L__BB13_41;
	setp.gt.f64 	%p199, %fd193, %fd35;
	mov.u64 	%rd350, %rd46;
	mov.f64 	%fd242, %fd35;
	@%p199 bra 	$L__BB13_41;
	setp.lt.s64 	%p200, %rd297, %rd46;
	min.s64 	%rd350, %rd297, %rd46;
	selp.f64 	%fd242, %fd193, %fd35, %p200;
$L__BB13_41:
	setp.ne.s32 	%p201, %r284, 0;
	@%p201 bra 	$L__BB13_43;
	shr.u32 	%r385, %r4, 1;
	and.b32  	%r386, %r385, 496;
	mov.u32 	%r387, _ZN6thrust24THRUST_300001_SM_1000_NS8cuda_cub4core6detail5shmemE;
	add.s32 	%r388, %r387, %r386;
	st.shared.f64 	[%r388+8], %fd242;
	st.shared.u64 	[%r388+16], %rd350;
$L__BB13_43:
	bar.sync 	0;
	setp.ne.s32 	%p202, %r4, 0;
	@%p202 bra 	$L__BB13_201;
	ld.shared.f64 	%fd38, [_ZN6thrust24THRUST_300001_SM_1000_NS8cuda_cub4core6detail5shmemE+24];
	ld.shared.u64 	%rd49, [_ZN6thrust24THRUST_300001_SM_1000_NS8cuda_cub4core6detail5shmemE+32];
	setp.lt.f64 	%p203, %fd242, %fd38;
	mov.u64 	%rd299, %rd350;
	mov.f64 	%fd195, %fd242;
	@%p203 bra 	$L__BB13_47;
	setp.lt.f64 	%p204, %fd38, %fd242;
	mov.u64 	%rd299, %rd49;
	mov.f64 	%fd195, %fd38;
	@%p204 bra 	$L__BB13_47;
	setp.lt.s64 	%p205, %rd350, %rd49;
	min.s64 	%rd299, %rd350, %rd49;
	selp.f64 	%fd195, %fd242, %fd38, %p205;
$L__BB13_47:
	ld.shared.f64 	%fd41, [_ZN6thrust24THRUST_300001_SM_1000_NS8cuda_cub4core6detail5shmemE+40];
	ld.shared.u64 	%rd52, [_ZN6thrust24THRUST_300001_SM_1000_NS8cuda_cub4core6detail5shmemE+48];
	setp.lt.f64 	%p206, %fd195, %fd41;
	mov.u64 	%rd300, %rd299;
	mov.f64 	%fd196, %fd195;
	@%p206 bra 	$L__BB13_50;
	setp.lt.f64 	%p207, %fd41, %fd195;
	mov.u64 	%rd300, %rd52;
	mov.f64 	%fd196, %fd41;
	@%p207 bra 	$L__BB13_50;
	setp.lt.s64 	%p208, %rd299, %rd52;
	min.s64 	%rd300, %rd299, %rd52;
	selp.f64 	%fd196, %fd195, %fd41, %p208;
$L__BB13_50:
	ld.shared.f64 	%fd44, [_ZN6thrust24THRUST_300001_SM_1000_NS8cuda_cub4core6detail5shmemE+56];
	ld.shared.u64 	%rd55, [_ZN6thrust24THRUST_300001_SM_1000_NS8cuda_cub4core6detail5shmemE+64];
	setp.lt.f64 	%p209, %fd196, %fd44;
	mov.u64 	%rd301, %rd300;
	mov.f64 	%fd197, %fd196;
	@%p209 bra 	$L__BB13_53;
	setp.lt.f64 	%p210, %fd44, %fd196;
	mov.u64 	%rd301, %rd55;
	mov.f64 	%fd197, %fd44;
	@%p210 bra 	$L__BB13_53;
	setp.lt.s64 	%p211, %rd300, %rd55;
	min.s64 	%rd301, %rd300, %rd55;
	selp.f64 	%fd197, %fd196, %fd44, %p211;
$L__BB13_53:
	ld.shared.f64 	%fd47, [_ZN6thrust24THRUST_300001_SM_1000_NS8cuda_cub4core6detail5shmemE+72];
	ld.shared.u64 	%rd58, [_ZN6thrust24THRUST_300001_SM_1000_NS8cuda_cub4core6detail5shmemE+80];
	setp.lt.f64 	%p212, %fd197, %fd47;
	mov.u64 	%rd302, %rd301;
	mov.f64 	%fd198, %fd197;
	@%p212 bra 	$L__BB13_56;
	setp.lt.f64 	%p213, %fd47, %fd197;
	mov.u64 	%rd302, %rd58;
	mov.f64 	%fd198, %fd47;
	@%p213 bra 	$L__BB13_56;
	setp.lt.s64 	%p214, %rd301, %rd58;
	min.s64 	%rd302, %rd301, %rd58;
	selp.f64 	%fd198, %fd197, %fd47, %p214;
$L__BB13_56:
	ld.shared.f64 	%fd50, [_ZN6thrust24THRUST_300001_SM_1000_NS8cuda_cub4core6detail5shmemE+88];
	ld.shared.u64 	%rd61, [_ZN6thrust24THRUST_300001_SM_1000_NS8cuda_cub4core6detail5shmemE+96];
	setp.lt.f64 	%p215, %fd198, %fd50;
	mov.u64 	%rd303, %rd302;
	mov.f64 	%fd199, %fd198;
	@%p215 bra 	$L__BB13_59;
	setp.lt.f64 	%p216, %fd50, %fd198;
	mov.u64 	%rd303, %rd61;
	mov.f64 	%fd199, %fd50;
	@%p216 bra 	$L__BB13_59;
	setp.lt.s64 	%p217, %rd302, %rd61;
	min.s64 	%rd303, %rd302, %rd61;
	selp.f64 	%fd199, %fd198, %fd50, %p217;
$L__BB13_59:
	ld.shared.f64 	%fd53, [_ZN6thrust24THRUST_300001_SM_1000_NS8cuda_cub4core6detail5shmemE+104];
	ld.shared.u64 	%rd64, [_ZN6thrust24THRUST_300001_SM_1000_NS8cuda_cub4core6detail5shmemE+112];
	setp.lt.f64 	%p218, %fd199, %fd53;
	mov.u64 	%rd304, %rd303;
	mov.f64 	%fd200, %fd199;
	@%p218 bra 	$L__BB13_62;
	setp.lt.f64 	%p219, %fd53, %fd199;
	mov.u64 	%rd304, %rd64;
	mov.f64 	%fd200, %fd53;
	@%p219 bra 	$L__BB13_62;
	setp.lt.s64 	%p220, %rd303, %rd64;
	min.s64 	%rd304, %rd303, %rd64;
	selp.f64 	%fd200, %fd199, %fd53, %p220;
$L__BB13_62:
	ld.shared.f64 	%fd56, [_ZN6thrust24THRUST_300001_SM_1000_NS8cuda_cub4core6detail5shmemE+120];
	ld.shared.u64 	%rd67, [_ZN6thrust24THRUST_300001_SM_1000_NS8cuda_cub4core6detail5shmemE+128];
	setp.lt.f64 	%p221, %fd200, %fd56;
	mov.u64 	%rd350, %rd304;
	mov.f64 	%fd242, %fd200;
	@%p221 bra 	$L__BB13_201;
	setp.lt.f64 	%p222, %fd56, %fd200;
	mov.u64 	%rd350, %rd67;
	mov.f64 	%fd242, %fd56;
	@%p222 bra 	$L__BB13_201;
	setp.lt.s64 	%p223, %rd304, %rd67;
	min.s64 	%rd350, %rd304, %rd67;
	selp.f64 	%fd242, %fd200, %fd56, %p223;
	bra.uni 	$L__BB13_201;
$L__BB13_65:
	// begin inline asm
	mov.u32 %r171, %laneid;
	// end inline asm
	and.b32  	%r192, %r4, 992;
	add.s32 	%r193, %r192, 32;
	setp.gt.s32 	%p120, %r193, %r3;
	not.b32 	%r194, %r192;
	add.s32 	%r195, %r3, %r194;
	selp.b32 	%r190, %r195, 31, %p120;
	mov.b64 	%rd257, %fd188;
	mov.b64 	{%r173, %r178}, %rd257;
	mov.b32 	%r189, 1;
	mov.b32 	%r191, -1;
	// begin inline asm
	shfl.sync.down.b32 %r172, %r173, %r189, %r190, %r191;
	// end inline asm
	// begin inline asm
	shfl.sync.down.b32 %r177, %r178, %r189, %r190, %r191;
	// end inline asm
	mov.b64 	%rd258, {%r172, %r177};
	mov.b64 	%fd58, %rd258;
	mov.b64 	{%r183, %r188}, %rd292;
	// begin inline asm
	shfl.sync.down.b32 %r182, %r183, %r189, %r190, %r191;
	// end inline asm
	// begin inline asm
	shfl.sync.down.b32 %r187, %r188, %r189, %r190, %r191;
	// end inline asm
	mov.b64 	%rd69, {%r182, %r187};
	setp.ge.s32 	%p121, %r171, %r190;
	setp.lt.f64 	%p122, %fd188, %fd58;
	or.pred  	%p123, %p121, %p122;
	mov.f64 	%fd201, %fd188;
	mov.u64 	%rd305, %rd292;
	@%p123 bra 	$L__BB13_68;
	setp.gt.f64 	%p124, %fd188, %fd58;
	mov.f64 	%fd201, %fd58;
	mov.u64 	%rd305, %rd69;
	@%p124 bra 	$L__BB13_68;
	setp.lt.s64 	%p125, %rd292, %rd69;
	selp.f64 	%fd201, %fd188, %fd58, %p125;
	min.s64 	%rd305, %rd292, %rd69;
$L__BB13_68:
	mov.b64 	%rd259, %fd201;
	mov.b64 	{%r197, %r202}, %rd259;
	mov.b32 	%r213, 2;
	mov.b32 	%r215, -1;
	// begin inline asm
	shfl.sync.down.b32 %r196, %r197, %r213, %r190, %r215;
	// end inline asm
	// begin inline asm
	shfl.sync.down.b32 %r201, %r202, %r213, %r190, %r215;
	// end inline asm
	mov.b64 	%rd260, {%r196, %r201};
	mov.b64 	%fd61, %rd260;
	mov.b64 	{%r207, %r212}, %rd305;
	// begin inline asm
	shfl.sync.down.b32 %r206, %r207, %r213, %r190, %r215;
	// end inline asm
	// begin inline asm
	shfl.sync.down.b32 %r211, %r212, %r213, %r190, %r215;
	// end inline asm
	mov.b64 	%rd72, {%r206, %r211};
	add.s32 	%r216, %r171, 2;
	setp.gt.s32 	%p126, %r216, %r190;
	setp.lt.f64 	%p127, %fd201, %fd61;
	or.pred  	%p128, %p126, %p127;
	mov.f64 	%fd202, %fd201;
	mov.u64 	%rd306, %rd305;
	@%p128 bra 	$L__BB13_71;
	setp.gt.f64 	%p129, %fd201, %fd61;
	mov.f64 	%fd202, %fd61;
	mov.u64 	%rd306, %rd72;
	@%p129 bra 	$L__BB13_71;
	setp.lt.s64 	%p130, %rd305, %rd72;
	selp.f64 	%fd202, %fd201, %fd61, %p130;
	min.s64 	%rd306, %rd305, %rd72;
$L__BB13_71:
	mov.b64 	%rd261, %fd202;
	mov.b64 	{%r218, %r223}, %rd261;
	mov.b32 	%r234, 4;
	mov.b32 	%r236, -1;
	// begin inline asm
	shfl.sync.down.b32 %r217, %r218, %r234, %r190, %r236;
	// end inline asm
	// begin inline asm
	shfl.sync.down.b32 %r222, %r223, %r234, %r190, %r236;
	// end inline asm
	mov.b64 	%rd262, {%r217, %r222};
	mov.b64 	%fd64, %rd262;
	mov.b64 	{%r228, %r233}, %rd306;
	// begin inline asm
	shfl.sync.down.b32 %r227, %r228, %r234, %r190, %r236;
	// end inline asm
	// begin inline asm
	shfl.sync.down.b32 %r232, %r233, %r234, %r190, %r236;
	// end inline asm
	mov.b64 	%rd75, {%r227, %r232};
	add.s32 	%r237, %r171, 4;
	setp.gt.s32 	%p131, %r237, %r190;
	setp.lt.f64 	%p132, %fd202, %fd64;
	or.pred  	%p133, %p131, %p132;
	mov.f64 	%fd203, %fd202;
	mov.u64 	%rd307, %rd306;
	@%p133 bra 	$L__BB13_74;
	setp.gt.f64 	%p134, %fd202, %fd64;
	mov.f64 	%fd203, %fd64;
	mov.u64 	%rd307, %rd75;
	@%p134 bra 	$L__BB13_74;
	setp.lt.s64 	%p135, %rd306, %rd75;
	selp.f64 	%fd203, %fd202, %fd64, %p135;
	min.s64 	%rd307, %rd306, %rd75;
$L__BB13_74:
	mov.b64 	%rd263, %fd203;
	mov.b64 	{%r239, %r244}, %rd263;
	mov.b32 	%r255, 8;
	mov.b32 	%r257, -1;
	// begin inline asm
	shfl.sync.down.b32 %r238, %r239, %r255, %r190, %r257;
	// end inline asm
	// begin inline asm
	shfl.sync.down.b32 %r243, %r244, %r255, %r190, %r257;
	// end inline asm
	mov.b64 	%rd264, {%r238, %r243};
	mov.b64 	%fd67, %rd264;
	mov.b64 	{%r249, %r254}, %rd307;
	// begin inline asm
	shfl.sync.down.b32 %r248, %r249, %r255, %r190, %r257;
	// end inline asm
	// begin inline asm
	shfl.sync.down.b32 %r253, %r254, %r255, %r190, %r257;
	// end inline asm
	mov.b64 	%rd78, {%r248, %r253};
	add.s32 	%r258, %r171, 8;
	setp.gt.s32 	%p136, %r258, %r190;
	setp.lt.f64 	%p137, %fd203, %fd67;
	or.pred  	%p138, %p136, %p137;
	mov.f64 	%fd204, %fd203;
	mov.u64 	%rd308, %rd307;
	@%p138 bra 	$L__BB13_77;
	setp.gt.f64 	%p139, %fd203, %fd67;
	mov.f64 	%fd204, %fd67;
	mov.u64 	%rd308, %rd78;
	@%p139 bra 	$L__BB13_77;
	setp.lt.s64 	%p140, %rd307, %rd78;
	selp.f64 	%fd204, %fd203, %fd67, %p140;
	min.s64 	%rd308, %rd307, %rd78;
$L__BB13_77:
	mov.b64 	%rd265, %fd204;
	mov.b64 	{%r260, %r265}, %rd265;
	mov.b32 	%r276, 16;
	mov.b32 	%r278, -1;
	// begin inline asm
	shfl.sync.down.b32 %r259, %r260, %r276, %r190, %r278;
	// end inline asm
	// begin inline asm
	shfl.sync.down.b32 %r264, %r265, %r276, %r190, %r278;
	// end inline asm
	mov.b64 	%rd266, {%r259, %r264};
	mov.b64 	%fd70, %rd266;
	mov.b64 	{%r270, %r275}, %rd308;
	// begin inline asm
	shfl.sync.down.b32 %r269, %r270, %r276, %r190, %r278;
	// end inline asm
	// begin inline asm
	shfl.sync.down.b32 %r274, %r275, %r276, %r190, %r278;
	// end inline asm
	mov.b64 	%rd81, {%r269, %r274};
	add.s32 	%r279, %r171, 16;
	setp.gt.s32 	%p141, %r279, %r190;
	setp.lt.f64 	%p142, %fd204, %fd70;
	or.pred  	%p143, %p141, %p142;
	mov.f64 	%fd242, %fd204;
	mov.u64 	%rd350, %rd308;
	@%p143 bra 	$L__BB13_80;
	setp.gt.f64 	%p144, %fd204, %fd70;
	mov.f64 	%fd242, %fd70;
	mov.u64 	%rd350, %rd81;
	@%p144 bra 	$L__BB13_80;
	setp.lt.s64 	%p145, %rd308, %rd81;
	selp.f64 	%fd242, %fd204, %fd70, %p145;
	min.s64 	%rd350, %rd308, %rd81;
$L__BB13_80:
	setp.ne.s32 	%p146, %r171, 0;
	@%p146 bra 	$L__BB13_82;
	shr.u32 	%r280, %r4, 1;
	and.b32  	%r281, %r280, 496;
	mov.u32 	%r282, _ZN6thrust24THRUST_300001_SM_1000_NS8cuda_cub4core6detail5shmemE;
	add.s32 	%r283, %r282, %r281;
	st.shared.f64 	[%r283+8], %fd242;
	st.shared.u64 	[%r283+16], %rd350;
$L__BB13_82:
	bar.sync 	0;
	setp.ne.s32 	%p147, %r4, 0;
	@%p147 bra 	$L__BB13_201;
	setp.lt.s32 	%p148, %r3, 33;
	mov.f64 	%fd206, %fd242;
	mov.u64 	%rd310, %rd350;
	@%p148 bra 	$L__BB13_87;
	ld.shared.f64 	%fd73, [_ZN6thrust24THRUST_300001_SM_1000_NS8cuda_cub4core6detail5shmemE+24];
	ld.shared.u64 	%rd84, [_ZN6thrust24THRUST_300001_SM_1000_NS8cuda_cub4core6detail5shmemE+32];
	setp.lt.f64 	%p149, %fd242, %fd73;
	mov.f64 	%fd206, %fd242;
	mov.u64 	%rd310, %rd350;
	@%p149 bra 	$L__BB13_87;
	setp.lt.f64 	%p150, %fd73, %fd242;
	mov.f64 	%fd206, %fd73;
	mov.u64 	%rd310, %rd84;
	@%p150 bra 	$L__BB13_87;
	setp.lt.s64 	%p151, %rd350, %rd84;
	selp.f64 	%fd206, %fd242, %fd73, %p151;
	min.s64 	%rd310, %rd350, %rd84;
$L__BB13_87:
	setp.lt.s32 	%p152, %r3, 65;
	mov.f64 	%fd207, %fd206;
	mov.u64 	%rd311, %rd310;
	@%p152 bra 	$L__BB13_91;
	ld.shared.f64 	%fd76, [_ZN6thrust24THRUST_300001_SM_1000_NS8cuda_cub4core6detail5shmemE+40];
	ld.shared.u64 	%rd87, [_ZN6thrust24THRUST_300001_SM_1000_NS8cuda_cub4core6detail5shmemE+48];
	setp.lt.f64 	%p153, %fd206, %fd76;
	mov.f64 	%fd207, %fd206;
	mov.u64 	%rd311, %rd310;
	@%p153 bra 	$L__BB13_91;
	setp.lt.f64 	%p154, %fd76, %fd206;
	mov.f64 	%fd207, %fd76;
	mov.u64 	%rd311, %rd87;
	@%p154 bra 	$L__BB13_91;
	setp.lt.s64 	%p155, %rd310, %rd87;
	selp.f64 	%fd207, %fd206, %fd76, %p155;
	min.s64 	%rd311, %rd310, %rd87;
$L__BB13_91:
	setp.lt.s32 	%p156, %r3, 97;
	mov.f64 	%fd208, %fd207;
	mov.u64 	%rd312, %rd311;
	@%p156 bra 	$L__BB13_95;
	ld.shared.f64 	%fd79, [_ZN6thrust24THRUST_300001_SM_1000_NS8cuda_cub4core6detail5shmemE+56];
	ld.shared.u64 	%rd90, [_ZN6thrust24THRUST_300001_SM_1000_NS8cuda_cub4core6detail5shmemE+64];
	setp.lt.f64 	%p157, %fd207, %fd79;
	mov.f64 	%fd208, %fd207;
	mov.u64 	%rd312, %rd311;
	@%p157 bra 	$L__BB13_95;
	setp.lt.f64 	%p158, %fd79, %fd207;
	mov.f64 	%fd208, %fd79;
	mov.u64 	%rd312, %rd90;
	@%p158 bra 	$L__BB13_95;
	setp.lt.s64 	%p159, %rd311, %rd90;
	selp.f64 	%fd208, %fd207, %fd79, %p159;
	min.s64 	%rd312, %rd311, %rd90;
$L__BB13_95:
	setp.lt.s32 	%p160, %r3, 129;
	mov.f64 	%fd209, %fd208;
	mov.u64 	%rd313, %rd312;
	@%p160 bra 	$L__BB13_99;
	ld.shared.f64 	%fd82, [_ZN6thrust24THRUST_300001_SM_1000_NS8cuda_cub4core6detail5shmemE+72];
	ld.shared.u64 	%rd93, [_ZN6thrust24THRUST_300001_SM_1000_NS8cuda_cub4core6detail5shmemE+80];
	setp.lt.f64 	%p161, %fd208, %fd82;
	mov.f64 	%fd209, %fd208;
	mov.u64 	%rd313, %rd312;
	@%p161 bra 	$L__BB13_99;
	setp.lt.f64 	%p162, %fd82, %fd208;
	mov.f64 	%fd209, %fd82;
	mov.u64 	%rd313, %rd93;
	@%p162 bra 	$L__BB13_99;
	setp.lt.s64 	%p163, %rd312, %rd93;
	selp.f64 	%fd209, %fd208, %fd82, %p163;
	min.s64 	%rd313, %rd312, %rd93;
$L__BB13_99:
	setp.lt.s32 	%p164, %r3, 161;
	mov.f64 	%fd210, %fd209;
	mov.u64 	%rd314, %rd313;
	@%p164 bra 	$L__BB13_103;
	ld.shared.f64 	%fd85, [_ZN6thrust24THRUST_300001_SM_1000_NS8cuda_cub4core6detail5shmemE+88];
	ld.shared.u64 	%rd96, [_ZN6thrust24THRUST_300001_SM_1000_NS8cuda_cub4core6detail5shmemE+96];
	setp.lt.f64 	%p165, %fd209, %fd85;
	mov.f64 	%fd210, %fd209;
	mov.u64 	%rd314, %rd313;
	@%p165 bra 	$L__BB13_103;
	setp.lt.f64 	%p166, %fd85, %fd209;
	mov.f64 	%fd210, %fd85;
	mov.u64 	%rd314, %rd96;
	@%p166 bra 	$L__BB13_103;
	setp.lt.s64 	%p167, %rd313, %rd96;
	selp.f64 	%fd210, %fd209, %fd85, %p167;
	min.s64 	%rd314, %rd313, %rd96;
$L__BB13_103:
	setp.lt.s32 	%p168, %r3, 193;
	mov.f64 	%fd211, %fd210;
	mov.u64 	%rd315, %rd314;
	@%p168 bra 	$L__BB13_107;
	ld.shared.f64 	%fd88, [_ZN6thrust24THRUST_300001_SM_1000_NS8cuda_cub4core6detail5shmemE+104];
	ld.shared.u64 	%rd99, [_ZN6thrust24THRUST_300001_SM_1000_NS8cuda_cub4core6detail5shmemE+112];
	setp.lt.f64 	%p169, %fd210, %fd88;
	mov.f64 	%fd211, %fd210;
	mov.u64 	%rd315, %rd314;
	@%p169 bra 	$L__BB13_107;
	setp.lt.f64 	%p170, %fd88, %fd210;
	mov.f64 	%fd211, %fd88;
	mov.u64 	%rd315, %rd99;
	@%p170 bra 	$L__BB13_107;
	setp.lt.s64 	%p171, %rd314, %rd99;
	selp.f64 	%fd211, %fd210, %fd88, %p171;
	min.s64 	%rd315, %rd314, %rd99;
$L__BB13_107:
	setp.lt.s32 	%p172, %r3, 225;
	mov.u64 	%rd350, %rd315;
	mov.f64 	%fd242, %fd211;
	@%p172 bra 	$L__BB13_201;
	ld.shared.f64 	%fd91, [_ZN6thrust24THRUST_300001_SM_1000_NS8cuda_cub4core6detail5shmemE+120];
	ld.shared.u64 	%rd102, [_ZN6thrust24THRUST_300001_SM_1000_NS8cuda_cub4core6detail5shmemE+128];
	setp.lt.f64 	%p173, %fd211, %fd91;
	mov.u64 	%rd350, %rd315;
	mov.f64 	%fd242, %fd211;
	@%p173 bra 	$L__BB13_201;
	setp.lt.f64 	%p174, %fd91, %fd211;
	mov.u64 	%rd350, %rd102;
	mov.f64 	%fd242, %fd91;
	@%p174 bra 	$L__BB13_201;
	setp.lt.s64 	%p175, %rd315, %rd102;
	selp.f64 	%fd242, %fd211, %fd91, %p175;
	min.s64 	%rd350, %rd315, %rd102;
	bra.uni 	$L__BB13_201;
$L__BB13_111:
	mov.u32 	%r20, %tid.x;
	add.s64 	%rd104, %rd3, %rd4;
	cvt.u64.u32 	%rd105, %r20;
	add.s64 	%rd202, %rd105, %rd4;
	shl.b64 	%rd203, %rd202, 3;
	add.s64 	%rd204, %rd2, %rd203;
	ld.global.f64 	%fd172, [%rd204];
	add.s32 	%r36, %r20, 256;
	cvt.u64.u32 	%rd205, %r36;
	ld.global.f64 	%fd173, [%rd204+2048];
	add.s32 	%r37, %r20, 512;
	cvt.u64.u32 	%rd206, %r37;
	ld.global.f64 	%fd174, [%rd204+4096];
	ld.global.f64 	%fd93, [%rd204+6144];
	or.b32  	%r38, %r20, 1024;
	cvt.u64.u32 	%rd106, %r38;
	add.s64 	%rd107, %rd104, %rd106;
	ld.global.f64 	%fd94, [%rd204+8192];
	setp.lt.f64 	%p2, %fd173, %fd172;
	selp.f64 	%fd175, %fd173, %fd172, %p2;
	selp.b64 	%rd207, %rd205, %rd105, %p2;
	setp.lt.f64 	%p3, %fd174, %fd175;
	selp.f64 	%fd95, %fd174, %fd175, %p3;
	selp.b64 	%rd108, %rd206, %rd207, %p3;
	setp.lt.f64 	%p4, %fd95, %fd93;
	mov.f64 	%fd212, %fd95;
	mov.u64 	%rd316, %rd108;
	@%p4 bra 	$L__BB13_114;
	add.s32 	%r39, %r20, 768;
	cvt.u64.u32 	%rd316, %r39;
	setp.lt.f64 	%p5, %fd93, %fd95;
	mov.f64 	%fd212, %fd93;
	@%p5 bra 	$L__BB13_114;
	mov.f64 	%fd212, %fd95;
	mov.u64 	%rd316, %rd108;
$L__BB13_114:
	add.s64 	%rd111, %rd104, %rd316;
	setp.lt.f64 	%p6, %fd212, %fd94;
	mov.f64 	%fd230, %fd212;
	mov.u64 	%rd338, %rd111;
	@%p6 bra 	$L__BB13_117;
	setp.lt.f64 	%p7, %fd94, %fd212;
	mov.f64 	%fd230, %fd94;
	mov.u64 	%rd338, %rd107;
	@%p7 bra 	$L__BB13_117;
	setp.lt.s64 	%p8, %rd316, %rd106;
	selp.f64 	%fd230, %fd212, %fd94, %p8;
	selp.b64 	%rd338, %rd111, %rd107, %p8;
$L__BB13_117:
	setp.le.u64 	%p9, %rd198, %rd5;
	@%p9 bra 	$L__BB13_162;
	setp.ne.s32 	%p10, %r20, 0;
	@%p10 bra 	$L__BB13_120;
	atom.global.add.u64 	%rd208, [%rd1+8], 1280;
	add.s64 	%rd209, %rd208, %rd5;
	st.shared.u64 	[_ZN6thrust24THRUST_300001_SM_1000_NS8cuda_cub4core6detail5shmemE+152], %rd209;
$L__BB13_120:
	bar.sync 	0;
	ld.shared.u64 	%rd326, [_ZN6thrust24THRUST_300001_SM_1000_NS8cuda_cub4core6detail5shmemE+152];
	add.s64 	%rd210, %rd326, 1280;
	setp.gt.s64 	%p11, %rd210, %rd198;
	@%p11 bra 	$L__BB13_139;
$L__BB13_121:
	add.s64 	%rd211, %rd326, %rd105;
	shl.b64 	%rd212, %rd211, 3;
	add.s64 	%rd213, %rd2, %rd212;
	add.s64 	%rd117, %rd211, %rd3;
	ld.global.f64 	%fd100, [%rd213];
	add.s64 	%rd118, %rd117, 256;
	ld.global.f64 	%fd101, [%rd213+2048];
	add.s64 	%rd119, %rd117, 512;
	ld.global.f64 	%fd102, [%rd213+4096];
	add.s64 	%rd120, %rd117, 768;
	ld.global.f64 	%fd103, [%rd213+6144];
	add.s64 	%rd121, %rd117, 1024;
	ld.global.f64 	%fd104, [%rd213+8192];
	setp.lt.f64 	%p12, %fd230, %fd100;
	mov.f64 	%fd215, %fd230;
	mov.u64 	%rd320, %rd338;
	@%p12 bra 	$L__BB13_124;
	setp.lt.f64 	%p13, %fd100, %fd230;
	mov.f64 	%fd215, %fd100;
	mov.u64 	%rd320, %rd117;
	@%p13 bra 	$L__BB13_124;
	setp.lt.s64 	%p14, %rd338, %rd117;
	selp.f64 	%fd215, %fd230, %fd100, %p14;
	min.s64 	%rd320, %rd338, %rd117;
$L__BB13_124:
	setp.lt.f64 	%p15, %fd215, %fd101;
	mov.f64 	%fd216, %fd215;
	mov.u64 	%rd321, %rd320;
	@%p15 bra 	$L__BB13_127;
	setp.lt.f64 	%p16, %fd101, %fd215;
	mov.f64 	%fd216, %fd101;
	mov.u64 	%rd321, %rd118;
	@%p16 bra 	$L__BB13_127;
	setp.lt.s64 	%p17, %rd320, %rd118;
	selp.f64 	%fd216, %fd215, %fd101, %p17;
	min.s64 	%rd321, %rd320, %rd118;
$L__BB13_127:
	setp.lt.f64 	%p18, %fd216, %fd102;
	mov.f64 	%fd217, %fd216;
	mov.u64 	%rd322, %rd321;
	@%p18 bra 	$L__BB13_130;
	setp.lt.f64 	%p19, %fd102, %fd216;
	mov.f64 	%fd217, %fd102;
	mov.u64 	%rd322, %rd119;
	@%p19 bra 	$L__BB13_130;
	setp.lt.s64 	%p20, %rd321, %rd119;
	selp.f64 	%fd217, %fd216, %fd102, %p20;
	min.s64 	%rd322, %rd321, %rd119;
$L__BB13_130:
	setp.lt.f64 	%p21, %fd217, %fd103;
	mov.f64 	%fd218, %fd217;
	mov.u64 	%rd323, %rd322;
	@%p21 bra 	$L__BB13_133;
	setp.lt.f64 	%p22, %fd103, %fd217;
	mov.f64 	%fd218, %fd103;
	mov.u64 	%rd323, %rd120;
	@%p22 bra 	$L__BB13_133;
	setp.lt.s64 	%p23, %rd322, %rd120;
	selp.f64 	%fd218, %fd217, %fd103, %p23;
	min.s64 	%rd323, %rd322, %rd120;
$L__BB13_133:
	setp.lt.f64 	%p24, %fd218, %fd104;
	mov.f64 	%fd230, %fd218;
	mov.u64 	%rd338, %rd323;
	@%p24 bra 	$L__BB13_136;
	setp.lt.f64 	%p25, %fd104, %fd218;
	mov.f64 	%fd230, %fd104;
	mov.u64 	%rd338, %rd121;
	@%p25 bra 	$L__BB13_136;
	setp.lt.s64 	%p26, %rd323, %rd121;
	selp.f64 	%fd230, %fd218, %fd104, %p26;
	min.s64 	%rd338, %rd323, %rd121;
$L__BB13_136:
	setp.ne.s32 	%p27, %r20, 0;
	bar.sync 	0;
	@%p27 bra 	$L__BB13_138;
	atom.global.add.u64 	%rd214, [%rd1+8], 1280;
	add.s64 	%rd215, %rd214, %rd5;
	st.shared.u64 	[_ZN6thrust24THRUST_300001_SM_1000_NS8cuda_cub4core6detail5shmemE+152], %rd215;
$L__BB13_138:
	bar.sync 	0;
	ld.shared.u64 	%rd326, [_ZN6thrust24THRUST_300001_SM_1000_NS8cuda_cub4core6detail5shmemE+152];
	add.s64 	%rd216, %rd326, 1280;
	setp.le.s64 	%p28, %rd216, %rd198;
	@%p28 bra 	$L__BB13_121;
$L__BB13_139:
	setp.le.s64 	%p29, %rd198, %rd326;
	@%p29 bra 	$L__BB13_162;
	cvt.u32.u64 	%r40, %rd326;
	cvt.u32.u64 	%r41, %rd198;
	sub.s32 	%r21, %r41, %r40;
	setp.ge.s32 	%p30, %r20, %r21;
	@%p30 bra 	$L__BB13_162;
	not.b32 	%r43, %r20;
	add.s32 	%r44, %r43, %r41;
	sub.s32 	%r22, %r44, %r40;
	and.b32  	%r46, %r22, 768;
	setp.eq.s32 	%p31, %r46, 768;
	mov.u32 	%r397, %r20;
	@%p31 bra 	$L__BB13_147;
	add.s64 	%rd218, %rd326, %rd105;
	add.s64 	%rd328, %rd218, %rd3;
	shl.b64 	%rd219, %rd218, 3;
	add.s64 	%rd327, %rd2, %rd219;
	shr.u32 	%r47, %r22, 8;
	add.s32 	%r48, %r47, 1;
	and.b32  	%r49, %r48, 3;
	neg.s32 	%r395, %r49;
	mov.u32 	%r397, %r20;
$L__BB13_143:
	.pragma "nounroll";
	mov.u64 	%rd139, %rd338;
	mov.f64 	%fd116, %fd230;
	ld.global.f64 	%fd117, [%rd327];
	setp.lt.f64 	%p32, %fd116, %fd117;
	@%p32 bra 	$L__BB13_146;
	setp.lt.f64 	%p33, %fd117, %fd116;
	mov.f64 	%fd230, %fd117;
	mov.u64 	%rd338, %rd328;
	@%p33 bra 	$L__BB13_146;
	setp.lt.s64 	%p34, %rd139, %rd328;
	selp.f64 	%fd230, %fd116, %fd117, %p34;
	min.s64 	%rd338, %rd139, %rd328;
$L__BB13_146:
	add.s32 	%r397, %r397, 256;
	add.s64 	%rd328, %rd328, 256;
	add.s64 	%rd327, %rd327, 2048;
	add.s32 	%r395, %r395, 1;
	setp.ne.s32 	%p35, %r395, 0;
	@%p35 bra 	$L__BB13_143;
$L__BB13_147:
	setp.lt.u32 	%p36, %r22, 768;
	@%p36 bra 	$L__BB13_162;
	add.s32 	%r398, %r397, 512;
$L__BB13_149:
	mov.u32 	%r30, %r398;
	add.s32 	%r50, %r30, -512;
	cvt.u64.u32 	%rd220, %r50;
	add.s64 	%rd221, %rd326, %rd220;
	shl.b64 	%rd222, %rd221, 3;
	add.s64 	%rd147, %rd2, %rd222;
	add.s64 	%rd148, %rd221, %rd3;
	ld.global.f64 	%fd123, [%rd147];
	setp.lt.f64 	%p37, %fd230, %fd123;
	mov.f64 	%fd226, %fd230;
	mov.u64 	%rd334, %rd338;
	@%p37 bra 	$L__BB13_152;
	setp.lt.f64 	%p38, %fd123, %fd230;
	mov.f64 	%fd226, %fd123;
	mov.u64 	%rd334, %rd148;
	@%p38 bra 	$L__BB13_152;
	setp.lt.s64 	%p39, %rd338, %rd148;
	selp.f64 	%fd226, %fd230, %fd123, %p39;
	min.s64 	%rd334, %rd338, %rd148;
$L__BB13_152:
	add.s32 	%r51, %r30, -256;
	cvt.u64.u32 	%rd223, %r51;
	add.s64 	%rd224, %rd326, %rd223;
	add.s64 	%rd151, %rd224, %rd3;
	ld.global.f64 	%fd126, [%rd147+2048];
	setp.lt.f64 	%p40, %fd226, %fd126;
	mov.f64 	%fd227, %fd226;
	mov.u64 	%rd335, %rd334;
	@%p40 bra 	$L__BB13_155;
	setp.lt.f64 	%p41, %fd126, %fd226;
	mov.f64 	%fd227, %fd126;
	mov.u64 	%rd335, %rd151;
	@%p41 bra 	$L__BB13_155;
	setp.lt.s64 	%p42, %rd334, %rd151;
	selp.f64 	%fd227, %fd226, %fd126, %p42;
	min.s64 	%rd335, %rd334, %rd151;
$L__BB13_155:
	cvt.u64.u32 	%rd225, %r30;
	add.s64 	%rd226, %rd326, %rd225;
	add.s64 	%rd154, %rd226, %rd3;
	ld.global.f64 	%fd129, [%rd147+4096];
	setp.lt.f64 	%p43, %fd227, %fd129;
	mov.f64 	%fd228, %fd227;
	mov.u64 	%rd336, %rd335;
	@%p43 bra 	$L__BB13_158;
	setp.lt.f64 	%p44, %fd129, %fd227;
	mov.f64 	%fd228, %fd129;
	mov.u64 	%rd336, %rd154;
	@%p44 bra 	$L__BB13_158;
	setp.lt.s64 	%p45, %rd335, %rd154;
	selp.f64 	%fd228, %fd227, %fd129, %p45;
	min.s64 	%rd336, %rd335, %rd154;
$L__BB13_158:
	add.s32 	%r52, %r30, 256;
	cvt.u64.u32 	%rd227, %r52;
	add.s64 	%rd228, %rd326, %rd227;
	add.s64 	%rd157, %rd228, %rd3;
	ld.global.f64 	%fd132, [%rd147+6144];
	setp.lt.f64 	%p46, %fd228, %fd132;
	mov.f64 	%fd230, %fd228;
	mov.u64 	%rd338, %rd336;
	@%p46 bra 	$L__BB13_161;
	setp.lt.f64 	%p47, %fd132, %fd228;
	mov.f64 	%fd230, %fd132;
	mov.u64 	%rd338, %rd157;
	@%p47 bra 	$L__BB13_161;
	setp.lt.s64 	%p48, %rd336, %rd157;
	selp.f64 	%fd230, %fd228, %fd132, %p48;
	min.s64 	%rd338, %rd336, %rd157;
$L__BB13_161:
	add.s32 	%r398, %r30, 1024;
	add.s32 	%r53, %r30, 512;
	setp.lt.s32 	%p49, %r53, %r21;
	@%p49 bra 	$L__BB13_149;
$L__BB13_162:
	// begin inline asm
	mov.u32 %r54, %laneid;
	// end inline asm
	mov.b64 	%rd229, %fd230;
	mov.b64 	{%r56, %r61}, %rd229;
	mov.b32 	%r72, 1;
	mov.b32 	%r73, 31;
	mov.b32 	%r74, -1;
	// begin inline asm
	shfl.sync.down.b32 %r55, %r56, %r72, %r73, %r74;
	// end inline asm
	// begin inline asm
	shfl.sync.down.b32 %r60, %r61, %r72, %r73, %r74;
	// end inline asm
	mov.b64 	%rd230, {%r55, %r60};
	mov.b64 	%fd136, %rd230;
	mov.b64 	{%r66, %r71}, %rd338;
	// begin inline asm
	shfl.sync.down.b32 %r65, %r66, %r72, %r73, %r74;
	// end inline asm
	// begin inline asm
	shfl.sync.down.b32 %r70, %r71, %r72, %r73, %r74;
	// end inline asm
	mov.b64 	%rd161, {%r65, %r70};
	setp.gt.s32 	%p50, %r54, 30;
	setp.lt.f64 	%p51, %fd230, %fd136;
	or.pred  	%p52, %p50, %p51;
	mov.f64 	%fd231, %fd230;
	mov.u64 	%rd339, %rd338;
	@%p52 bra 	$L__BB13_165;
	setp.gt.f64 	%p53, %fd230, %fd136;
	mov.f64 	%fd231, %fd136;
	mov.u64 	%rd339, %rd161;
	@%p53 bra 	$L__BB13_165;
	setp.lt.s64 	%p54, %rd338, %rd161;
	selp.f64 	%fd231, %fd230, %fd136, %p54;
	min.s64 	%rd339, %rd338, %rd161;
$L__BB13_165:
	mov.b64 	%rd231, %fd231;
	mov.b64 	{%r76, %r81}, %rd231;
	mov.b32 	%r92, 2;
	mov.b32 	%r93, 31;
	mov.b32 	%r94, -1;
	// begin inline asm
	shfl.sync.down.b32 %r75, %r76, %r92, %r93, %r94;
	// end inline asm
	// begin inline asm
	shfl.sync.down.b32 %r80, %r81, %r92, %r93, %r94;
	// end inline asm
	mov.b64 	%rd232, {%r75, %r80};
	mov.b64 	%fd139, %rd232;
	mov.b64 	{%r86, %r91}, %rd339;
	// begin inline asm
	shfl.sync.down.b32 %r85, %r86, %r92, %r93, %r94;
	// end inline asm
	// begin inline asm
	shfl.sync.down.b32 %r90, %r91, %r92, %r93, %r94;
	// end inline asm
	mov.b64 	%rd164, {%r85, %r90};
	setp.gt.s32 	%p55, %r54, 29;
	setp.lt.f64 	%p56, %fd231, %fd139;
	or.pred  	%p57, %p55, %p56;
	mov.f64 	%fd232, %fd231;
	mov.u64 	%rd340, %rd339;
	@%p57 bra 	$L__BB13_168;
	setp.gt.f64 	%p58, %fd231, %fd139;
	mov.f64 	%fd232, %fd139;
	mov.u64 	%rd340, %rd164;
	@%p58 bra 	$L__BB13_168;
	setp.lt.s64 	%p59, %rd339, %rd164;
	selp.f64 	%fd232, %fd231, %fd139, %p59;
	min.s64 	%rd340, %rd339, %rd164;
$L__BB13_168:
	mov.b64 	%rd233, %fd232;
	mov.b64 	{%r96, %r101}, %rd233;
	mov.b32 	%r112, 4;
	mov.b32 	%r113, 31;
	mov.b32 	%r114, -1;
	// begin inline asm
	shfl.sync.down.b32 %r95, %r96, %r112, %r113, %r114;
	// end inline asm
	// begin inline asm
	shfl.sync.down.b32 %r100, %r101, %r112, %r113, %r114;
	// end inline asm
	mov.b64 	%rd234, {%r95, %r100};
	mov.b64 	%fd142, %rd234;
	mov.b64 	{%r106, %r111}, %rd340;
	// begin inline asm
	shfl.sync.down.b32 %r105, %r106, %r112, %r113, %r114;
	// end inline asm
	// begin inline asm
	shfl.sync.down.b32 %r110, %r111, %r112, %r113, %r114;
	// end inline asm
	mov.b64 	%rd167, {%r105, %r110};
	setp.gt.s32 	%p60, %r54, 27;
	setp.lt.f64 	%p61, %fd232, %fd142;
	or.pred  	%p62, %p60, %p61;
	mov.f64 	%fd233, %fd232;
	mov.u64 	%rd341, %rd340;
	@%p62 bra 	$L__BB13_171;
	setp.gt.f64 	%p63, %fd232, %fd142;
	mov.f64 	%fd233, %fd142;
	mov.u64 	%rd341, %rd167;
	@%p63 bra 	$L__BB13_171;
	setp.lt.s64 	%p64, %rd340, %rd167;
	selp.f64 	%fd233, %fd232, %fd142, %p64;
	min.s64 	%rd341, %rd340, %rd167;
$L__BB13_171:
	mov.b64 	%rd235, %fd233;
	mov.b64 	{%r116, %r121}, %rd235;
	mov.b32 	%r132, 8;
	mov.b32 	%r133, 31;
	mov.b32 	%r134, -1;
	// begin inline asm
	shfl.sync.down.b32 %r115, %r116, %r132, %r133, %r134;
	// end inline asm
	// begin inline asm
	shfl.sync.down.b32 %r120, %r121, %r132, %r133, %r134;
	// end inline asm
	mov.b64 	%rd236, {%r115, %r120};
	mov.b64 	%fd145, %rd236;
	mov.b64 	{%r126, %r131}, %rd341;
	// begin inline asm
	shfl.sync.down.b32 %r125, %r126, %r132, %r133, %r134;
	// end inline asm
	// begin inline asm
	shfl.sync.down.b32 %r130, %r131, %r132, %r133, %r134;
	// end inline asm
	mov.b64 	%rd170, {%r125, %r130};
	setp.gt.s32 	%p65, %r54, 23;
	setp.lt.f64 	%p66, %fd233, %fd145;
	or.pred  	%p67, %p65, %p66;
	mov.f64 	%fd234, %fd233;
	mov.u64 	%rd342, %rd341;
	@%p67 bra 	$L__BB13_174;
	setp.gt.f64 	%p68, %fd233, %fd145;
	mov.f64 	%fd234, %fd145;
	mov.u64 	%rd342, %rd170;
	@%p68 bra 	$L__BB13_174;
	setp.lt.s64 	%p69, %rd341, %rd170;
	selp.f64 	%fd234, %fd233, %fd145, %p69;
	min.s64 	%rd342, %rd341, %rd170;
$L__BB13_174:
	mov.b64 	%rd237, %fd234;
	mov.b64 	{%r136, %r141}, %rd237;
	mov.b32 	%r152, 16;
	mov.b32 	%r153, 31;
	mov.b32 	%r154, -1;
	// begin inline asm
	shfl.sync.down.b32 %r135, %r136, %r152, %r153, %r154;
	// end inline asm
	// begin inline asm
	shfl.sync.down.b32 %r140, %r141, %r152, %r153, %r154;
	// end inline asm
	mov.b64 	%rd238, {%r135, %r140};
	mov.b64 	%fd148, %rd238;
	mov.b64 	{%r146, %r151}, %rd342;
	// begin inline asm
	shfl.sync.down.b32 %r145, %r146, %r152, %r153, %r154;
	// end inline asm
	// begin inline asm
	shfl.sync.down.b32 %r150, %r151, %r152, %r153, %r154;
	// end inline asm
	mov.b64 	%rd173, {%r145, %r150};
	setp.gt.s32 	%p70, %r54, 15;
	setp.lt.f64 	%p71, %fd234, %fd148;
	or.pred  	%p72, %p70, %p71;
	mov.f64 	%fd242, %fd234;
	mov.u64 	%rd350, %rd342;
	@%p72 bra 	$L__BB13_177;
	setp.gt.f64 	%p73, %fd234, %fd148;
	mov.f64 	%fd242, %fd148;
	mov.u64 	%rd350, %rd173;
	@%p73 bra 	$L__BB13_177;
	setp.lt.s64 	%p74, %rd342, %rd173;
	selp.f64 	%fd242, %fd234, %fd148, %p74;
	min.s64 	%rd350, %rd342, %rd173;
$L__BB13_177:
	setp.ne.s32 	%p75, %r54, 0;
	@%p75 bra 	$L__BB13_179;
	shr.u32 	%r155, %r20, 1;
	and.b32  	%r156, %r155, 496;
	mov.u32 	%r157, _ZN6thrust24THRUST_300001_SM_1000_NS8cuda_cub4core6detail5shmemE;
	add.s32 	%r158, %r157, %r156;
	st.shared.f64 	[%r158+8], %fd242;
	st.shared.u64 	[%r158+16], %rd350;
$L__BB13_179:
	bar.sync 	0;
	setp.ne.s32 	%p76, %r20, 0;
	@%p76 bra 	$L__BB13_201;
	ld.shared.f64 	%fd151, [_ZN6thrust24THRUST_300001_SM_1000_NS8cuda_cub4core6detail5shmemE+24];
	ld.shared.u64 	%rd176, [_ZN6thrust24THRUST_300001_SM_1000_NS8cuda_cub4core6detail5shmemE+32];
	setp.lt.f64 	%p77, %fd242, %fd151;
	mov.f64 	%fd236, %fd242;
	mov.u64 	%rd344, %rd350;
	@%p77 bra 	$L__BB13_183;
	setp.lt.f64 	%p78, %fd151, %fd242;
	mov.f64 	%fd236, %fd151;
	mov.u64 	%rd344, %rd176;
	@%p78 bra 	$L__BB13_183;
	setp.lt.s64 	%p79, %rd350, %rd176;
	selp.f64 	%fd236, %fd242, %fd151, %p79;
	min.s64 	%rd344, %rd350, %rd176;
$L__BB13_183:
	ld.shared.f64 	%fd154, [_ZN6thrust24THRUST_300001_SM_1000_NS8cuda_cub4core6detail5shmemE+40];
	ld.shared.u64 	%rd179, [_ZN6thrust24THRUST_300001_SM_1000_NS8cuda_cub4core6detail5shmemE+48];
	setp.lt.f64 	%p80, %fd236, %fd154;
	mov.f64 	%fd237, %fd236;
	mov.u64 	%rd345, %rd344;
	@%p80 bra 	$L__BB13_186;
	setp.lt.f64 	%p81, %fd154, %fd236;
	mov.f64 	%fd237, %fd154;
	mov.u64 	%rd345, %rd179;
	@%p81 bra 	$L__BB13_186;
	setp.lt.s64 	%p82, %rd344, %rd179;
	selp.f64 	%fd237, %fd236, %fd154, %p82;
	min.s64 	%rd345, %rd344, %rd179;
$L__BB13_186:
	ld.shared.f64 	%fd157, [_ZN6thrust24THRUST_300001_SM_1000_NS8cuda_cub4core6detail5shmemE+56];
	ld.shared.u64 	%rd182, [_ZN6thrust24THRUST_300001_SM_1000_NS8cuda_cub4core6detail5shmemE+64];
	setp.lt.f64 	%p83, %fd237, %fd157;
	mov.f64 	%fd238, %fd237;
	mov.u64 	%rd346, %rd345;
	@%p83 bra 	$L__BB13_189;
	setp.lt.f64 	%p84, %fd157, %fd237;
	mov.f64 	%fd238, %fd157;
	mov.u64 	%rd346, %rd182;
	@%p84 bra 	$L__BB13_189;
	setp.lt.s64 	%p85, %rd345, %rd182;
	selp.f64 	%fd238, %fd237, %fd157, %p85;
	min.s64 	%rd346, %rd345, %rd182;
$L__BB13_189:
	ld.shared.f64 	%fd160, [_ZN6thrust24THRUST_300001_SM_1000_NS8cuda_cub4core6detail5shmemE+72];
	ld.shared.u64 	%rd185, [_ZN6thrust24THRUST_300001_SM_1000_NS8cuda_cub4core6detail5shmemE+80];
	setp.lt.f64 	%p86, %fd238, %fd160;
	mov.f64 	%fd239, %fd238;
	mov.u64 	%rd347, %rd346;
	@%p86 bra 	$L__BB13_192;
	setp.lt.f64 	%p87, %fd160, %fd238;
	mov.f64 	%fd239, %fd160;
	mov.u64 	%rd347, %rd185;
	@%p87 bra 	$L__BB13_192;
	setp.lt.s64 	%p88, %rd346, %rd185;
	selp.f64 	%fd239, %fd238, %fd160, %p88;
	min.s64 	%rd347, %rd346, %rd185;
$L__BB13_192:
	ld.shared.f64 	%fd163, [_ZN6thrust24THRUST_300001_SM_1000_NS8cuda_cub4core6detail5shmemE+88];
	ld.shared.u64 	%rd188, [_ZN6thrust24THRUST_300001_SM_1000_NS8cuda_cub4core6detail5shmemE+96];
	setp.lt.f64 	%p89, %fd239, %fd163;
	mov.f64 	%fd240, %fd239;
	mov.u64 	%rd348, %rd347;
	@%p89 bra 	$L__BB13_195;
	setp.lt.f64 	%p90, %fd163, %fd239;
	mov.f64 	%fd240, %fd163;
	mov.u64 	%rd348, %rd188;
	@%p90 bra 	$L__BB13_195;
	setp.lt.s64 	%p91, %rd347, %rd188;
	selp.f64 	%fd240, %fd239, %fd163, %p91;
	min.s64 	%rd348, %rd347, %rd188;
$L__BB13_195:
	ld.shared.f64 	%fd166, [_ZN6thrust24THRUST_300001_SM_1000_NS8cuda_cub4core6detail5shmemE+104];
	ld.shared.u64 	%rd191, [_ZN6thrust24THRUST_300001_SM_1000_NS8cuda_cub4core6detail5shmemE+112];
	setp.lt.f64 	%p92, %fd240, %fd166;
	mov.f64 	%fd241, %fd240;
	mov.u64 	%rd349, %rd348;
	@%p92 bra 	$L__BB13_198;
	setp.lt.f64 	%p93, %fd166, %fd240;
	mov.f64 	%fd241, %fd166;
	mov.u64 	%rd349, %rd191;
	@%p93 bra 	$L__BB13_198;
	setp.lt.s64 	%p94, %rd348, %rd191;
	selp.f64 	%fd241, %fd240, %fd166, %p94;
	min.s64 	%rd349, %rd348, %rd191;
$L__BB13_198:
	ld.shared.f64 	%fd169, [_ZN6thrust24THRUST_300001_SM_1000_NS8cuda_cub4core6detail5shmemE+120];
	ld.shared.u64 	%rd194, [_ZN6thrust24THRUST_300001_SM_1000_NS8cuda_cub4core6detail5shmemE+128];
	setp.lt.f64 	%p95, %fd241, %fd169;
	mov.u64 	%rd350, %rd349;
	mov.f64 	%fd242, %fd241;
	@%p95 bra 	$L__BB13_201;
	setp.lt.f64 	%p96, %fd169, %fd241;
	mov.u64 	%rd350, %rd194;
	mov.f64 	%fd242, %fd169;
	@%p96 bra 	$L__BB13_201;
	setp.lt.s64 	%p97, %rd349, %rd194;
	selp.f64 	%fd242, %fd241, %fd169, %p97;
	min.s64 	%rd350, %rd349, %rd194;
$L__BB13_201:
	mov.u32 	%r389, %tid.x;
	setp.ne.s32 	%p224, %r389, 0;
	@%p224 bra 	$L__BB13_203;
	ld.param.u64 	%rd280, [_ZN6thrust24THRUST_300001_SM_1000_NS8cuda_cub4core6detail13_kernel_agentINS1_8__reduce11ReduceAgentINS0_12zip_iteratorIN4cuda3std3__45tupleIJNS0_6detail15normal_iteratorINS0_10device_ptrIdEEEENS0_17counting_iteratorIlNS0_11use_defaultESI_SI_EEEEEEEPNSB_IJdlEEESM_lNS1_9__extrema9arg_min_fIdlNSA_4lessIdEEEEEEJSL_SN_lN3cub18CUB_300001_SM_100013GridEvenShareIlEENSV_9GridQueueIyEESS_EEEvDpT0__param_1];
	cvta.to.global.u64 	%rd277, %rd280;
	mul.wide.u32 	%rd278, %r1, 16;
	add.s64 	%rd279, %rd277, %rd278;
	st.global.f64 	[%rd279], %fd242;
	st.global.u64 	[%rd279+8], %rd350;
$L__BB13_203:
	ret;

}
	// .globl	_ZN6thrust24THRUST_300001_SM_1000_NS8cuda_cub4core6detail13_kernel_agentINS1_8__reduce11ReduceAgentIPN4cuda3std3__45tupleIJdlEEESC_SB_lNS1_9__extrema9arg_min_fIdlNS9_4lessIdEEEEEEJSC_SC_iSH_EEEvDpT0_
.visible .entry _ZN6thrust24THRUST_300001_SM_1000_NS8cuda_cub4core6detail13_kernel_agentINS1_8__reduce11ReduceAgentIPN4cuda3std3__45tupleIJdlEEESC_SB_lNS1_9__extrema9arg_min_fIdlNS9_4lessIdEEEEEEJSC_SC_iSH_EEEvDpT0_(
	.param .u64 .ptr .align 1 _ZN6thrust24THRUST_300001_SM_1000_NS8cuda_cub4core6detail13_kernel_agentINS1_8__reduce11ReduceAgentIPN4cuda3std3__45tupleIJdlEEESC_SB_lNS1_9__extrema9arg_min_fIdlNS9_4lessIdEEEEEEJSC_SC_iSH_EEEvDpT0__param_0,
	.param .u64 .ptr .align 1 _ZN6thrust24THRUST_300001_SM_1000_NS8cuda_cub4core6detail13_kernel_agentINS1_8__reduce11ReduceAgentIPN4cuda3std3__45tupleIJdlEEESC_SB_lNS1_9__extrema9arg_min_fIdlNS9_4lessIdEEEEEEJSC_SC_iSH_EEEvDpT0__param_1,
	.param .u32 _ZN6thrust24THRUST_300001_SM_1000_NS8cuda_cub4core6detail13_kernel_agentINS1_8__reduce11ReduceAgentIPN4cuda3std3__45tupleIJdlEEESC_SB_lNS1_9__extrema9arg_min_fIdlNS9_4lessIdEEEEEEJSC_SC_iSH_EEEvDpT0__param_2,
	.param .align 1 .b8 _ZN6thrust24THRUST_300001_SM_1000_NS8cuda_cub4core6detail13_kernel_agentINS1_8__reduce11ReduceAgentIPN4cuda3std3__45tupleIJdlEEESC_SB_lNS1_9__extrema9arg_min_fIdlNS9_4lessIdEEEEEEJSC_SC_iSH_EEEvDpT0__param_3[1]
)
.maxntid 256
{
	.reg .pred 	%p<260>;
	.reg .b32 	%r<374>;
	.reg .b64 	%rd<508>;
	.reg .b64 	%fd<293>;

	ld.param.u64 	%rd237, [_ZN6thrust24THRUST_300001_SM_1000_NS8cuda_cub4core6detail13_kernel_agentINS1_8__reduce11ReduceAgentIPN4cuda3std3__45tupleIJdlEEESC_SB_lNS1_9__extrema9arg_min_fIdlNS9_4lessIdEEEEEEJSC_SC_iSH_EEEvDpT0__param_0];
	ld.param.u32 	%r29, [_ZN6thrust24THRUST_300001_SM_1000_NS8cuda_cub4core6detail13_kernel_agentINS1_8__reduce11ReduceAgentIPN4cuda3std3__45tupleIJdlEEESC_SB_lNS1_9__extrema9arg_min_fIdlNS9_4lessIdEEEEEEJSC_SC_iSH_EEEvDpT0__param_2];
	cvt.s64.s32 	%rd1, %r29;
	setp.eq.s32 	%p1, %r29, 0;
	@%p1 bra 	$L__BB14_238;
	setp.gt.s32 	%p2, %r29, 1279;
	@%p2 bra 	$L__BB14_111;
	mov.u32 	%r1, %tid.x;
	setp.ge.s32 	%p133, %r1, %r29;
	mov.f64 	%fd224, 0d0000000000000000;
	mov.b64 	%rd431, 0;
	mov.u32 	%r368, %r1;
	@%p133 bra 	$L__BB14_4;
	mul.wide.u32 	%rd375, %r1, 16;
	add.s64 	%rd372, %rd237, %rd375;
	// begin inline asm
	ld.global.nc.u64 %rd371, [%rd372];
	// end inline asm
	add.s64 	%rd374, %rd372, 8;
	// begin inline asm
	ld.global.nc.u64 %rd431, [%rd374];
	// end inline asm
	mov.b64 	%fd224, %rd371;
	add.s32 	%r368, %r1, 256;
$L__BB14_4:
	setp.ge.s32 	%p134, %r368, %r29;
	@%p134 bra 	$L__BB14_25;
	not.b32 	%r141, %r368;
	add.s32 	%r4, %r29, %r141;
	and.b32  	%r142, %r4, 768;
	setp.eq.s32 	%p135, %r142, 768;
	@%p135 bra 	$L__BB14_11;
	mul.wide.u32 	%rd377, %r368, 16;
	add.s64 	%rd422, %rd237, %rd377;
	shr.u32 	%r143, %r4, 8;
	add.s32 	%r144, %r143, 1;
	and.b32  	%r145, %r144, 3;
	neg.s32 	%r366, %r145;
$L__BB14_7:
	.pragma "nounroll";
	mov.u64 	%rd6, %rd431;
	mov.f64 	%fd3, %fd224;
	// begin inline asm
	ld.global.nc.u64 %rd378, [%rd422];
	// end inline asm
	add.s64 	%rd381, %rd422, 8;
	// begin inline asm
	ld.global.nc.u64 %rd380, [%rd381];
	// end inline asm
	mov.b64 	%fd4, %rd378;
	setp.lt.f64 	%p136, %fd3, %fd4;
	@%p136 bra 	$L__BB14_10;
	setp.gt.f64 	%p137, %fd3, %fd4;
	mov.u64 	%rd431, %rd380;
	mov.f64 	%fd224, %fd4;
	@%p137 bra 	$L__BB14_10;
	setp.lt.s64 	%p138, %rd6, %rd380;
	min.s64 	%rd431, %rd6, %rd380;
	selp.f64 	%fd224, %fd3, %fd4, %p138;
$L__BB14_10:
	add.s32 	%r368, %r368, 256;
	add.s64 	%rd422, %rd422, 4096;
	add.s32 	%r366, %r366, 1;
	setp.ne.s32 	%p139, %r366, 0;
	@%p139 bra 	$L__BB14_7;
$L__BB14_11:
	setp.lt.u32 	%p140, %r4, 768;
	@%p140 bra 	$L__BB14_25;
$L__BB14_12:
	mul.wide.s32 	%rd386, %r368, 16;
	add.s64 	%rd383, %rd237, %rd386;
	// begin inline asm
	ld.global.nc.u64 %rd382, [%rd383];
	// end inline asm
	add.s64 	%rd385, %rd383, 8;
	// begin inline asm
	ld.global.nc.u64 %rd384, [%rd385];
	// end inline asm
	mov.b64 	%fd10, %rd382;
	setp.lt.f64 	%p141, %fd224, %fd10;
	mov.u64 	%rd428, %rd431;
	mov.f64 	%fd221, %fd224;
	@%p141 bra 	$L__BB14_15;
	setp.gt.f64 	%p142, %fd224, %fd10;
	mov.u64 	%rd428, %rd384;
	mov.f64 	%fd221, %fd10;
	@%p142 bra 	$L__BB14_15;
	setp.lt.s64 	%p143, %rd431, %rd384;
	min.s64 	%rd428, %rd431, %rd384;
	selp.f64 	%fd221, %fd224, %fd10, %p143;
$L__BB14_15:
	add.s64 	%rd388, %rd383, 4096;
	// begin inline asm
	ld.global.nc.u64 %rd387, [%rd388];
	// end inline asm
	add.s64 	%rd390, %rd383, 4104;
	// begin inline asm
	ld.global.nc.u64 %rd389, [%rd390];
	// end inline asm
	mov.b64 	%fd13, %rd387;
	setp.lt.f64 	%p144, %fd221, %fd13;
	mov.u64 	%rd429, %rd428;
	mov.f64 	%fd222, %fd221;
	@%p144 bra 	$L__BB14_18;
	setp.gt.f64 	%p145, %fd221, %fd13;
	mov.u64 	%rd429, %rd389;
	mov.f64 	%fd222, %fd13;
	@%p145 bra 	$L__BB14_18;
	setp.lt.s64 	%p146, %rd428, %rd389;
	min.s64 	%rd429, %rd428, %rd389;
	selp.f64 	%fd222, %fd221, %fd13, %p146;
$L__BB14_18:
	add.s64 	%rd392, %rd383, 8192;
	// begin inline asm
	ld.global.nc.u64 %rd391, [%rd392];
	// end inline asm
	add.s64 	%rd394, %rd383, 8200;
	// begin inline asm
	ld.global.nc.u64 %rd393, [%rd394];
	// end inline asm
	mov.b64 	%fd16, %rd391;
	setp.lt.f64 	%p147, %fd222, %fd16;
	mov.u64 	%rd430, %rd429;
	mov.f64 	%fd223, %fd222;
	@%p147 bra 	$L__BB14_21;
	setp.gt.f64 	%p148, %fd222, %fd16;
	mov.u64 	%rd430, %rd393;
	mov.f64 	%fd223, %fd16;
	@%p148 bra 	$L__BB14_21;
	setp.lt.s64 	%p149, %rd429, %rd393;
	min.s64 	%rd430, %rd429, %rd393;
	selp.f64 	%fd223, %fd222, %fd16, %p149;
$L__BB14_21:
	add.s64 	%rd396, %rd383, 12288;
	// begin inline asm
	ld.global.nc.u64 %rd395, [%rd396];
	// end inline asm
	add.s64 	%rd398, %rd383, 12296;
	// begin inline asm
	ld.global.nc.u64 %rd397, [%rd398];
	// end inline asm
	mov.b64 	%fd19, %rd395;
	setp.lt.f64 	%p150, %fd223, %fd19;
	mov.u64 	%rd431, %rd430;
	mov.f64 	%fd224, %fd223;
	@%p150 bra 	$L__BB14_24;
	setp.gt.f64 	%p151, %fd223, %fd19;
	mov.u64 	%rd431, %rd397;
	mov.f64 	%fd224, %fd19;
	@%p151 bra 	$L__BB14_24;
	setp.lt.s64 	%p152, %rd430, %rd397;
	min.s64 	%rd431, %rd430, %rd397;
	selp.f64 	%fd224, %fd223, %fd19, %p152;
$L__BB14_24:
	add.s32 	%r368, %r368, 1024;
	setp.lt.s32 	%p153, %r368, %r29;
	@%p153 bra 	$L__BB14_12;
$L__BB14_25:
	setp.lt.s32 	%p154, %r29, 256;
	@%p154 bra 	$L__BB14_65;
	// begin inline asm
	mov.u32 %r259, %laneid;
	// end inline asm
	mov.b64 	%rd409, %fd224;
	mov.b64 	{%r261, %r266}, %rd409;
	mov.b32 	%r277, 1;
	mov.b32 	%r278, 31;
	mov.b32 	%r279, -1;
	// begin inline asm
	shfl.sync.down.b32 %r260, %r261, %r277, %r278, %r279;
	// end inline asm
	// begin inline asm
	shfl.sync.down.b32 %r265, %r266, %r277, %r278, %r279;
	// end inline asm
	mov.b64 	%rd410, {%r260, %r265};
	mov.b64 	%fd23, %rd410;
	mov.b64 	{%r271, %r276}, %rd431;
	// begin inline asm
	shfl.sync.down.b32 %r270, %r271, %r277, %r278, %r279;
	// end inline asm
	// begin inline asm
	shfl.sync.down.b32 %r275, %r276, %r277, %r278, %r279;
	// end inline asm
	mov.b64 	%rd28, {%r270, %r275};
	setp.gt.s32 	%p211, %r259, 30;
	setp.lt.f64 	%p212, %fd224, %fd23;
	or.pred  	%p213, %p211, %p212;
	mov.u64 	%rd433, %rd431;
	mov.f64 	%fd226, %fd224;
	@%p213 bra 	$L__BB14_29;
	setp.gt.f64 	%p214, %fd224, %fd23;
	mov.u64 	%rd433, %rd28;
	mov.f64 	%fd226, %fd23;
	@%p214 bra 	$L__BB14_29;
	setp.lt.s64 	%p215, %rd431, %rd28;
	min.s64 	%rd433, %rd431, %rd28;
	selp.f64 	%fd226, %fd224, %fd23, %p215;
$L__BB14_29:
	mov.b64 	%rd411, %fd226;
	mov.b64 	{%r281, %r286}, %rd411;
	mov.b32 	%r297, 2;
	mov.b32 	%r298, 31;
	mov.b32 	%r299, -1;
	// begin inline asm
	shfl.sync.down.b32 %r280, %r281, %r297, %r298, %r299;
	// end inline asm
	// begin inline asm
	shfl.sync.down.b32 %r285, %r286, %r297, %r298, %r299;
	// end inline asm
	mov.b64 	%rd412, {%r280, %r285};
	mov.b64 	%fd26, %rd412;
	mov.b64 	{%r291, %r296}, %rd433;
	// begin inline asm
	shfl.sync.down.b32 %r290, %r291, %r297, %r298, %r299;
	// end inline asm
	// begin inline asm
	shfl.sync.down.b32 %r295, %r296, %r297, %r298, %r299;
	// end inline asm
	mov.b64 	%rd31, {%r290, %r295};
	setp.gt.s32 	%p216, %r259, 29;
	setp.lt.f64 	%p217, %fd226, %fd26;
	or.pred  	%p218, %p216, %p217;
	mov.u64 	%rd434, %rd433;
	mov.f64 	%fd227, %fd226;
	@%p218 bra 	$L__BB14_32;
	setp.gt.f64 	%p219, %fd226, %fd26;
	mov.u64 	%rd434, %rd31;
	mov.f64 	%fd227, %fd26;
	@%p219 bra 	$L__BB14_32;
	setp.lt.s64 	%p220, %rd433, %rd31;
	min.s64 	%rd434, %rd433, %rd31;
	selp.f64 	%fd227, %fd226, %fd26, %p220;
$L__BB14_32:
	mov.b64 	%rd413, %fd227;
	mov.b64 	{%r301, %r306}, %rd413;
	mov.b32 	%r317, 4;
	mov.b32 	%r318, 31;
	mov.b32 	%r319, -1;
	// begin inline asm
	shfl.sync.down.b32 %r300, %r301, %r317, %r318, %r319;
	// end inline asm
	// begin inline asm
	shfl.sync.down.b32 %r305, %r306, %r317, %r318, %r319;
	// end inline asm
	mov.b64 	%rd414, {%r300, %r305};
	mov.b64 	%fd29, %rd414;
	mov.b64 	{%r311, %r316}, %rd434;
	// begin inline asm
	shfl.sync.down.b32 %r310, %r311, %r317, %r318, %r319;
	// end inline asm
	// begin inline asm
	shfl.sync.down.b32 %r315, %r316, %r317, %r318, %r319;
	// end inline asm
	mov.b64 	%rd34, {%r310, %r315};
	setp.gt.s32 	%p221, %r259, 27;
	setp.lt.f64 	%p222, %fd227, %fd29;
	or.pred  	%p223, %p221, %p222;
	mov.u64 	%rd435, %rd434;
	mov.f64 	%fd228, %fd227;
	@%p223 bra 	$L__BB14_35;
	setp.gt.f64 	%p224, %fd227, %fd29;
	mov.u64 	%rd435, %rd34;
	mov.f64 	%fd228, %fd29;
	@%p224 bra 	$L__BB14_35;
	setp.lt.s64 	%p225, %rd434, %rd34;
	min.s64 	%rd435, %rd434, %rd34;
	selp.f64 	%fd228, %fd227, %fd29, %p225;
$L__BB14_35:
	mov.b64 	%rd415, %fd228;
	mov.b64 	{%r321, %r326}, %rd415;
	mov.b32 	%r337, 8;
	mov.b32 	%r338, 31;
	mov.b32 	%r339, -1;
	// begin inline asm
	shfl.sync.down.b32 %r320, %r321, %r337, %r338, %r339;
	// end inline asm
	// begin inline asm
	shfl.sync.down.b32 %r325, %r326, %r337, %r338, %r339;
	// end inline asm
	mov.b64 	%rd416, {%r320, %r325};
	mov.b64 	%fd32, %rd416;
	mov.b64 	{%r331, %r336}, %rd435;
	// begin inline asm
	shfl.sync.down.b32 %r330, %r331, %r337, %r338, %r339;
	// end inline asm
	// begin inline asm
	shfl.sync.down.b32 %r335, %r336, %r337, %r338, %r339;
	// end inline asm
	mov.b64 	%rd37, {%r330, %r335};
	setp.gt.s32 	%p226, %r259, 23;
	setp.lt.f64 	%p227, %fd228, %fd32;
	or.pred  	%p228, %p226, %p227;
	mov.u64 	%rd436, %rd435;
	mov.f64 	%fd229, %fd228;
	@%p228 bra 	$L__BB14_38;
	setp.gt.f64 	%p229, %fd228, %fd32;
	mov.u64 	%rd436, %rd37;
	mov.f64 	%fd229, %fd32;
	@%p229 bra 	$L__BB14_38;
	setp.lt.s64 	%p230, %rd435, %rd37;
	min.s64 	%rd436, %rd435, %rd37;
	selp.f64 	%fd229, %fd228, %fd32, %p230;
$L__BB14_38:
	mov.b64 	%rd417, %fd229;
	mov.b64 	{%r341, %r346}, %rd417;
	mov.b32 	%r357, 16;
	mov.b32 	%r358, 31;
	mov.b32 	%r359, -1;
	// begin inline asm
	shfl.sync.down.b32 %r340, %r341, %r357, %r358, %r359;
	// end inline asm
	// begin inline asm
	shfl.sync.down.b32 %r345, %r346, %r357, %r358, %r359;
	// end inline asm
	mov.b64 	%rd418, {%r340, %r345};
	mov.b64 	%fd35, %rd418;
	mov.b64 	{%r351, %r356}, %rd436;
	// begin inline asm
	shfl.sync.down.b32 %r350, %r351, %r357, %r358, %r359;
	// end inline asm
	// begin inline asm
	shfl.sync.down.b32 %r355, %r356, %r357, %r358, %r359;
	// end inline asm
	mov.b64 	%rd40, {%r350, %r355};
	setp.gt.s32 	%p231, %r259, 15;
	setp.lt.f64 	%p232, %fd229, %fd35;
	or.pred  	%p233, %p231, %p232;
	mov.u64 	%rd507, %rd436;
	mov.f64 	%fd292, %fd229;
	@%p233 bra 	$L__BB14_41;
	setp.gt.f64 	%p234, %fd229, %fd35;
	mov.u64 	%rd507, %rd40;
	mov.f64 	%fd292, %fd35;
	@%p234 bra 	$L__BB14_41;
	setp.lt.s64 	%p235, %rd436, %rd40;
	min.s64 	%rd507, %rd436, %rd40;
	selp.f64 	%fd292, %fd229, %fd35, %p235;
$L__BB14_41:
	setp.ne.s32 	%p236, %r259, 0;
	@%p236 bra 	$L__BB14_43;
	shr.u32 	%r360, %r1, 1;
	and.b32  	%r361, %r360, 496;
	mov.u32 	%r362, _ZN6thrust24THRUST_300001_SM_1000_NS8cuda_cub4core6detail5shmemE;
	add.s32 	%r363, %r362, %r361;
	st.shared.f64 	[%r363+8], %fd292;
	st.shared.u64 	[%r363+16], %rd507;
$L__BB14_43:
	bar.sync 	0;
	setp.ne.s32 	%p237, %r1, 0;
	@%p237 bra 	$L__BB14_236;
	ld.shared.f64 	%fd38, [_ZN6thrust24THRUST_300001_SM_1000_NS8cuda_cub4core6detail5shmemE+24];
	ld.shared.u64 	%rd43, [_ZN6thrust24THRUST_300001_SM_1000_NS8cuda_cub4core6detail5shmemE+32];
	setp.lt.f64 	%p238, %fd292, %fd38;
	mov.u64 	%rd438, %rd507;
	mov.f64 	%fd231, %fd292;
	@%p238 bra 	$L__BB14_47;
	setp.lt.f64 	%p239, %fd38, %fd292;
	mov.u64 	%rd438, %rd43;
	mov.f64 	%fd231, %fd38;
	@%p239 bra 	$L__BB14_47;
	setp.lt.s64 	%p240, %rd507, %rd43;
	min.s64 	%rd438, %rd507, %rd43;
	selp.f64 	%fd231, %fd292, %fd38, %p240;
$L__BB14_47:
	ld.shared.f64 	%fd41, [_ZN6thrust24THRUST_300001_SM_1000_NS8cuda_cub4core6detail5shmemE+40];
	ld.shared.u64 	%rd46, [_ZN6thrust24THRUST_300001_SM_1000_NS8cuda_cub4core6detail5shmemE+48];
	setp.lt.f64 	%p241, %fd231, %fd41;
	mov.u64 	%rd439, %rd438;
	mov.f64 	%fd232, %fd231;
	@%p241 bra 	$L__BB14_50;
	setp.lt.f64 	%p242, %fd41, %fd231;
	mov.u64 	%rd439, %rd46;
	mov.f64 	%fd232, %fd41;
	@%p242 bra 	$L__BB14_50;
	setp.lt.s64 	%p243, %rd438, %rd46;
	min.s64 	%rd439, %rd438, %rd46;
	selp.f64 	%fd232, %fd231, %fd41, %p243;
$L__BB14_50:
	ld.shared.f64 	%fd44, [_ZN6thrust24THRUST_300001_SM_1000_NS8cuda_cub4core6detail5shmemE+56];
	ld.shared.u64 	%rd49, [_ZN6thrust24THRUST_300001_SM_1000_NS8cuda_cub4core6detail5shmemE+64];
	setp.lt.f64 	%p244, %fd232, %fd44;
	mov.u64 	%rd440, %rd439;
	mov.f64 	%fd233, %fd232;
	@%p244 bra 	$L__BB14_53;
	setp.lt.f64 	%p245, %fd44, %fd232;
	mov.u64 	%rd440, %rd49;
	mov.f64 	%fd233, %fd44;
	@%p245 bra 	$L__BB14_53;
	setp.lt.s64 	%p246, %rd439, %rd49;
	min.s64 	%rd440, %rd439, %rd49;
	selp.f64 	%fd233, %fd232, %fd44, %p246;
$L__BB14_53:
	ld.shared.f64 	%fd47, [_ZN6thrust24THRUST_300001_SM_1000_NS8cuda_cub4core6detail5shmemE+72];
	ld.shared.u64 	%rd52, [_ZN6thrust24THRUST_300001_SM_1000_NS8cuda_cub4core6detail5shmemE+80];
	setp.lt.f64 	%p247, %fd233, %fd47;
	mov.u64 	%rd441, %rd440;
	mov.f64 	%fd234, %fd233;
	@%p247 bra 	$L__BB14_56;
	setp.lt.f64 	%p248, %fd47, %fd233;
	mov.u64 	%rd441, %rd52;
	mov.f64 	%fd234, %fd47;
	@%p248 bra 	$L__BB14_56;
	setp.lt.s64 	%p249, %rd440, %rd52;
	min.s64 	%rd441, %rd440, %rd52;
	selp.f64 	%fd234, %fd233, %fd47, %p249;
$L__BB14_56:
	ld.shared.f64 	%fd50, [_ZN6thrust24THRUST_300001_SM_1000_NS8cuda_cub4core6detail5shmemE+88];
	ld.shared.u64 	%rd55, [_ZN6thrust24THRUST_300001_SM_1000_NS8cuda_cub4core6detail5shmemE+96];
	setp.lt.f64 	%p250, %fd234, %fd50;
	mov.u64 	%rd442, %rd441;
	mov.f64 	%fd235, %fd234;
	@%p250 bra 	$L__BB14_59;
	setp.lt.f64 	%p251, %fd50, %fd234;
	mov.u64 	%rd442, %rd55;
	mov.f64 	%fd235, %fd50;
	@%p251 bra 	$L__BB14_59;
	setp.lt.s64 	%p252, %rd441, %rd55;
	min.s64 	%rd442, %rd441, %rd55;
	selp.f64 	%fd235, %fd234, %fd50, %p252;
$L__BB14_59:
	ld.shared.f64 	%fd53, [_ZN6thrust24THRUST_300001_SM_1000_NS8cuda_cub4core6detail5shmemE+104];
	ld.shared.u64 	%rd58, [_ZN6thrust24THRUST_300001_SM_1000_NS8cuda_cub4core6detail5shmemE+112];
	setp.lt.f64 	%p253, %fd235, %fd53;
	mov.u64 	%rd443, %rd442;
	mov.f64 	%fd236, %fd235;
	@%p253 bra 	$L__BB14_62;
	setp.lt.f64 	%p254, %fd53, %fd235;
	mov.u64 	%rd443, %rd58;
	mov.f64 	%fd236, %fd53;
	@%p254 bra 	$L__BB14_62;
	setp.lt.s64 	%p255, %rd442, %rd58;
	min.s64 	%rd443, %rd442, %rd58;
	selp.f64 	%fd236, %fd235, %fd53, %p255;
$L__BB14_62:
	ld.shared.f64 	%fd56, [_ZN6thrust24THRUST_300001_SM_1000_NS8cuda_cub4core6detail5shmemE+120];
	ld.shared.u64 	%rd61, [_ZN6thrust24THRUST_300001_SM_1000_NS8cuda_cub4core6detail5shmemE+128];
	setp.lt.f64 	%p256, %fd236, %fd56;
	mov.u64 	%rd507, %rd443;
	mov.f64 	%fd292, %fd236;
	@%p256 bra 	$L__BB14_236;
	setp.lt.f64 	%p257, %fd56, %fd236;
	mov.u64 	%rd507, %rd61;
	mov.f64 	%fd292, %fd56;
	@%p257 bra 	$L__BB14_236;
	setp.lt.s64 	%p258, %rd443, %rd61;
	min.s64 	%rd507, %rd443, %rd61;
	selp.f64 	%fd292, %fd236, %fd56, %p258;
	bra.uni 	$L__BB14_236;
$L__BB14_65:
	// begin inline asm
	mov.u32 %r146, %laneid;
	// end inline asm
	and.b32  	%r167, %r1, 992;
	add.s32 	%r168, %r167, 32;
	setp.gt.s32 	%p155, %r168, %r29;
	not.b32 	%r169, %r167;
	add.s32 	%r170, %r29, %r169;
	selp.b32 	%r165, %r170, 31, %p155;
	mov.b64 	%rd399, %fd224;
	mov.b64 	{%r148, %r153}, %rd399;
	mov.b32 	%r164, 1;
	mov.b32 	%r166, -1;
	// begin inline asm
	shfl.sync.down.b32 %r147, %r148, %r164, %r165, %r166;
	// end inline asm
	// begin inline asm
	shfl.sync.down.b32 %r152, %r153, %r164, %r165, %r166;
	// end inline asm
	mov.b64 	%rd400, {%r147, %r152};
	mov.b64 	%fd58, %rd400;
	mov.b64 	{%r158, %r163}, %rd431;
	// begin inline asm
	shfl.sync.down.b32 %r157, %r158, %r164, %r165, %r166;
	// end inline asm
	// begin inline asm
	shfl.sync.down.b32 %r162, %r163, %r164, %r165, %r166;
	// end inline asm
	mov.b64 	%rd63, {%r157, %r162};
	setp.ge.s32 	%p156, %r146, %r165;
	setp.lt.f64 	%p157, %fd224, %fd58;
	or.pred  	%p158, %p156, %p157;
	mov.u64 	%rd444, %rd431;
	mov.f64 	%fd237, %fd224;
	@%p158 bra 	$L__BB14_68;
	setp.gt.f64 	%p159, %fd224, %fd58;
	mov.u64 	%rd444, %rd63;
	mov.f64 	%fd237, %fd58;
	@%p159 bra 	$L__BB14_68;
	setp.lt.s64 	%p160, %rd431, %rd63;
	min.s64 	%rd444, %rd431, %rd63;
	selp.f64 	%fd237, %fd224, %fd58, %p160;
$L__BB14_68:
	mov.b64 	%rd401, %fd237;
	mov.b64 	{%r172, %r177}, %rd401;
	mov.b32 	%r188, 2;
	mov.b32 	%r190, -1;
	// begin inline asm
	shfl.sync.down.b32 %r171, %r172, %r188, %r165, %r190;
	// end inline asm
	// begin inline asm
	shfl.sync.down.b32 %r176, %r177, %r188, %r165, %r190;
	// end inline asm
	mov.b64 	%rd402, {%r171, %r176};
	mov.b64 	%fd61, %rd402;
	mov.b64 	{%r182, %r187}, %rd444;
	// begin inline asm
	shfl.sync.down.b32 %r181, %r182, %r188, %r165, %r190;
	// end inline asm
	// begin inline asm
	shfl.sync.down.b32 %r186, %r187, %r188, %r165, %r190;
	// end inline asm
	mov.b64 	%rd66, {%r181, %r186};
	add.s32 	%r191, %r146, 2;
	setp.gt.s32 	%p161, %r191, %r165;
	setp.lt.f64 	%p162, %fd237, %fd61;
	or.pred  	%p163, %p161, %p162;
	mov.u64 	%rd445, %rd444;
	mov.f64 	%fd238, %fd237;
	@%p163 bra 	$L__BB14_71;
	setp.gt.f64 	%p164, %fd237, %fd61;
	mov.u64 	%rd445, %rd66;
	mov.f64 	%fd238, %fd61;
	@%p164 bra 	$L__BB14_71;
	setp.lt.s64 	%p165, %rd444, %rd66;
	min.s64 	%rd445, %rd444, %rd66;
	selp.f64 	%fd238, %fd237, %fd61, %p165;
$L__BB14_71:
	mov.b64 	%rd403, %fd238;
	mov.b64 	{%r193, %r198}, %rd403;
	mov.b32 	%r209, 4;
	mov.b32 	%r211, -1;
	// begin inline asm
	shfl.sync.down.b32 %r192, %r193, %r209, %r165, %r211;
	// end inline asm
	// begin inline asm
	shfl.sync.down.b32 %r197, %r198, %r209, %r165, %r211;
	// end inline asm
	mov.b64 	%rd404, {%r192, %r197};
	mov.b64 	%fd64, %rd404;
	mov.b64 	{%r203, %r208}, %rd445;
	// begin inline asm
	shfl.sync.down.b32 %r202, %r203, %r209, %r165, %r211;
	// end inline asm
	// begin inline asm
	shfl.sync.down.b32 %r207, %r208, %r209, %r165, %r211;
	// end inline asm
	mov.b64 	%rd69, {%r202, %r207};
	add.s32 	%r212, %r146, 4;
	setp.gt.s32 	%p166, %r212, %r165;
	setp.lt.f64 	%p167, %fd238, %fd64;
	or.pred  	%p168, %p166, %p167;
	mov.u64 	%rd446, %rd445;
	mov.f64 	%fd239, %fd238;
	@%p168 bra 	$L__BB14_74;
	setp.gt.f64 	%p169, %fd238, %fd64;
	mov.u64 	%rd446, %rd69;
	mov.f64 	%fd239, %fd64;
	@%p169 bra 	$L__BB14_74;
	setp.lt.s64 	%p170, %rd445, %rd69;
	min.s64 	%rd446, %rd445, %rd69;
	selp.f64 	%fd239, %fd238, %fd64, %p170;
$L__BB14_74:
	mov.b64 	%rd405, %fd239;
	mov.b64 	{%r214, %r219}, %rd405;
	mov.b32 	%r230, 8;
	mov.b32 	%r232, -1;
	// begin inline asm
	shfl.sync.down.b32 %r213, %r214, %r230, %r165, %r232;
	// end inline asm
	// begin inline asm
	shfl.sync.down.b32 %r218, %r219, %r230, %r165, %r232;
	// end inline asm
	mov.b64 	%rd406, {%r213, %r218};
	mov.b64 	%fd67, %rd406;
	mov.b64 	{%r224, %r229}, %rd446;
	// begin inline asm
	shfl.sync.down.b32 %r223, %r224, %r230, %r165, %r232;
	// end inline asm
	// begin inline asm
	shfl.sync.down.b32 %r228, %r229, %r230, %r165, %r232;
	// end inline asm
	mov.b64 	%rd72, {%r223, %r228};
	add.s32 	%r233, %r146, 8;
	setp.gt.s32 	%p171, %r233, %r165;
	setp.lt.f64 	%p172, %fd239, %fd67;
	or.pred  	%p173, %p171, %p172;
	mov.u64 	%rd447, %rd446;
	mov.f64 	%fd240, %fd239;
	@%p173 bra 	$L__BB14_77;
	setp.gt.f64 	%p174, %fd239, %fd67;
	mov.u64 	%rd447, %rd72;
	mov.f64 	%fd240, %fd67;
	@%p174 bra 	$L__BB14_77;
	setp.lt.s64 	%p175, %rd446, %rd72;
	min.s64 	%rd447, %rd446, %rd72;
	selp.f64 	%fd240, %fd239, %fd67, %p175;
$L__BB14_77:
	mov.b64 	%rd407, %fd240;
	mov.b64 	{%r235, %r240}, %rd407;
	mov.b32 	%r251, 16;
	mov.b32 	%r253, -1;
	// begin inline asm
	shfl.sync.down.b32 %r234, %r235, %r251, %r165, %r253;
	// end inline asm
	// begin inline asm
	shfl.sync.down.b32 %r239, %r240, %r251, %r165, %r253;
	// end inline asm
	mov.b64 	%rd408, {%r234, %r239};
	mov.b64 	%fd70, %rd408;
	mov.b64 	{%r245, %r250}, %rd447;
	// begin inline asm
	shfl.sync.down.b32 %r244, %r245, %r251, %r165, %r253;
	// end inline asm
	// begin inline asm
	shfl.sync.down.b32 %r249, %r250, %r251, %r165, %r253;
	// end inline asm
	mov.b64 	%rd75, {%r244, %r249};
	add.s32 	%r254, %r146, 16;
	setp.gt.s32 	%p176, %r254, %r165;
	setp.lt.f64 	%p177, %fd240, %fd70;
	or.pred  	%p178, %p176, %p177;
	mov.u64 	%rd507, %rd447;
	mov.f64 	%fd292, %fd240;
	@%p178 bra 	$L__BB14_80;
	setp.gt.f64 	%p179, %fd240, %fd70;
	mov.u64 	%rd507, %rd75;
	mov.f64 	%fd292, %fd70;
	@%p179 bra 	$L__BB14_80;
	setp.lt.s64 	%p180, %rd447, %rd75;
	min.s64 	%rd507, %rd447, %rd75;
	selp.f64 	%fd292, %fd240, %fd70, %p180;
$L__BB14_80:
	setp.ne.s32 	%p181, %r146, 0;
	@%p181 bra 	$L__BB14_82;
	shr.u32 	%r255, %r1, 1;
	and.b32  	%r256, %r255, 496;
	mov.u32 	%r257, _ZN6thrust24THRUST_300001_SM_1000_NS8cuda_cub4core6detail5shmemE;
	add.s32 	%r258, %r257, %r256;
	st.shared.f64 	[%r258+8], %fd292;
	st.shared.u64 	[%r258+16], %rd507;
$L__BB14_82:
	bar.sync 	0;
	setp.ne.s32 	%p182, %r1, 0;
	@%p182 bra 	$L__BB14_236;
	setp.lt.s32 	%p183, %r29, 33;
	mov.f64 	%fd242, %fd292;
	mov.u64 	%rd449, %rd507;
	@%p183 bra 	$L__BB14_87;
	ld.shared.f64 	%fd73, [_ZN6thrust24THRUST_300001_SM_1000_NS8cuda_cub4core6detail5shmemE+24];
	ld.shared.u64 	%rd78, [_ZN6thrust24THRUST_300001_SM_1000_NS8cuda_cub4core6detail5shmemE+32];
	setp.lt.f64 	%p184, %fd292, %fd73;
	mov.f64 	%fd242, %fd292;
	mov.u64 	%rd449, %rd507;
	@%p184 bra 	$L__BB14_87;
	setp.lt.f64 	%p185, %fd73, %fd292;
	mov.f64 	%fd242, %fd73;
	mov.u64 	%rd449, %rd78;
	@%p185 bra 	$L__BB14_87;
	setp.lt.s64 	%p186, %rd507, %rd78;
	min.s64 	%rd449, %rd507, %rd78;
	selp.f64 	%fd242, %fd292, %fd73, %p186;
$L__BB14_87:
	setp.lt.s32 	%p187, %r29, 65;
	mov.f64 	%fd243, %fd242;
	mov.u64 	%rd450, %rd449;
	@%p187 bra 	$L__BB14_91;
	ld.shared.f64 	%fd76, [_ZN6thrust24THRUST_300001_SM_1000_NS8cuda_cub4core6detail5shmemE+40];
	ld.shared.u64 	%rd81, [_ZN6thrust24THRUST_300001_SM_1000_NS8cuda_cub4core6detail5shmemE+48];
	setp.lt.f64 	%p188, %fd242, %fd76;
	mov.f64 	%fd243, %fd242;
	mov.u64 	%rd450, %rd449;
	@%p188 bra 	$L__BB14_91;
	setp.lt.f64 	%p189, %fd76, %fd242;
	mov.f64 	%fd243, %fd76;
	mov.u64 	%rd450, %rd81;
	@%p189 bra 	$L__BB14_91;
	setp.lt.s64 	%p190, %rd449, %rd81;
	selp.f64 	%fd243, %fd242, %fd76, %p190;
	min.s64 	%rd450, %rd449, %rd81;
$L__BB14_91:
	setp.lt.s32 	%p191, %r29, 97;
	mov.f64 	%fd244, %fd243;
	mov.u64 	%rd451, %rd450;
	@%p191 bra 	$L__BB14_95;
	ld.shared.f64 	%fd79, [_ZN6thrust24THRUST_300001_SM_1000_NS8cuda_cub4core6detail5shmemE+56];
	ld.shared.u64 	%rd84, [_ZN6thrust24THRUST_300001_SM_1000_NS8cuda_cub4core6detail5shmemE+64];
	setp.lt.f64 	%p192, %fd243, %fd79;
	mov.f64 	%fd244, %fd243;
	mov.u64 	%rd451, %rd450;
	@%p192 bra 	$L__BB14_95;
	setp.lt.f64 	%p193, %fd79, %fd243;
	mov.f64 	%fd244, %fd79;
	mov.u64 	%rd451, %rd84;
	@%p193 bra 	$L__BB14_95;
	setp.lt.s64 	%p194, %rd450, %rd84;
	selp.f64 	%fd244, %fd243, %fd79, %p194;
	min.s64 	%rd451, %rd450, %rd84;
$L__BB14_95:
	setp.lt.s32 	%p195, %r29, 129;
	mov.f64 	%fd245, %fd244;
	mov.u64 	%rd452, %rd451;
	@%p195 bra 	$L__BB14_99;
	ld.shared.f64 	%fd82, [_ZN6thrust24THRUST_300001_SM_1000_NS8cuda_cub4core6detail5shmemE+72];
	ld.shared.u64 	%rd87, [_ZN6thrust24THRUST_300001_SM_1000_NS8cuda_cub4core6detail5shmemE+80];
	setp.lt.f64 	%p196, %fd244, %fd82;
	mov.f64 	%fd245, %fd244;
	mov.u64 	%rd452, %rd451;
	@%p196 bra 	$L__BB14_99;
	setp.lt.f64 	%p197, %fd82, %fd244;
	mov.f64 	%fd245, %fd82;
	mov.u64 	%rd452, %rd87;
	@%p197 bra 	$L__BB14_99;
	setp.lt.s64 	%p198, %rd451, %rd87;
	selp.f64 	%fd245, %fd244, %fd82, %p198;
	min.s64 	%rd452, %rd451, %rd87;
$L__BB14_99:
	setp.lt.s32 	%p199, %r29, 161;
	mov.f64 	%fd246, %fd245;
	mov.u64 	%rd453, %rd452;
	@%p199 bra 	$L__BB14_103;
	ld.shared.f64 	%fd85, [_ZN6thrust24THRUST_300001_SM_1000_NS8cuda_cub4core6detail5shmemE+88];
	ld.shared.u64 	%rd90, [_ZN6thrust24THRUST_300001_SM_1000_NS8cuda_cub4core6detail5shmemE+96];
	setp.lt.f64 	%p200, %fd245, %fd85;
	mov.f64 	%fd246, %fd245;
	mov.u64 	%rd453, %rd452;
	@%p200 bra 	$L__BB14_103;
	setp.lt.f64 	%p201, %fd85, %fd245;
	mov.f64 	%fd246, %fd85;
	mov.u64 	%rd453, %rd90;
	@%p201 bra 	$L__BB14_103;
	setp.lt.s64 	%p202, %rd452, %rd90;
	selp.f64 	%fd246, %fd245, %fd85, %p202;
	min.s64 	%rd453, %rd452, %rd90;
$L__BB14_103:
	setp.lt.s32 	%p203, %r29, 193;
	mov.f64 	%fd247, %fd246;
	mov.u64 	%rd454, %rd453;
	@%p203 bra 	$L__BB14_107;
	ld.shared.f64 	%fd88, [_ZN6thrust24THRUST_300001_SM_1000_NS8cuda_cub4core6detail5shmemE+104];
	ld.shared.u64 	%rd93, [_ZN6thrust24THRUST_300001_SM_1000_NS8cuda_cub4core6detail5shmemE+112];
	setp.lt.f64 	%p204, %fd246, %fd88;
	mov.f64 	%fd247, %fd246;
	mov.u64 	%rd454, %rd453;
	@%p204 bra 	$L__BB14_107;
	setp.lt.f64 	%p205, %fd88, %fd246;
	mov.f64 	%fd247, %fd88;
	mov.u64 	%rd454, %rd93;
	@%p205 bra 	$L__BB14_107;
	setp.lt.s64 	%p206, %rd453, %rd93;
	selp.f64 	%fd247, %fd246, %fd88, %p206;
	min.s64 	%rd454, %rd453, %rd93;
$L__BB14_107:
	setp.lt.s32 	%p207, %r29, 225;
	mov.u64 	%rd507, %rd454;
	mov.f64 	%fd292, %fd247;
	@%p207 bra 	$L__BB14_236;
	ld.shared.f64 	%fd91, [_ZN6thrust24THRUST_300001_SM_1000_NS8cuda_cub4core6detail5shmemE+120];
	ld.shared.u64 	%rd96, [_ZN6thrust24THRUST_300001_SM_1000_NS8cuda_cub4core6detail5shmemE+128];
	setp.lt.f64 	%p208, %fd247, %fd91;
	mov.u64 	%rd507, %rd454;
	mov.f64 	%fd292, %fd247;
	@%p208 bra 	$L__BB14_236;
	setp.lt.f64 	%p209, %fd91, %fd247;
	mov.u64 	%rd507, %rd96;
	mov.f64 	%fd292, %fd91;
	@%p209 bra 	$L__BB14_236;
	setp.lt.s64 	%p210, %rd454, %rd96;
	selp.f64 	%fd292, %fd247, %fd91, %p210;
	min.s64 	%rd507, %rd454, %rd96;
	bra.uni 	$L__BB14_236;
$L__BB14_111:
	mov.u32 	%r16, %tid.x;
	cvt.u64.u32 	%rd98, %r16;
	mul.wide.u32 	%rd259, %r16, 16;
	add.s64 	%rd240, %rd237, %rd259;
	// begin inline asm
	ld.global.nc.u64 %rd239, [%rd240];
	// end inline asm
	add.s64 	%rd242, %rd240, 8;
	// begin inline asm
	ld.global.nc.u64 %rd241, [%rd242];
	// end inline asm
	mov.b64 	%fd93, %rd239;
	add.s64 	%rd244, %rd240, 4096;
	// begin inline asm
	ld.global.nc.u64 %rd243, [%rd244];
	// end inline asm
	add.s64 	%rd246, %rd240, 4104;
	// begin inline asm
	ld.global.nc.u64 %rd245, [%rd246];
	// end inline asm
	mov.b64 	%fd94, %rd243;
	add.s64 	%rd248, %rd240, 8192;
	// begin inline asm
	ld.global.nc.u64 %rd247, [%rd248];
	// end inline asm
	add.s64 	%rd250, %rd240, 8200;
	// begin inline asm
	ld.global.nc.u64 %rd249, [%rd250];
	// end inline asm
	mov.b64 	%fd95, %rd247;
	add.s64 	%rd252, %rd240, 12288;
	// begin inline asm
	ld.global.nc.u64 %rd251, [%rd252];
	// end inline asm
	add.s64 	%rd254, %rd240, 12296;
	// begin inline asm
	ld.global.nc.u64 %rd253, [%rd254];
	// end inline asm
	mov.b64 	%fd96, %rd251;
	add.s64 	%rd256, %rd240, 16384;
	// begin inline asm
	ld.global.nc.u64 %rd255, [%rd256];
	// end inline asm
	add.s64 	%rd258, %rd240, 16392;
	// begin inline asm
	ld.global.nc.u64 %rd257, [%rd258];
	// end inline asm
	mov.b64 	%fd97, %rd255;
	setp.lt.f64 	%p3, %fd93, %fd94;
	mov.f64 	%fd248, %fd93;
	mov.u64 	%rd455, %rd241;
	@%p3 bra 	$L__BB14_114;
	setp.lt.f64 	%p4, %fd94, %fd93;
	mov.f64 	%fd248, %fd94;
	mov.u64 	%rd455, %rd245;
	@%p4 bra 	$L__BB14_114;
	setp.lt.s64 	%p5, %rd241, %rd245;
	selp.f64 	%fd248, %fd93, %fd94, %p5;
	min.s64 	%rd455, %rd241, %rd245;
$L__BB14_114:
	setp.lt.f64 	%p6, %fd248, %fd95;
	mov.f64 	%fd249, %fd248;
	mov.u64 	%rd456, %rd455;
	@%p6 bra 	$L__BB14_117;
	setp.gt.f64 	%p7, %fd248, %fd95;
	mov.f64 	%fd249, %fd95;
	mov.u64 	%rd456, %rd249;
	@%p7 bra 	$L__BB14_117;
	setp.lt.s64 	%p8, %rd455, %rd249;
	selp.f64 	%fd249, %fd248, %fd95, %p8;
	min.s64 	%rd456, %rd455, %rd249;
$L__BB14_117:
	setp.lt.f64 	%p9, %fd249, %fd96;
	mov.f64 	%fd250, %fd249;
	mov.u64 	%rd457, %rd456;
	@%p9 bra 	$L__BB14_120;
	setp.gt.f64 	%p10, %fd249, %fd96;
	mov.f64 	%fd250, %fd96;
	mov.u64 	%rd457, %rd253;
	@%p10 bra 	$L__BB14_120;
	setp.lt.s64 	%p11, %rd456, %rd253;
	selp.f64 	%fd250, %fd249, %fd96, %p11;
	min.s64 	%rd457, %rd456, %rd253;
$L__BB14_120:
	setp.lt.f64 	%p12, %fd250, %fd97;
	mov.f64 	%fd279, %fd250;
	mov.u64 	%rd494, %rd457;
	@%p12 bra 	$L__BB14_123;
	setp.gt.f64 	%p13, %fd250, %fd97;
	mov.f64 	%fd279, %fd97;
	mov.u64 	%rd494, %rd257;
	@%p13 bra 	$L__BB14_123;
	setp.lt.s64 	%p14, %rd457, %rd257;
	selp.f64 	%fd279, %fd250, %fd97, %p14;
	min.s64 	%rd494, %rd457, %rd257;
$L__BB14_123:
	setp.lt.u32 	%p15, %r29, 2560;
	mov.b64 	%rd473, 1280;
	@%p15 bra 	$L__BB14_174;
	add.s64 	%rd263, %rd1, -2560;
	mul.hi.u64 	%rd264, %rd263, -3689348814741910323;
	shr.u64 	%rd113, %rd264, 10;
	setp.lt.u64 	%p16, %rd263, 1280;
	mov.b64 	%rd473, 1280;
	@%p16 bra 	$L__BB14_157;
	add.s64 	%rd266, %rd113, 1;
	and.b64  	%rd459, %rd266, 36028797018963966;
	shl.b64 	%rd267, %rd98, 4;
	add.s64 	%rd268, %rd267, %rd237;
	add.s64 	%rd460, %rd268, 57352;
	mov.b64 	%rd473, 1280;
$L__BB14_126:
	add.s64 	%rd270, %rd460, -36872;
	// begin inline asm
	ld.global.nc.u64 %rd269, [%rd270];
	// end inline asm
	add.s64 	%rd272, %rd460, -36864;
	// begin inline asm
	ld.global.nc.u64 %rd271, [%rd272];
	// end inline asm
	mov.b64 	%fd107, %rd269;
	add.s64 	%rd274, %rd460, -32776;
	// begin inline asm
	ld.global.nc.u64 %rd273, [%rd274];
	// end inline asm
	add.s64 	%rd276, %rd460, -32768;
	// begin inline asm
	ld.global.nc.u64 %rd275, [%rd276];
	// end inline asm
	mov.b64 	%fd108, %rd273;
	add.s64 	%rd278, %rd460, -28680;
	// begin inline asm
	ld.global.nc.u64 %rd277, [%rd278];
	// end inline asm
	add.s64 	%rd280, %rd460, -28672;
	// begin inline asm
	ld.global.nc.u64 %rd279, [%rd280];
	// end inline asm
	mov.b64 	%fd109, %rd277;
	add.s64 	%rd282, %rd460, -24584;
	// begin inline asm
	ld.global.nc.u64 %rd281, [%rd282];
	// end inline asm
	add.s64 	%rd284, %rd460, -24576;
	// begin inline asm
	ld.global.nc.u64 %rd283, [%rd284];
	// end inline asm
	mov.b64 	%fd110, %rd281;
	add.s64 	%rd286, %rd460, -20488;
	// begin inline asm
	ld.global.nc.u64 %rd285, [%rd286];
	// end inline asm
	add.s64 	%rd288, %rd460, -20480;
	// begin inline asm
	ld.global.nc.u64 %rd287, [%rd288];
	// end inline asm
	mov.b64 	%fd111, %rd285;
	setp.lt.f64 	%p17, %fd279, %fd107;
	mov.f64 	%fd253, %fd279;
	mov.u64 	%rd463, %rd494;
	@%p17 bra 	$L__BB14_129;
	setp.gt.f64 	%p18, %fd279, %fd107;
	mov.f64 	%fd253, %fd107;
	mov.u64 	%rd463, %rd271;
	@%p18 bra 	$L__BB14_129;
	setp.lt.s64 	%p19, %rd494, %rd271;
	selp.f64 	%fd253, %fd279, %fd107, %p19;
	min.s64 	%rd463, %rd494, %rd271;
$L__BB14_129:
	setp.lt.f64 	%p20, %fd253, %fd108;
	mov.f64 	%fd254, %fd253;
	mov.u64 	%rd464, %rd463;
	@%p20 bra 	$L__BB14_132;
	setp.gt.f64 	%p21, %fd253, %fd108;
	mov.f64 	%fd254, %fd108;
	mov.u64 	%rd464, %rd275;
	@%p21 bra 	$L__BB14_132;
	setp.lt.s64 	%p22, %rd463, %rd275;
	selp.f64 	%fd254, %fd253, %fd108, %p22;
	min.s64 	%rd464, %rd463, %rd275;
$L__BB14_132:
	setp.lt.f64 	%p23, %fd254, %fd109;
	mov.f64 	%fd255, %fd254;
	mov.u64 	%rd465, %rd464;
	@%p23 bra 	$L__BB14_135;
	setp.gt.f64 	%p24, %fd254, %fd109;
	mov.f64 	%fd255, %fd109;
	mov.u64 	%rd465, %rd279;
	@%p24 bra 	$L__BB14_135;
	setp.lt.s64 	%p25, %rd464, %rd279;
	selp.f64 	%fd255, %fd254, %fd109, %p25;
	min.s64 	%rd465, %rd464, %rd279;
$L__BB14_135:
	setp.lt.f64 	%p26, %fd255, %fd110;
	mov.f64 	%fd256, %fd255;
	mov.u64 	%rd466, %rd465;
	@%p26 bra 	$L__BB14_138;
	setp.gt.f64 	%p27, %fd255, %fd110;
	mov.f64 	%fd256, %fd110;
	mov.u64 	%rd466, %rd283;
	@%p27 bra 	$L__BB14_138;
	setp.lt.s64 	%p28, %rd465, %rd283;
	selp.f64 	%fd256, %fd255, %fd110, %p28;
	min.s64 	%rd466, %rd465, %rd283;
$L__BB14_138:
	setp.lt.f64 	%p29, %fd256, %fd111;
	mov.f64 	%fd257, %fd256;
	mov.u64 	%rd467, %rd466;
	@%p29 bra 	$L__BB14_141;
	setp.gt.f64 	%p30, %fd256, %fd111;
	mov.f64 	%fd257, %fd111;
	mov.u64 	%rd467, %rd287;
	@%p30 bra 	$L__BB14_141;
	setp.lt.s64 	%p31, %rd466, %rd287;
	selp.f64 	%fd257, %fd256, %fd111, %p31;
	min.s64 	%rd467, %rd466, %rd287;
$L__BB14_141:
	add.s64 	%rd290, %rd460, -16392;
	// begin inline asm
	ld.global.nc.u64 %rd289, [%rd290];
	// end inline asm
	add.s64 	%rd292, %rd460, -16384;
	// begin inline asm
	ld.global.nc.u64 %rd291, [%rd292];
	// end inline asm
	mov.b64 	%fd122, %rd289;
	add.s64 	%rd294, %rd460, -12296;
	// begin inline asm
	ld.global.nc.u64 %rd293, [%rd294];
	// end inline asm
	add.s64 	%rd296, %rd460, -12288;
	// begin inline asm
	ld.global.nc.u64 %rd295, [%rd296];
	// end inline asm
	mov.b64 	%fd123, %rd293;
	add.s64 	%rd298, %rd460, -8200;
	// begin inline asm
	ld.global.nc.u64 %rd297, [%rd298];
	// end inline asm
	add.s64 	%rd300, %rd460, -8192;
	// begin inline asm
	ld.global.nc.u64 %rd299, [%rd300];
	// end inline asm
	mov.b64 	%fd124, %rd297;
	add.s64 	%rd302, %rd460, -4104;
	// begin inline asm
	ld.global.nc.u64 %rd301, [%rd302];
	// end inline asm
	add.s64 	%rd304, %rd460, -4096;
	// begin inline asm
	ld.global.nc.u64 %rd303, [%rd304];
	// end inline asm
	mov.b64 	%fd125, %rd301;
	add.s64 	%rd306, %rd460, -8;
	// begin inline asm
	ld.global.nc.u64 %rd305, [%rd306];
	// end inline asm
	// begin inline asm
	ld.global.nc.u64 %rd307, [%rd460];
	// end inline asm
	mov.b64 	%fd126, %rd305;
	setp.lt.f64 	%p32, %fd257, %fd122;
	mov.f64 	%fd258, %fd257;
	mov.u64 	%rd468, %rd467;
	@%p32 bra 	$L__BB14_144;
	setp.gt.f64 	%p33, %fd257, %fd122;
	mov.f64 	%fd258, %fd122;
	mov.u64 	%rd468, %rd291;
	@%p33 bra 	$L__BB14_144;
	setp.lt.s64 	%p34, %rd467, %rd291;
	selp.f64 	%fd258, %fd257, %fd122, %p34;
	min.s64 	%rd468, %rd467, %rd291;
$L__BB14_144:
	setp.lt.f64 	%p35, %fd258, %fd123;
	mov.f64 	%fd259, %fd258;
	mov.u64 	%rd469, %rd468;
	@%p35 bra 	$L__BB14_147;
	setp.gt.f64 	%p36, %fd258, %fd123;
	mov.f64 	%fd259, %fd123;
	mov.u64 	%rd469, %rd295;
	@%p36 bra 	$L__BB14_147;
	setp.lt.s64 	%p37, %rd468, %rd295;
	selp.f64 	%fd259, %fd258, %fd123, %p37;
	min.s64 	%rd469, %rd468, %rd295;
$L__BB14_147:
	setp.lt.f64 	%p38, %fd259, %fd124;
	mov.f64 	%fd260, %fd259;
	mov.u64 	%rd470, %rd469;
	@%p38 bra 	$L__BB14_150;
	setp.gt.f64 	%p39, %fd259, %fd124;
	mov.f64 	%fd260, %fd124;
	mov.u64 	%rd470, %rd299;
	@%p39 bra 	$L__BB14_150;
	setp.lt.s64 	%p40, %rd469, %rd299;
	selp.f64 	%fd260, %fd259, %fd124, %p40;
	min.s64 	%rd470, %rd469, %rd299;
$L__BB14_150:
	setp.lt.f64 	%p41, %fd260, %fd125;
	mov.f64 	%fd261, %fd260;
	mov.u64 	%rd471, %rd470;
	@%p41 bra 	$L__BB14_153;
	setp.gt.f64 	%p42, %fd260, %fd125;
	mov.f64 	%fd261, %fd125;
	mov.u64 	%rd471, %rd303;
	@%p42 bra 	$L__BB14_153;
	setp.lt.s64 	%p43, %rd470, %rd303;
	selp.f64 	%fd261, %fd260, %fd125, %p43;
	min.s64 	%rd471, %rd470, %rd303;
$L__BB14_153:
	setp.lt.f64 	%p44, %fd261, %fd126;
	mov.f64 	%fd279, %fd261;
	mov.u64 	%rd494, %rd471;
	@%p44 bra 	$L__BB14_156;
	setp.gt.f64 	%p45, %fd261, %fd126;
	mov.f64 	%fd279, %fd126;
	mov.u64 	%rd494, %rd307;
	@%p45 bra 	$L__BB14_156;
	setp.lt.s64 	%p46, %rd471, %rd307;
	selp.f64 	%fd279, %fd261, %fd126, %p46;
	min.s64 	%rd494, %rd471, %rd307;
$L__BB14_156:
	add.s64 	%rd473, %rd473, 2560;
	add.s64 	%rd460, %rd460, 40960;
	add.s64 	%rd459, %rd459, -2;
	setp.ne.s64 	%p47, %rd459, 0;
	@%p47 bra 	$L__BB14_126;
$L__BB14_157:
	and.b64  	%rd309, %rd113, 1;
	setp.eq.b64 	%p48, %rd309, 1;
	@%p48 bra 	$L__BB14_174;
	shl.b64 	%rd330, %rd473, 4;
	add.s64 	%rd311, %rd240, %rd330;
	// begin inline asm
	ld.global.nc.u64 %rd310, [%rd311];
	// end inline asm
	add.s64 	%rd313, %rd311, 8;
	// begin inline asm
	ld.global.nc.u64 %rd312, [%rd313];
	// end inline asm
	mov.b64 	%fd139, %rd310;
	add.s64 	%rd315, %rd311, 4096;
	// begin inline asm
	ld.global.nc.u64 %rd314, [%rd315];
	// end inline asm
	add.s64 	%rd317, %rd311, 4104;
	// begin inline asm
	ld.global.nc.u64 %rd316, [%rd317];
	// end inline asm
	mov.b64 	%fd140, %rd314;
	add.s64 	%rd319, %rd311, 8192;
	// begin inline asm
	ld.global.nc.u64 %rd318, [%rd319];
	// end inline asm
	add.s64 	%rd321, %rd311, 8200;
	// begin inline asm
	ld.global.nc.u64 %rd320, [%rd321];
	// end inline asm
	mov.b64 	%fd141, %rd318;
	add.s64 	%rd323, %rd311, 12288;
	// begin inline asm
	ld.global.nc.u64 %rd322, [%rd323];
	// end inline asm
	add.s64 	%rd325, %rd311, 12296;
	// begin inline asm
	ld.global.nc.u64 %rd324, [%rd325];
	// end inline asm
	mov.b64 	%fd142, %rd322;
	add.s64 	%rd327, %rd311, 16384;
	// begin inline asm
	ld.global.nc.u64 %rd326, [%rd327];
	// end inline asm
	add.s64 	%rd329, %rd311, 16392;
	// begin inline asm
	ld.global.nc.u64 %rd328, [%rd329];
	// end inline asm
	mov.b64 	%fd143, %rd326;
	setp.lt.f64 	%p49, %fd279, %fd139;
	mov.f64 	%fd265, %fd279;
	mov.u64 	%rd477, %rd494;
	@%p49 bra 	$L__BB14_161;
	setp.gt.f64 	%p50, %fd279, %fd139;
	mov.f64 	%fd265, %fd139;
	mov.u64 	%rd477, %rd312;
	@%p50 bra 	$L__BB14_161;
	setp.lt.s64 	%p51, %rd494, %rd312;
	selp.f64 	%fd265, %fd279, %fd139, %p51;
	min.s64 	%rd477, %rd494, %rd312;
$L__BB14_161:
	setp.lt.f64 	%p52, %fd265, %fd140;
	mov.f64 	%fd266, %fd265;
	mov.u64 	%rd478, %rd477;
	@%p52 bra 	$L__BB14_164;
	setp.gt.f64 	%p53, %fd265, %fd140;
	mov.f64 	%fd266, %fd140;
	mov.u64 	%rd478, %rd316;
	@%p53 bra 	$L__BB14_164;
	setp.lt.s64 	%p54, %rd477, %rd316;
	selp.f64 	%fd266, %fd265, %fd140, %p54;
	min.s64 	%rd478, %rd477, %rd316;
$L__BB14_164:
	setp.lt.f64 	%p55, %fd266, %fd141;
	mov.f64 	%fd267, %fd266;
	mov.u64 	%rd479, %rd478;
	@%p55 bra 	$L__BB14_167;
	setp.gt.f64 	%p56, %fd266, %fd141;
	mov.f64 	%fd267, %fd141;
	mov.u64 	%rd479, %rd320;
	@%p56 bra 	$L__BB14_167;
	setp.lt.s64 	%p57, %rd478, %rd320;
	selp.f64 	%fd267, %fd266, %fd141, %p57;
	min.s64 	%rd479, %rd478, %rd320;
$L__BB14_167:
	setp.lt.f64 	%p58, %fd267, %fd142;
	mov.f64 	%fd268, %fd267;
	mov.u64 	%rd480, %rd479;
	@%p58 bra 	$L__BB14_170;
	setp.gt.f64 	%p59, %fd267, %fd142;
	mov.f64 	%fd268, %fd142;
	mov.u64 	%rd480, %rd324;
	@%p59 bra 	$L__BB14_170;
	setp.lt.s64 	%p60, %rd479, %rd324;
	selp.f64 	%fd268, %fd267, %fd142, %p60;
	min.s64 	%rd480, %rd479, %rd324;
$L__BB14_170:
	setp.lt.f64 	%p61, %fd268, %fd143;
	mov.f64 	%fd279, %fd268;
	mov.u64 	%rd494, %rd480;
	@%p61 bra 	$L__BB14_173;
	setp.gt.f64 	%p62, %fd268, %fd143;
	mov.f64 	%fd279, %fd143;
	mov.u64 	%rd494, %rd328;
	@%p62 bra 	$L__BB14_173;
	setp.lt.s64 	%p63, %rd480, %rd328;
	selp.f64 	%fd279, %fd268, %fd143, %p63;
	min.s64 	%rd494, %rd480, %rd328;
$L__BB14_173:
	add.s64 	%rd473, %rd473, 1280;
$L__BB14_174:
	cvt.s64.s32 	%rd331, %r29;
	setp.ge.s64 	%p64, %rd473, %rd331;
	@%p64 bra 	$L__BB14_197;
	cvt.u32.u64 	%r17, %rd473;
	sub.s32 	%r18, %r29, %r17;
	setp.ge.s32 	%p65, %r16, %r18;
	@%p65 bra 	$L__BB14_197;
	not.b32 	%r30, %r16;
	add.s32 	%r31, %r29, %r30;
	sub.s32 	%r19, %r31, %r17;
	and.b32  	%r32, %r19, 768;
	setp.eq.s32 	%p66, %r32, 768;
	mov.u32 	%r372, %r16;
	@%p66 bra 	$L__BB14_182;
	cvt.u64.u32 	%rd333, %r16;
	add.s64 	%rd334, %rd473, %rd333;
	shl.b64 	%rd335, %rd334, 4;
	add.s64 	%rd484, %rd237, %rd335;
	shr.u32 	%r33, %r19, 8;
	add.s32 	%r34, %r33, 1;
	and.b32  	%r35, %r34, 3;
	neg.s32 	%r370, %r35;
	mov.u32 	%r372, %r16;
$L__BB14_178:
	.pragma "nounroll";
	mov.u64 	%rd177, %rd494;
	mov.f64 	%fd155, %fd279;
	// begin inline asm
	ld.global.nc.u64 %rd336, [%rd484];
	// end inline asm
	add.s64 	%rd339, %rd484, 8;
	// begin inline asm
	ld.global.nc.u64 %rd338, [%rd339];
	// end inline asm
	mov.b64 	%fd156, %rd336;
	setp.lt.f64 	%p67, %fd155, %fd156;
	@%p67 bra 	$L__BB14_181;
	setp.gt.f64 	%p68, %fd155, %fd156;
	mov.f64 	%fd279, %fd156;
	mov.u64 	%rd494, %rd338;
	@%p68 bra 	$L__BB14_181;
	setp.lt.s64 	%p69, %rd177, %rd338;
	selp.f64 	%fd279, %fd155, %fd156, %p69;
	min.s64 	%rd494, %rd177, %rd338;
$L__BB14_181:
	add.s32 	%r372, %r372, 256;
	add.s64 	%rd484, %rd484, 4096;
	add.s32 	%r370, %r370, 1;
	setp.ne.s32 	%p70, %r370, 0;
	@%p70 bra 	$L__BB14_178;
$L__BB14_182:
	setp.lt.u32 	%p71, %r19, 768;
	@%p71 bra 	$L__BB14_197;
	cvt.u64.u32 	%rd340, %r372;
	add.s64 	%rd341, %rd473, %rd340;
	shl.b64 	%rd342, %rd341, 4;
	add.s64 	%rd343, %rd342, %rd237;
	add.s64 	%rd489, %rd343, 12296;
$L__BB14_184:
	add.s64 	%rd345, %rd489, -12296;
	// begin inline asm
	ld.global.nc.u64 %rd344, [%rd345];
	// end inline asm
	add.s64 	%rd347, %rd489, -12288;
	// begin inline asm
	ld.global.nc.u64 %rd346, [%rd347];
	// end inline asm
	mov.b64 	%fd162, %rd344;
	setp.lt.f64 	%p72, %fd279, %fd162;
	mov.f64 	%fd276, %fd279;
	mov.u64 	%rd491, %rd494;
	@%p72 bra 	$L__BB14_187;
	setp.gt.f64 	%p73, %fd279, %fd162;
	mov.f64 	%fd276, %fd162;
	mov.u64 	%rd491, %rd346;
	@%p73 bra 	$L__BB14_187;
	setp.lt.s64 	%p74, %rd494, %rd346;
	selp.f64 	%fd276, %fd279, %fd162, %p74;
	min.s64 	%rd491, %rd494, %rd346;
$L__BB14_187:
	add.s64 	%rd349, %rd489, -8200;
	// begin inline asm
	ld.global.nc.u64 %rd348, [%rd349];
	// end inline asm
	add.s64 	%rd351, %rd489, -8192;
	// begin inline asm
	ld.global.nc.u64 %rd350, [%rd351];
	// end inline asm
	mov.b64 	%fd165, %rd348;
	setp.lt.f64 	%p75, %fd276, %fd165;
	mov.f64 	%fd277, %fd276;
	mov.u64 	%rd492, %rd491;
	@%p75 bra 	$L__BB14_190;
	setp.gt.f64 	%p76, %fd276, %fd165;
	mov.f64 	%fd277, %fd165;
	mov.u64 	%rd492, %rd350;
	@%p76 bra 	$L__BB14_190;
	setp.lt.s64 	%p77, %rd491, %rd350;
	selp.f64 	%fd277, %fd276, %fd165, %p77;
	min.s64 	%rd492, %rd491, %rd350;
$L__BB14_190:
	add.s64 	%rd353, %rd489, -4104;
	// begin inline asm
	ld.global.nc.u64 %rd352, [%rd353];
	// end inline asm
	add.s64 	%rd355, %rd489, -4096;
	// begin inline asm
	ld.global.nc.u64 %rd354, [%rd355];
	// end inline asm
	mov.b64 	%fd168, %rd352;
	setp.lt.f64 	%p78, %fd277, %fd168;
	mov.f64 	%fd278, %fd277;
	mov.u64 	%rd493, %rd492;
	@%p78 bra 	$L__BB14_193;
	setp.gt.f64 	%p79, %fd277, %fd168;
	mov.f64 	%fd278, %fd168;
	mov.u64 	%rd493, %rd354;
	@%p79 bra 	$L__BB14_193;
	setp.lt.s64 	%p80, %rd492, %rd354;
	selp.f64 	%fd278, %fd277, %fd168, %p80;
	min.s64 	%rd493, %rd492, %rd354;
$L__BB14_193:
	add.s64 	%rd357, %rd489, -8;
	// begin inline asm
	ld.global.nc.u64 %rd356, [%rd357];
	// end inline asm
	// begin inline asm
	ld.global.nc.u64 %rd358, [%rd489];
	// end inline asm
	mov.b64 	%fd171, %rd356;
	setp.lt.f64 	%p81, %fd278, %fd171;
	mov.f64 	%fd279, %fd278;
	mov.u64 	%rd494, %rd493;
	@%p81 bra 	$L__BB14_196;
	setp.gt.f64 	%p82, %fd278, %fd171;
	mov.f64 	%fd279, %fd171;
	mov.u64 	%rd494, %rd358;
	@%p82 bra 	$L__BB14_196;
	setp.lt.s64 	%p83, %rd493, %rd358;
	selp.f64 	%fd279, %fd278, %fd171, %p83;
	min.s64 	%rd494, %rd493, %rd358;
$L__BB14_196:
	add.s32 	%r372, %r372, 1024;
	add.s64 	%rd489, %rd489, 16384;
	setp.lt.s32 	%p84, %r372, %r18;
	@%p84 bra 	$L__BB14_184;
$L__BB14_197:
	// begin inline asm
	mov.u32 %r36, %laneid;
	// end inline asm
	mov.b64 	%rd360, %fd279;
	mov.b64 	{%r38, %r43}, %rd360;
	mov.b32 	%r54, 1;
	mov.b32 	%r55, 31;
	mov.b32 	%r56, -1;
	// begin inline asm
	shfl.sync.down.b32 %r37, %r38, %r54, %r55, %r56;
	// end inline asm
	// begin inline asm
	shfl.sync.down.b32 %r42, %r43, %r54, %r55, %r56;
	// end inline asm
	mov.b64 	%rd361, {%r37, %r42};
	mov.b64 	%fd175, %rd361;
	mov.b64 	{%r48, %r53}, %rd494;
	// begin inline asm
	shfl.sync.down.b32 %r47, %r48, %r54, %r55, %r56;
	// end inline asm
	// begin inline asm
	shfl.sync.down.b32 %r52, %r53, %r54, %r55, %r56;
	// end inline asm
	mov.b64 	%rd201, {%r47, %r52};
	setp.gt.s32 	%p85, %r36, 30;
	setp.lt.f64 	%p86, %fd279, %fd175;
	or.pred  	%p87, %p85, %p86;
	mov.f64 	%fd281, %fd279;
	mov.u64 	%rd496, %rd494;
	@%p87 bra 	$L__BB14_200;
	setp.gt.f64 	%p88, %fd279, %fd175;
	mov.f64 	%fd281, %fd175;
	mov.u64 	%rd496, %rd201;
	@%p88 bra 	$L__BB14_200;
	setp.lt.s64 	%p89, %rd494, %rd201;
	selp.f64 	%fd281, %fd279, %fd175, %p89;
	min.s64 	%rd496, %rd494, %rd201;
$L__BB14_200:
	mov.b64 	%rd362, %fd281;
	mov.b64 	{%r58, %r63}, %rd362;
	mov.b32 	%r74, 2;
	mov.b32 	%r75, 31;
	mov.b32 	%r76, -1;
	// begin inline asm
	shfl.sync.down.b32 %r57, %r58, %r74, %r75, %r76;
	// end inline asm
	// begin inline asm
	shfl.sync.down.b32 %r62, %r63, %r74, %r75, %r76;
	// end inline asm
	mov.b64 	%rd363, {%r57, %r62};
	mov.b64 	%fd178, %rd363;
	mov.b64 	{%r68, %r73}, %rd496;
	// begin inline asm
	shfl.sync.down.b32 %r67, %r68, %r74, %r75, %r76;
	// end inline asm
	// begin inline asm
	shfl.sync.down.b32 %r72, %r73, %r74, %r75, %r76;
	// end inline asm
	mov.b64 	%rd204, {%r67, %r72};
	setp.gt.s32 	%p90, %r36, 29;
	setp.lt.f64 	%p91, %fd281, %fd178;
	or.pred  	%p92, %p90, %p91;
	mov.f64 	%fd282, %fd281;
	mov.u64 	%rd497, %rd496;
	@%p92 bra 	$L__BB14_203;
	setp.gt.f64 	%p93, %fd281, %fd178;
	mov.f64 	%fd282, %fd178;
	mov.u64 	%rd497, %rd204;
	@%p93 bra 	$L__BB14_203;
	setp.lt.s64 	%p94, %rd496, %rd204;
	selp.f64 	%fd282, %fd281, %fd178, %p94;
	min.s64 	%rd497, %rd496, %rd204;
$L__BB14_203:
	mov.b64 	%rd364, %fd282;
	mov.b64 	{%r78, %r83}, %rd364;
	mov.b32 	%r94, 4;
	mov.b32 	%r95, 31;
	mov.b32 	%r96, -1;
	// begin inline asm
	shfl.sync.down.b32 %r77, %r78, %r94, %r95, %r96;
	// end inline asm
	// begin inline asm
	shfl.sync.down.b32 %r82, %r83, %r94, %r95, %r96;
	// end inline asm
	mov.b64 	%rd365, {%r77, %r82};
	mov.b64 	%fd181, %rd365;
	mov.b64 	{%r88, %r93}, %rd497;
	// begin inline asm
	shfl.sync.down.b32 %r87, %r88, %r94, %r95, %r96;
	// end inline asm
	// begin inline asm
	shfl.sync.down.b32 %r92, %r93, %r94, %r95, %r96;
	// end inline asm
	mov.b64 	%rd207, {%r87, %r92};
	setp.gt.s32 	%p95, %r36, 27;
	setp.lt.f64 	%p96, %fd282, %fd181;
	or.pred  	%p97, %p95, %p96;
	mov.f64 	%fd283, %fd282;
	mov.u64 	%rd498, %rd497;
	@%p97 bra 	$L__BB14_206;
	setp.gt.f64 	%p98, %fd282, %fd181;
	mov.f64 	%fd283, %fd181;
	mov.u64 	%rd498, %rd207;
	@%p98 bra 	$L__BB14_206;
	setp.lt.s64 	%p99, %rd497, %rd207;
	selp.f64 	%fd283, %fd282, %fd181, %p99;
	min.s64 	%rd498, %rd497, %rd207;
$L__BB14_206:
	mov.b64 	%rd366, %fd283;
	mov.b64 	{%r98, %r103}, %rd366;
	mov.b32 	%r114, 8;
	mov.b32 	%r115, 31;
	mov.b32 	%r116, -1;
	// begin inline asm
	shfl.sync.down.b32 %r97, %r98, %r114, %r115, %r116;
	// end inline asm
	// begin inline asm
	shfl.sync.down.b32 %r102, %r103, %r114, %r115, %r116;
	// end inline asm
	mov.b64 	%rd367, {%r97, %r102};
	mov.b64 	%fd184, %rd367;
	mov.b64 	{%r108, %r113}, %rd498;
	// begin inline asm
	shfl.sync.down.b32 %r107, %r108, %r114, %r115, %r116;
	// end inline asm
	// begin inline asm
	shfl.sync.down.b32 %r112, %r113, %r114, %r115, %r116;
	// end inline asm
	mov.b64 	%rd210, {%r107, %r112};
	setp.gt.s32 	%p100, %r36, 23;
	setp.lt.f64 	%p101, %fd283, %fd184;
	or.pred  	%p102, %p100, %p101;
	mov.f64 	%fd284, %fd283;
	mov.u64 	%rd499, %rd498;
	@%p102 bra 	$L__BB14_209;
	setp.gt.f64 	%p103, %fd283, %fd184;
	mov.f64 	%fd284, %fd184;
	mov.u64 	%rd499, %rd210;
	@%p103 bra 	$L__BB14_209;
	setp.lt.s64 	%p104, %rd498, %rd210;
	selp.f64 	%fd284, %fd283, %fd184, %p104;
	min.s64 	%rd499, %rd498, %rd210;
$L__BB14_209:
	mov.b64 	%rd368, %fd284;
	mov.b64 	{%r118, %r123}, %rd368;
	mov.b32 	%r134, 16;
	mov.b32 	%r135, 31;
	mov.b32 	%r136, -1;
	// begin inline asm
	shfl.sync.down.b32 %r117, %r118, %r134, %r135, %r136;
	// end inline asm
	// begin inline asm
	shfl.sync.down.b32 %r122, %r123, %r134, %r135, %r136;
	// end inline asm
	mov.b64 	%rd369, {%r117, %r122};
	mov.b64 	%fd187, %rd369;
	mov.b64 	{%r128, %r133}, %rd499;
	// begin inline asm
	shfl.sync.down.b32 %r127, %r128, %r134, %r135, %r136;
	// end inline asm
	// begin inline asm
	shfl.sync.down.b32 %r132, %r133, %r134, %r135, %r136;
	// end inline asm
	mov.b64 	%rd213, {%r127, %r132};
	setp.gt.s32 	%p105, %r36, 15;
	setp.lt.f64 	%p106, %fd284, %fd187;
	or.pred  	%p107, %p105, %p106;
	mov.f64 	%fd292, %fd284;
	mov.u64 	%rd507, %rd499;
	@%p107 bra 	$L__BB14_212;
	setp.gt.f64 	%p108, %fd284, %fd187;
	mov.f64 	%fd292, %fd187;
	mov.u64 	%rd507, %rd213;
	@%p108 bra 	$L__BB14_212;
	setp.lt.s64 	%p109, %rd499, %rd213;
	selp.f64 	%fd292, %fd284, %fd187, %p109;
	min.s64 	%rd507, %rd499, %rd213;
$L__BB14_212:
	setp.ne.s32 	%p110, %r36, 0;
	@%p110 bra 	$L__BB14_214;
	shr.u32 	%r137, %r16, 1;
	and.b32  	%r138, %r137, 496;
	mov.u32 	%r139, _ZN6thrust24THRUST_300001_SM_1000_NS8cuda_cub4core6detail5shmemE;
	add.s32 	%r140, %r139, %r138;
	st.shared.f64 	[%r140+8], %fd292;
	st.shared.u64 	[%r140+16], %rd507;
$L__BB14_214:
	bar.sync 	0;
	setp.ne.s32 	%p111, %r16, 0;
	@%p111 bra 	$L__BB14_236;
	ld.shared.f64 	%fd190, [_ZN6thrust24THRUST_300001_SM_1000_NS8cuda_cub4core6detail5shmemE+24];
	ld.shared.u64 	%rd216, [_ZN6thrust24THRUST_300001_SM_1000_NS8cuda_cub4core6detail5shmemE+32];
	setp.lt.f64 	%p112, %fd292, %fd190;
	mov.f64 	%fd286, %fd292;
	mov.u64 	%rd501, %rd507;
	@%p112 bra 	$L__BB14_218;
	setp.lt.f64 	%p113, %fd190, %fd292;
	mov.f64 	%fd286, %fd190;
	mov.u64 	%rd501, %rd216;
	@%p113 bra 	$L__BB14_218;
	setp.lt.s64 	%p114, %rd507, %rd216;
	selp.f64 	%fd286, %fd292, %fd190, %p114;
	min.s64 	%rd501, %rd507, %rd216;
$L__BB14_218:
	ld.shared.f64 	%fd193, [_ZN6thrust24THRUST_300001_SM_1000_NS8cuda_cub4core6detail5shmemE+40];
	ld.shared.u64 	%rd219, [_ZN6thrust24THRUST_300001_SM_1000_NS8cuda_cub4core6detail5shmemE+48];
	setp.lt.f64 	%p115, %fd286, %fd193;
	mov.f64 	%fd287, %fd286;
	mov.u64 	%rd502, %rd501;
	@%p115 bra 	$L__BB14_221;
	setp.lt.f64 	%p116, %fd193, %fd286;
	mov.f64 	%fd287, %fd193;
	mov.u64 	%rd502, %rd219;
	@%p116 bra 	$L__BB14_221;
	setp.lt.s64 	%p117, %rd501, %rd219;
	selp.f64 	%fd287, %fd286, %fd193, %p117;
	min.s64 	%rd502, %rd501, %rd219;
$L__BB14_221:
	ld.shared.f64 	%fd196, [_ZN6thrust24THRUST_300001_SM_1000_NS8cuda_cub4core6detail5shmemE+56];
	ld.shared.u64 	%rd222, [_ZN6thrust24THRUST_300001_SM_1000_NS8cuda_cub4core6detail5shmemE+64];
	setp.lt.f64 	%p118, %fd287, %fd196;
	mov.f64 	%fd288, %fd287;
	mov.u64 	%rd503, %rd502;
	@%p118 bra 	$L__BB14_224;
	setp.lt.f64 	%p119, %fd196, %fd287;
	mov.f64 	%fd288, %fd196;
	mov.u64 	%rd503, %rd222;
	@%p119 bra 	$L__BB14_224;
	setp.lt.s64 	%p120, %rd502, %rd222;
	selp.f64 	%fd288, %fd287, %fd196, %p120;
	min.s64 	%rd503, %rd502, %rd222;
$L__BB14_224:
	ld.shared.f64 	%fd199, [_ZN6thrust24THRUST_300001_SM_1000_NS8cuda_cub4core6detail5shmemE+72];
	ld.shared.u64 	%rd225, [_ZN6thrust24THRUST_300001_SM_1000_NS8cuda_cub4core6detail5shmemE+80];
	setp.lt.f64 	%p121, %fd288, %fd199;
	mov.f64 	%fd289, %fd288;
	mov.u64 	%rd504, %rd503;
	@%p121 bra 	$L__BB14_227;
	setp.lt.f64 	%p122, %fd199, %fd288;
	mov.f64 	%fd289, %fd199;
	mov.u64 	%rd504, %rd225;
	@%p122 bra 	$L__BB14_227;
	setp.lt.s64 	%p123, %rd503, %rd225;
	selp.f64 	%fd289, %fd288, %fd199, %p123;
	min.s64 	%rd504, %rd503, %rd225;
$L__BB14_227:
	ld.shared.f64 	%fd202, [_ZN6thrust24THRUST_300001_SM_1000_NS8cuda_cub4core6detail5shmemE+88];
	ld.shared.u64 	%rd228, [_ZN6thrust24THRUST_300001_SM_1000_NS8cuda_cub4core6detail5shmemE+96];
	setp.lt.f64 	%p124, %fd289, %fd202;
	mov.f64 	%fd290, %fd289;
	mov.u64 	%rd505, %rd504;
	@%p124 bra 	$L__BB14_230;
	setp.lt.f64 	%p125, %fd202, %fd289;
	mov.f64 	%fd290, %fd202;
	mov.u64 	%rd505, %rd228;
	@%p125 bra 	$L__BB14_230;
	setp.lt.s64 	%p126, %rd504, %rd228;
	selp.f64 	%fd290, %fd289, %fd202, %p126;
	min.s64 	%rd505, %rd504, %rd228;
$L__BB14_230:
	ld.shared.f64 	%fd205, [_ZN6thrust24THRUST_300001_SM_1000_NS8cuda_cub4core6detail5shmemE+104];
	ld.shared.u64 	%rd231, [_ZN6thrust24THRUST_300001_SM_1000_NS8cuda_cub4core6detail5shmemE+112];
	setp.lt.f64 	%p127, %fd290, %fd205;
	mov.f64 	%fd291, %fd290;
	mov.u64 	%rd506, %rd505;
	@%p127 bra 	$L__BB14_233;
	setp.lt.f64 	%p128, %fd205, %fd290;
	mov.f64 	%fd291, %fd205;
	mov.u64 	%rd506, %rd231;
	@%p128 bra 	$L__BB14_233;
	setp.lt.s64 	%p129, %rd505, %rd231;
	selp.f64 	%fd291, %fd290, %fd205, %p129;
	min.s64 	%rd506, %rd505, %rd231;
$L__BB14_233:
	ld.shared.f64 	%fd208, [_ZN6thrust24THRUST_300001_SM_1000_NS8cuda_cub4core6detail5shmemE+120];
	ld.shared.u64 	%rd234, [_ZN6thrust24THRUST_300001_SM_1000_NS8cuda_cub4core6detail5shmemE+128];
	setp.lt.f64 	%p130, %fd291, %fd208;
	mov.u64 	%rd507, %rd506;
	mov.f64 	%fd292, %fd291;
	@%p130 bra 	$L__BB14_236;
	setp.lt.f64 	%p131, %fd208, %fd291;
	mov.u64 	%rd507, %rd234;
	mov.f64 	%fd292, %fd208;
	@%p131 bra 	$L__BB14_236;
	setp.lt.s64 	%p132, %rd506, %rd234;
	selp.f64 	%fd292, %fd291, %fd208, %p132;
	min.s64 	%rd507, %rd506, %rd234;
$L__BB14_236:
	mov.u32 	%r364, %tid.x;
	setp.ne.s32 	%p259, %r364, 0;
	@%p259 bra 	$L__BB14_238;
	ld.param.u64 	%rd420, [_ZN6thrust24THRUST_300001_SM_1000_NS8cuda_cub4core6detail13_kernel_agentINS1_8__reduce11ReduceAgentIPN4cuda3std3__45tupleIJdlEEESC_SB_lNS1_9__extrema9arg_min_fIdlNS9_4lessIdEEEEEEJSC_SC_iSH_EEEvDpT0__param_1];
	cvta.to.global.u64 	%rd419, %rd420;
	st.global.f64 	[%rd419], %fd292;
	st.global.u64 	[%rd419+8], %rd507;
$L__BB14_238:
	ret;

}
	// .globl	_ZN3cub18CUB_300001_SM_10006detail11EmptyKernelIvEEvv
.visible .entry _ZN3cub18CUB_300001_SM_10006detail11EmptyKernelIvEEvv()
{


	ret;

}
	// .globl	_ZN3cub18CUB_300001_SM_10006detail8for_each13static_kernelINS2_12policy_hub_t12policy_500_tEmN6thrust24THRUST_300001_SM_1000_NS8cuda_cub20__uninitialized_fill7functorINS7_10device_ptrIdEEdEEEEvT0_T1_
.visible .entry _ZN3cub18CUB_300001_SM_10006detail8for_each13static_kernelINS2_12policy_hub_t12policy_500_tEmN6thrust24THRUST_300001_SM_1000_NS8cuda_cub20__uninitialized_fill7functorINS7_10device_ptrIdEEdEEEEvT0_T1_(
	.param .u64 _ZN3cub18CUB_300001_SM_10006detail8for_each13static_kernelINS2_12policy_hub_t12policy_500_tEmN6thrust24THRUST_300001_SM_1000_NS8cuda_cub20__uninitialized_fill7functorINS7_10device_ptrIdEEdEEEEvT0_T1__param_0,
	.param .align 8 .b8 _ZN3cub18CUB_300001_SM_10006detail8for_each13static_kernelINS2_12policy_hub_t12policy_500_tEmN6thrust24THRUST_300001_SM_1000_NS8cuda_cub20__uninitialized_fill7functorINS7_10device_ptrIdEEdEEEEvT0_T1__param_1[16]
)
.maxntid 256
{
	.reg .pred 	%p<4>;
	.reg .b32 	%r<5>;
	.reg .b64 	%rd<16>;
	.reg .b64 	%fd<3>;

	ld.param.f64 	%fd2, [_ZN3cub18CUB_300001_SM_10006detail8for_each13static_kernelINS2_12policy_hub_t12policy_500_tEmN6thrust24THRUST_300001_SM_1000_NS8cuda_cub20__uninitialized_fill7functorINS7_10device_ptrIdEEdEEEEvT0_T1__param_1+8];
	ld.param.u64 	%rd4, [_ZN3cub18CUB_300001_SM_10006detail8for_each13static_kernelINS2_12policy_hub_t12policy_500_tEmN6thrust24THRUST_300001_SM_1000_NS8cuda_cub20__uninitialized_fill7functorINS7_10device_ptrIdEEdEEEEvT0_T1__param_1];
	ld.param.u64 	%rd5, [_ZN3cub18CUB_300001_SM_10006detail8for_each13static_kernelINS2_12policy_hub_t12policy_500_tEmN6thrust24THRUST_300001_SM_1000_NS8cuda_cub20__uninitialized_fill7functorINS7_10device_ptrIdEEdEEEEvT0_T1__param_0];
	mov.u32 	%r2, %ctaid.x;
	mul.wide.u32 	%rd1, %r2, 512;
	sub.s64 	%rd2, %rd5, %rd1;
	setp.lt.u64 	%p1, %rd2, 512;
	@%p1 bra 	$L__BB16_2;
	mov.u32 	%r4, %tid.x;
	cvta.to.global.u64 	%rd11, %rd4;
	cvt.u64.u32 	%rd12, %r4;
	add.s64 	%rd13, %rd1, %rd12;
	shl.b64 	%rd14, %rd13, 3;
	add.s64 	%rd15, %rd11, %rd14;
	st.global.f64 	[%rd15], %fd2;
	st.global.f64 	[%rd15+2048], %fd2;
	bra.uni 	$L__BB16_6;
$L__BB16_2:
	cvta.to.global.u64 	%rd6, %rd4;
	mov.u32 	%r1, %tid.x;
	cvt.u64.u32 	%rd7, %r1;
	setp.le.u64 	%p2, %rd2, %rd7;
	add.s64 	%rd8, %rd1, %rd7;
	shl.b64 	%rd9, %rd8, 3;
	add.s64 	%rd3, %rd6, %rd9;
	@%p2 bra 	$L__BB16_4;
	st.global.f64 	[%rd3], %fd2;
$L__BB16_4:
	add.s32 	%r3, %r1, 256;
	cvt.u64.u32 	%rd10, %r3;
	setp.le.u64 	%p3, %rd2, %rd10;
	@%p3 bra 	$L__BB16_6;
	st.global.f64 	[%rd3+2048], %fd2;
$L__BB16_6:
	ret;

}
	// .globl	_ZN3cub18CUB_300001_SM_10006detail9transform16transform_kernelINS2_10policy_hubILb1EN4cuda3std3__45tupleIJN6thrust24THRUST_300001_SM_1000_NS6detail15normal_iteratorINSA_10device_ptrIdEEEEEEEE10policy1000Ei6minus5IdESF_JPdEEEvT0_iT1_T2_DpNS2_10kernel_argIT3_EE
.visible .entry _ZN3cub18CUB_300001_SM_10006detail9transform16transform_kernelINS2_10policy_hubILb1EN4cuda3std3__45tupleIJN6thrust24THRUST_300001_SM_1000_NS6detail15normal_iteratorINSA_10device_ptrIdEEEEEEEE10policy1000Ei6minus5IdESF_JPdEEEvT0_iT1_T2_DpNS2_10kernel_argIT3_EE(
	.param .u32 _ZN3cub18CUB_300001_SM_10006detail9transform16transform_kernelINS2_10policy_hubILb1EN4cuda3std3__45tupleIJN6thrust24THRUST_300001_SM_1000_NS6detail15normal_iteratorINSA_10device_ptrIdEEEEEEEE10policy1000Ei6minus5IdESF_JPdEEEvT0_iT1_T2_DpNS2_10kernel_argIT3_EE_param_0,
	.param .u32 _ZN3cub18CUB_300001_SM_10006detail9transform16transform_kernelINS2_10policy_hubILb1EN4cuda3std3__45tupleIJN6thrust24THRUST_300001_SM_1000_NS6detail15normal_iteratorINSA_10device_ptrIdEEEEEEEE10policy1000Ei6minus5IdESF_JPdEEEvT0_iT1_T2_DpNS2_10kernel_argIT3_EE_param_1,
	.param .align 1 .b8 _ZN3cub18CUB_300001_SM_10006detail9transform16transform_kernelINS2_10policy_hubILb1EN4cuda3std3__45tupleIJN6thrust24THRUST_300001_SM_1000_NS6detail15normal_iteratorINSA_10device_ptrIdEEEEEEEE10policy1000Ei6minus5IdESF_JPdEEEvT0_iT1_T2_DpNS2_10kernel_argIT3_EE_param_2[1],
	.param .align 8 .b8 _ZN3cub18CUB_300001_SM_10006detail9transform16transform_kernelINS2_10policy_hubILb1EN4cuda3std3__45tupleIJN6thrust24THRUST_300001_SM_1000_NS6detail15normal_iteratorINSA_10device_ptrIdEEEEEEEE10policy1000Ei6minus5IdESF_JPdEEEvT0_iT1_T2_DpNS2_10kernel_argIT3_EE_param_3[8],
	.param .align 8 .b8 _ZN3cub18CUB_300001_SM_10006detail9transform16transform_kernelINS2_10policy_hubILb1EN4cuda3std3__45tupleIJN6thrust24THRUST_300001_SM_1000_NS6detail15normal_iteratorINSA_10device_ptrIdEEEEEEEE10policy1000Ei6minus5IdESF_JPdEEEvT0_iT1_T2_DpNS2_10kernel_argIT3_EE_param_4[16]
)
.maxntid 128
{
	.reg .pred 	%p<37>;
	.reg .b32 	%r<84>;
	.reg .b64 	%rd<66>;
	.reg .b64 	%fd<89>;

	ld.param.u32 	%r50, [_ZN3cub18CUB_300001_SM_10006detail9transform16transform_kernelINS2_10policy_hubILb1EN4cuda3std3__45tupleIJN6thrust24THRUST_300001_SM_1000_NS6detail15normal_iteratorINSA_10device_ptrIdEEEEEEEE10policy1000Ei6minus5IdESF_JPdEEEvT0_iT1_T2_DpNS2_10kernel_argIT3_EE_param_0];
	ld.param.u64 	%rd15, [_ZN3cub18CUB_300001_SM_10006detail9transform16transform_kernelINS2_10policy_hubILb1EN4cuda3std3__45tupleIJN6thrust24THRUST_300001_SM_1000_NS6detail15normal_iteratorINSA_10device_ptrIdEEEEEEEE10policy1000Ei6minus5IdESF_JPdEEEvT0_iT1_T2_DpNS2_10kernel_argIT3_EE_param_4];
	ld.param.u64 	%rd16, [_ZN3cub18CUB_300001_SM_10006detail9transform16transform_kernelINS2_10policy_hubILb1EN4cuda3std3__45tupleIJN6thrust24THRUST_300001_SM_1000_NS6detail15normal_iteratorINSA_10device_ptrIdEEEEEEEE10policy1000Ei6minus5IdESF_JPdEEEvT0_iT1_T2_DpNS2_10kernel_argIT3_EE_param_3];
	ld.param.u32 	%r49, [_ZN3cub18CUB_300001_SM_10006detail9transform16transform_kernelINS2_10policy_hubILb1EN4cuda3std3__45tupleIJN6thrust24THRUST_300001_SM_1000_NS6detail15normal_iteratorINSA_10device_ptrIdEEEEEEEE10policy1000Ei6minus5IdESF_JPdEEEvT0_iT1_T2_DpNS2_10kernel_argIT3_EE_param_1];
	cvta.to.global.u64 	%rd1, %rd16;
	cvta.to.global.u64 	%rd2, %rd15;
	shl.b32 	%r1, %r49, 7;
	mov.u32 	%r51, %ctaid.x;
	mul.lo.s32 	%r2, %r1, %r51;
	sub.s32 	%r3, %r50, %r2;
	min.s32 	%r4, %r1, %r3;
	shl.b32 	%r5, %r4, 3;
	mov.u32 	%r6, %tid.x;
	shl.b32 	%r72, %r6, 7;
	setp.ge.s32 	%p1, %r72, %r5;
	@%p1 bra 	$L__BB17_3;
	mul.wide.u32 	%rd17, %r6, 128;
	add.s64 	%rd18, %rd2, %rd17;
	mul.wide.s32 	%rd19, %r2, 8;
	add.s64 	%rd64, %rd18, %rd19;
$L__BB17_2:
	.pragma "nounroll";
	// begin inline asm
	prefetch.global.L2 [%rd64];
	// end inline asm
	add.s32 	%r72, %r72, 16384;
	add.s64 	%rd64, %rd64, 16384;
	setp.lt.s32 	%p2, %r72, %r5;
	@%p2 bra 	$L__BB17_2;
$L__BB17_3:
	mul.wide.s32 	%rd21, %r2, 8;
	add.s64 	%rd6, %rd2, %rd21;
	add.s64 	%rd7, %rd1, %rd21;
	setp.gt.s32 	%p3, %r1, %r3;
	@%p3 bra 	$L__BB17_17;
	setp.lt.s32 	%p4, %r49, 1;
	@%p4 bra 	$L__BB17_58;
	and.b32  	%r10, %r49, 15;
	setp.lt.u32 	%p5, %r49, 16;
	mov.b32 	%r79, 0;
	@%p5 bra 	$L__BB17_8;
	and.b32  	%r79, %r49, 2147483632;
	neg.s32 	%r74, %r79;
	add.s32 	%r73, %r6, 1152;
	mul.wide.u32 	%rd22, %r6, 8;
	or.b64  	%rd65, %rd22, 8192;
$L__BB17_7:
	.pragma "nounroll";
	mul.wide.s32 	%rd23, %r73, 8;
	add.s64 	%rd24, %rd23, 3072;
	add.s64 	%rd25, %rd6, %rd65;
	ld.global.f64 	%fd1, [%rd25+-8192];
	add.f64 	%fd2, %fd1, 0dBFE0000000000000;
	add.s64 	%rd26, %rd7, %rd65;
	st.global.f64 	[%rd26+-8192], %fd2;
	ld.global.f64 	%fd3, [%rd25+-7168];
	add.f64 	%fd4, %fd3, 0dBFE0000000000000;
	st.global.f64 	[%rd26+-7168], %fd4;
	ld.global.f64 	%fd5, [%rd25+-6144];
	add.f64 	%fd6, %fd5, 0dBFE0000000000000;
	st.global.f64 	[%rd26+-6144], %fd6;
	ld.global.f64 	%fd7, [%rd25+-5120];
	add.f64 	%fd8, %fd7, 0dBFE0000000000000;
	st.global.f64 	[%rd26+-5120], %fd8;
	ld.global.f64 	%fd9, [%rd25+-4096];
	add.f64 	%fd10, %fd9, 0dBFE0000000000000;
	st.global.f64 	[%rd26+-4096], %fd10;
	ld.global.f64 	%fd11, [%rd25+-3072];
	add.f64 	%fd12, %fd11, 0dBFE0000000000000;
	st.global.f64 	[%rd26+-3072], %fd12;
	ld.global.f64 	%fd13, [%rd25+-2048];
	add.f64 	%fd14, %fd13, 0dBFE0000000000000;
	st.global.f64 	[%rd26+-2048], %fd14;
	ld.global.f64 	%fd15, [%rd25+-1024];
	add.f64 	%fd16, %fd15, 0dBFE0000000000000;
	st.global.f64 	[%rd26+-1024], %fd16;
	ld.global.f64 	%fd17, [%rd25];
	add.f64 	%fd18, %fd17, 0dBFE0000000000000;
	st.global.f64 	[%rd26], %fd18;
	add.s64 	%rd27, %rd6, %rd24;
	ld.global.f64 	%fd19, [%rd27+-3072];
	add.f64 	%fd20, %fd19, 0dBFE0000000000000;
	add.s64 	%rd28, %rd7, %rd24;
	st.global.f64 	[%rd28+-3072], %fd20;
	ld.global.f64 	%fd21, [%rd27+-2048];
	add.f64 	%fd22, %fd21, 0dBFE0000000000000;
	st.global.f64 	[%rd28+-2048], %fd22;
	ld.global.f64 	%fd23, [%rd27+-1024];
	add.f64 	%fd24, %fd23, 0dBFE0000000000000;
	st.global.f64 	[%rd28+-1024], %fd24;
	ld.global.f64 	%fd25, [%rd27];
	add.f64 	%fd26, %fd25, 0dBFE0000000000000;
	st.global.f64 	[%rd28], %fd26;
	ld.global.f64 	%fd27, [%rd27+1024];
	add.f64 	%fd28, %fd27, 0dBFE0000000000000;
	st.global.f64 	[%rd28+1024], %fd28;
	ld.global.f64 	%fd29, [%rd27+2048];
	add.f64 	%fd30, %fd29, 0dBFE0000000000000;
	st.global.f64 	[%rd28+2048], %fd30;
	ld.global.f64 	%fd31, [%rd27+3072];
	add.f64 	%fd32, %fd31, 0dBFE0000000000000;
	st.global.f64 	[%rd28+3072], %fd32;
	add.s32 	%r74, %r74, 16;
	add.s32 	%r73, %r73, 2048;
	add.s64 	%rd65, %rd65, 16384;
	setp.eq.s32 	%p6, %r74, 0;
	@%p6 bra 	$L__BB17_8;
	bra.uni 	$L__BB17_7;
$L__BB17_8:
	setp.eq.s32 	%p7, %r10, 0;
	@%p7 bra 	$L__BB17_58;
	and.b32  	%r37, %r49, 7;
	setp.lt.u32 	%p8, %r10, 8;
	@%p8 bra 	$L__BB17_11;
	shl.b32 	%r53, %r79, 7;
	add.s32 	%r54, %r53, %r6;
	mul.wide.s32 	%rd29, %r54, 8;
	add.s64 	%rd30, %rd6, %rd29;
	ld.global.f64 	%fd33, [%rd30];
	add.f64 	%fd34, %fd33, 0dBFE0000000000000;
	add.s64 	%rd31, %rd7, %rd29;
	st.global.f64 	[%rd31], %fd34;
	ld.global.f64 	%fd35, [%rd30+1024];
	add.f64 	%fd36, %fd35, 0dBFE0000000000000;
	st.global.f64 	[%rd31+1024], %fd36;
	ld.global.f64 	%fd37, [%rd30+2048];
	add.f64 	%fd38, %fd37, 0dBFE0000000000000;
	st.global.f64 	[%rd31+2048], %fd38;
	ld.global.f64 	%fd39, [%rd30+3072];
	add.f64 	%fd40, %fd39, 0dBFE0000000000000;
	st.global.f64 	[%rd31+3072], %fd40;
	ld.global.f64 	%fd41, [%rd30+4096];
	add.f64 	%fd42, %fd41, 0dBFE0000000000000;
	st.global.f64 	[%rd31+4096], %fd42;
	ld.global.f64 	%fd43, [%rd30+5120];
	add.f64 	%fd44, %fd43, 0dBFE0000000000000;
	st.global.f64 	[%rd31+5120], %fd44;
	ld.global.f64 	%fd45, [%rd30+6144];
	add.f64 	%fd46, %fd45, 0dBFE0000000000000;
	st.global.f64 	[%rd31+6144], %fd46;
	ld.global.f64 	%fd47, [%rd30+7168];
	add.f64 	%fd48, %fd47, 0dBFE0000000000000;
	st.global.f64 	[%rd31+7168], %fd48;
	add.s32 	%r79, %r79, 8;
$L__BB17_11:
	setp.eq.s32 	%p9, %r37, 0;
	@%p9 bra 	$L__BB17_58;
	and.b32  	%r40, %r49, 3;
	setp.lt.u32 	%p10, %r37, 4;
	@%p10 bra 	$L__BB17_14;
	shl.b32 	%r55, %r79, 7;
	add.s32 	%r56, %r55, %r6;
	mul.wide.s32 	%rd32, %r56, 8;
	add.s64 	%rd33, %rd6, %rd32;
	ld.global.f64 	%fd49, [%rd33];
	add.f64 	%fd50, %fd49, 0dBFE0000000000000;
	add.s64 	%rd34, %rd7, %rd32;
	st.global.f64 	[%rd34], %fd50;
	ld.global.f64 	%fd51, [%rd33+1024];
	add.f64 	%fd52, %fd51, 0dBFE0000000000000;
	st.global.f64 	[%rd34+1024], %fd52;
	ld.global.f64 	%fd53, [%rd33+2048];
	add.f64 	%fd54, %fd53, 0dBFE0000000000000;
	st.global.f64 	[%rd34+2048], %fd54;
	ld.global.f64 	%fd55, [%rd33+3072];
	add.f64 	%fd56, %fd55, 0dBFE0000000000000;
	st.global.f64 	[%rd34+3072], %fd56;
	add.s32 	%r79, %r79, 4;
$L__BB17_14:
	setp.eq.s32 	%p11, %r40, 0;
	@%p11 bra 	$L__BB17_58;
	shl.b32 	%r57, %r79, 7;
	add.s32 	%r83, %r6, %r57;
	neg.s32 	%r82, %r40;
$L__BB17_16:
	.pragma "nounroll";
	mul.wide.s32 	%rd36, %r83, 8;
	add.s64 	%rd37, %rd7, %rd36;
	add.s64 	%rd38, %rd6, %rd36;
	ld.global.f64 	%fd57, [%rd38];
	add.f64 	%fd58, %fd57, 0dBFE0000000000000;
	st.global.f64 	[%rd37], %fd58;
	add.s32 	%r83, %r83, 128;
	add.s32 	%r82, %r82, 1;
	setp.ne.s32 	%p12, %r82, 0;
	@%p12 bra 	$L__BB17_16;
	bra.uni 	$L__BB17_58;
$L__BB17_17:
	setp.lt.s32 	%p13, %r49, 1;
	@%p13 bra 	$L__BB17_58;
	and.b32  	%r14, %r49, 7;
	setp.lt.u32 	%p14, %r49, 8;
	mov.b32 	%r76, 0;
	@%p14 bra 	$L__BB17_37;
	and.b32  	%r76, %r49, 2147483640;
	mov.b32 	%r75, 0;
$L__BB17_20:
	.pragma "nounroll";
	shl.b32 	%r60, %r75, 7;
	add.s32 	%r21, %r60, %r6;
	setp.ge.s32 	%p15, %r21, %r4;
	@%p15 bra 	$L__BB17_22;
	mul.wide.u32 	%rd39, %r21, 8;
	add.s64 	%rd40, %rd6, %rd39;
	ld.global.f64 	%fd59, [%rd40];
	add.f64 	%fd60, %fd59, 0dBFE0000000000000;
	add.s64 	%rd41, %rd7, %rd39;
	st.global.f64 	[%rd41], %fd60;
$L__BB17_22:
	add.s32 	%r61, %r21, 128;
	setp.ge.s32 	%p16, %r61, %r4;
	mul.wide.s32 	%rd42, %r61, 8;
	add.s64 	%rd11, %rd6, %rd42;
	add.s64 	%rd12, %rd7, %rd42;
	@%p16 bra 	$L__BB17_24;
	ld.global.f64 	%fd61, [%rd11];
	add.f64 	%fd62, %fd61, 0dBFE0000000000000;
	st.global.f64 	[%rd12], %fd62;
$L__BB17_24:
	add.s32 	%r62, %r21, 256;
	setp.ge.s32 	%p17, %r62, %r4;
	@%p17 bra 	$L__BB17_26;
	ld.global.f64 	%fd63, [%rd11+1024];
	add.f64 	%fd64, %fd63, 0dBFE0000000000000;
	st.global.f64 	[%rd12+1024], %fd64;
$L__BB17_26:
	add.s32 	%r63, %r21, 384;
	setp.ge.s32 	%p18, %r63, %r4;
	@%p18 bra 	$L__BB17_28;
	ld.global.f64 	%fd65, [%rd11+2048];
	add.f64 	%fd66, %fd65, 0dBFE0000000000000;
	st.global.f64 	[%rd12+2048], %fd66;
$L__BB17_28:
	add.s32 	%r64, %r21, 512;
	setp.ge.s32 	%p19, %r64, %r4;
	@%p19 bra 	$L__BB17_30;
	ld.global.f64 	%fd67, [%rd11+3072];
	add.f64 	%fd68, %fd67, 0dBFE0000000000000;
	st.global.f64 	[%rd12+3072], %fd68;
$L__BB17_30:
	add.s32 	%r65, %r21, 640;
	setp.ge.s32 	%p20, %r65, %r4;
	@%p20 bra 	$L__BB17_32;
	ld.global.f64 	%fd69, [%rd11+4096];
	add.f64 	%fd70, %fd69, 0dBFE0000000000000;
	st.global.f64 	[%rd12+4096], %fd70;
$L__BB17_32:
	add.s32 	%r66, %r21, 768;
	setp.ge.s32 	%p21, %r66, %r4;
	@%p21 bra 	$L__BB17_34;
	ld.global.f64 	%fd71, [%rd11+5120];
	add.f64 	%fd72, %fd71, 0dBFE0000000000000;
	st.global.f64 	[%rd12+5120], %fd72;
$L__BB17_34:
	add.s32 	%r67, %r21, 896;
	setp.ge.s32 	%p22, %r67, %r4;
	@%p22 bra 	$L__BB17_36;
	ld.global.f64 	%fd73, [%rd11+6144];
	add.f64 	%fd74, %fd73, 0dBFE0000000000000;
	st.global.f64 	[%rd12+6144], %fd74;
$L__BB17_36:
	add.s32 	%r75, %r75, 8;
	setp.ne.s32 	%p23, %r75, %r76;
	@%p23 bra 	$L__BB17_20;
$L__BB17_37:
	setp.eq.s32 	%p24, %r14, 0;
	@%p24 bra 	$L__BB17_58;
	and.b32  	%r24, %r49, 3;
	setp.lt.u32 	%p25, %r14, 4;
	@%p25 bra 	$L__BB17_48;
	shl.b32 	%r68, %r76, 7;
	add.s32 	%r25, %r68, %r6;
	setp.ge.s32 	%p26, %r25, %r4;
	@%p26 bra 	$L__BB17_41;
	mul.wide.s32 	%rd43, %r25, 8;
	add.s64 	%rd44, %rd6, %rd43;
	ld.global.f64 	%fd75, [%rd44];
	add.f64 	%fd76, %fd75, 0dBFE0000000000000;
	add.s64 	%rd45, %rd7, %rd43;
	st.global.f64 	[%rd45], %fd76;
$L__BB17_41:
	add.s32 	%r26, %r25, 128;
	setp.ge.s32 	%p27, %r26, %r4;
	@%p27 bra 	$L__BB17_43;
	mul.wide.s32 	%rd46, %r26, 8;
	add.s64 	%rd47, %rd6, %rd46;
	ld.global.f64 	%fd77, [%rd47];
	add.f64 	%fd78, %fd77, 0dBFE0000000000000;
	add.s64 	%rd48, %rd7, %rd46;
	st.global.f64 	[%rd48], %fd78;
$L__BB17_43:
	add.s32 	%r27, %r25, 256;
	setp.ge.s32 	%p28, %r27, %r4;
	@%p28 bra 	$L__BB17_45;
	mul.wide.s32 	%rd49, %r27, 8;
	add.s64 	%rd50, %rd6, %rd49;
	ld.global.f64 	%fd79, [%rd50];
	add.f64 	%fd80, %fd79, 0dBFE0000000000000;
	add.s64 	%rd51, %rd7, %rd49;
	st.global.f64 	[%rd51], %fd80;
$L__BB17_45:
	add.s32 	%r28, %r25, 384;
	setp.ge.s32 	%p29, %r28, %r4;
	@%p29 bra 	$L__BB17_47;
	mul.wide.s32 	%rd52, %r28, 8;
	add.s64 	%rd53, %rd6, %rd52;
	ld.global.f64 	%fd81, [%rd53];
	add.f64 	%fd82, %fd81, 0dBFE0000000000000;
	add.s64 	%rd54, %rd7, %rd52;
	st.global.f64 	[%rd54], %fd82;
$L__BB17_47:
	add.s32 	%r76, %r76, 4;
$L__BB17_48:
	setp.eq.s32 	%p30, %r24, 0;
	@%p30 bra 	$L__BB17_58;
	setp.eq.s32 	%p31, %r24, 1;
	@%p31 bra 	$L__BB17_55;
	shl.b32 	%r69, %r76, 7;
	add.s32 	%r31, %r69, %r6;
	setp.ge.s32 	%p32, %r31, %r4;
	@%p32 bra 	$L__BB17_52;
	mul.wide.s32 	%rd55, %r31, 8;
	add.s64 	%rd56, %rd6, %rd55;
	ld.global.f64 	%fd83, [%rd56];
	add.f64 	%fd84, %fd83, 0dBFE0000000000000;
	add.s64 	%rd57, %rd7, %rd55;
	st.global.f64 	[%rd57], %fd84;
$L__BB17_52:
	add.s32 	%r32, %r31, 128;
	setp.ge.s32 	%p33, %r32, %r4;
	@%p33 bra 	$L__BB17_54;
	mul.wide.s32 	%rd58, %r32, 8;
	add.s64 	%rd59, %rd6, %rd58;
	ld.global.f64 	%fd85, [%rd59];
	add.f64 	%fd86, %fd85, 0dBFE0000000000000;
	add.s64 	%rd60, %rd7, %rd58;
	st.global.f64 	[%rd60], %fd86;
$L__BB17_54:
	add.s32 	%r76, %r76, 2;
$L__BB17_55:
	and.b32  	%r70, %r49, 1;
	setp.eq.b32 	%p34, %r70, 1;
	not.pred 	%p35, %p34;
	@%p35 bra 	$L__BB17_58;
	shl.b32 	%r71, %r76, 7;
	add.s32 	%r35, %r71, %r6;
	setp.ge.s32 	%p36, %r35, %r4;
	@%p36 bra 	$L__BB17_58;
	mul.wide.s32 	%rd61, %r35, 8;
	add.s64 	%rd62, %rd6, %rd61;
	ld.global.f64 	%fd87, [%rd62];
	add.f64 	%fd88, %fd87, 0dBFE0000000000000;
	add.s64 	%rd63, %rd7, %rd61;
	st.global.f64 	[%rd63], %fd88;
$L__BB17_58:
	ret;

}
	// .globl	_ZN3cub18CUB_300001_SM_10006detail9transform16transform_kernelINS2_10policy_hubILb1EN4cuda3std3__45tupleIJN6thrust24THRUST_300001_SM_1000_NS6detail15normal_iteratorINSA_10device_ptrIdEEEEEEEE10policy1000El6minus5IdESF_JPdEEEvT0_iT1_T2_DpNS2_10kernel_argIT3_EE
.visible .entry _ZN3cub18CUB_300001_SM_10006detail9transform16transform_kernelINS2_10policy_hubILb1EN4cuda3std3__45tupleIJN6thrust24THRUST_300001_SM_1000_NS6detail15normal_iteratorINSA_10device_ptrIdEEEEEEEE10policy1000El6minus5IdESF_JPdEEEvT0_iT1_T2_DpNS2_10kernel_argIT3_EE(
	.param .u64 _ZN3cub18CUB_300001_SM_10006detail9transform16transform_kernelINS2_10policy_hubILb1EN4cuda3std3__45tupleIJN6thrust24THRUST_300001_SM_1000_NS6detail15normal_iteratorINSA_10device_ptrIdEEEEEEEE10policy1000El6minus5IdESF_JPdEEEvT0_iT1_T2_DpNS2_10kernel_argIT3_EE_param_0,
	.param .u32 _ZN3cub18CUB_300001_SM_10006detail9transform16transform_kernelINS2_10policy_hubILb1EN4cuda3std3__45tupleIJN6thrust24THRUST_300001_SM_1000_NS6detail15normal_iteratorINSA_10device_ptrIdEEEEEEEE10policy1000El6minus5IdESF_JPdEEEvT0_iT1_T2_DpNS2_10kernel_argIT3_EE_param_1,
	.param .align 1 .b8 _ZN3cub18CUB_300001_SM_10006detail9transform16transform_kernelINS2_10policy_hubILb1EN4cuda3std3__45tupleIJN6thrust24THRUST_300001_SM_1000_NS6detail15normal_iteratorINSA_10device_ptrIdEEEEEEEE10policy1000El6minus5IdESF_JPdEEEvT0_iT1_T2_DpNS2_10kernel_argIT3_EE_param_2[1],
	.param .align 8 .b8 _ZN3cub18CUB_300001_SM_10006detail9transform16transform_kernelINS2_10policy_hubILb1EN4cuda3std3__45tupleIJN6thrust24THRUST_300001_SM_1000_NS6detail15normal_iteratorINSA_10device_ptrIdEEEEEEEE10policy1000El6minus5IdESF_JPdEEEvT0_iT1_T2_DpNS2_10kernel_argIT3_EE_param_3[8],
	.param .align 8 .b8 _ZN3cub18CUB_300001_SM_10006detail9transform16transform_kernelINS2_10policy_hubILb1EN4cuda3std3__45tupleIJN6thrust24THRUST_300001_SM_1000_NS6detail15normal_iteratorINSA_10device_ptrIdEEEEEEEE10policy1000El6minus5IdESF_JPdEEEvT0_iT1_T2_DpNS2_10kernel_argIT3_EE_param_4[16]
)
.maxntid 128
{
	.reg .pred 	%p<37>;
	.reg .b32 	%r<81>;
	.reg .b64 	%rd<72>;
	.reg .b64 	%fd<89>;

	ld.param.u64 	%rd16, [_ZN3cub18CUB_300001_SM_10006detail9transform16transform_kernelINS2_10policy_hubILb1EN4cuda3std3__45tupleIJN6thrust24THRUST_300001_SM_1000_NS6detail15normal_iteratorINSA_10device_ptrIdEEEEEEEE10policy1000El6minus5IdESF_JPdEEEvT0_iT1_T2_DpNS2_10kernel_argIT3_EE_param_0];
	ld.param.u64 	%rd17, [_ZN3cub18CUB_300001_SM_10006detail9transform16transform_kernelINS2_10policy_hubILb1EN4cuda3std3__45tupleIJN6thrust24THRUST_300001_SM_1000_NS6detail15normal_iteratorINSA_10device_ptrIdEEEEEEEE10policy1000El6minus5IdESF_JPdEEEvT0_iT1_T2_DpNS2_10kernel_argIT3_EE_param_4];
	ld.param.u64 	%rd18, [_ZN3cub18CUB_300001_SM_10006detail9transform16transform_kernelINS2_10policy_hubILb1EN4cuda3std3__45tupleIJN6thrust24THRUST_300001_SM_1000_NS6detail15normal_iteratorINSA_10device_ptrIdEEEEEEEE10policy1000El6minus5IdESF_JPdEEEvT0_iT1_T2_DpNS2_10kernel_argIT3_EE_param_3];
	ld.param.u32 	%r47, [_ZN3cub18CUB_300001_SM_10006detail9transform16transform_kernelINS2_10policy_hubILb1EN4cuda3std3__45tupleIJN6thrust24THRUST_300001_SM_1000_NS6detail15normal_iteratorINSA_10device_ptrIdEEEEEEEE10policy1000El6minus5IdESF_JPdEEEvT0_iT1_T2_DpNS2_10kernel_argIT3_EE_param_1];
	cvta.to.global.u64 	%rd1, %rd18;
	cvta.to.global.u64 	%rd2, %rd17;
	shl.b32 	%r1, %r47, 7;
	mov.u32 	%r48, %ctaid.x;
	cvt.u64.u32 	%rd19, %r48;
	cvt.s64.s32 	%rd20, %r1;
	mul.lo.s64 	%rd3, %rd20, %rd19;
	sub.s64 	%rd21, %rd16, %rd3;
	min.s64 	%rd22, %rd21, %rd20;
	cvt.u32.u64 	%r2, %rd22;
	shl.b32 	%r3, %r2, 3;
	mov.u32 	%r4, %tid.x;
	shl.b32 	%r69, %r4, 7;
	setp.ge.s32 	%p1, %r69, %r3;
	@%p1 bra 	$L__BB18_3;
	shl.b64 	%rd23, %rd3, 3;
	add.s64 	%rd24, %rd2, %rd23;
	mul.wide.u32 	%rd25, %r4, 128;
	add.s64 	%rd70, %rd24, %rd25;
$L__BB18_2:
	.pragma "nounroll";
	// begin inline asm
	prefetch.global.L2 [%rd70];
	// end inline asm
	add.s32 	%r69, %r69, 16384;
	add.s64 	%rd70, %rd70, 16384;
	setp.lt.s32 	%p2, %r69, %r3;
	@%p2 bra 	$L__BB18_2;
$L__BB18_3:
	shl.b64 	%rd27, %rd3, 3;
	add.s64 	%rd7, %rd2, %rd27;
	add.s64 	%rd8, %rd1, %rd27;
	setp.eq.s32 	%p3, %r1, %r2;
	@%p3 bra 	$L__BB18_45;
	setp.lt.s32 	%p4, %r47, 1;
	@%p4 bra 	$L__BB18_58;
	and.b32  	%r8, %r47, 7;
	setp.lt.u32 	%p5, %r47, 8;
	mov.b32 	%r78, 0;
	@%p5 bra 	$L__BB18_24;
	and.b32  	%r78, %r47, 2147483640;
	mov.b32 	%r72, 0;
$L__BB18_7:
	.pragma "nounroll";
	shl.b32 	%r51, %r72, 7;
	add.s32 	%r19, %r51, %r4;
	setp.ge.s32 	%p6, %r19, %r2;
	@%p6 bra 	$L__BB18_9;
	mul.wide.u32 	%rd28, %r19, 8;
	add.s64 	%rd29, %rd7, %rd28;
	ld.global.f64 	%fd1, [%rd29];
	add.f64 	%fd2, %fd1, 0dBFE0000000000000;
	add.s64 	%rd30, %rd8, %rd28;
	st.global.f64 	[%rd30], %fd2;
$L__BB18_9:
	add.s32 	%r52, %r19, 128;
	setp.ge.s32 	%p7, %r52, %r2;
	mul.wide.s32 	%rd31, %r52, 8;
	add.s64 	%rd12, %rd7, %rd31;
	add.s64 	%rd13, %rd8, %rd31;
	@%p7 bra 	$L__BB18_11;
	ld.global.f64 	%fd3, [%rd12];
	add.f64 	%fd4, %fd3, 0dBFE0000000000000;
	st.global.f64 	[%rd13], %fd4;
$L__BB18_11:
	add.s32 	%r53, %r19, 256;
	setp.ge.s32 	%p8, %r53, %r2;
	@%p8 bra 	$L__BB18_13;
	ld.global.f64 	%fd5, [%rd12+1024];
	add.f64 	%fd6, %fd5, 0dBFE0000000000000;
	st.global.f64 	[%rd13+1024], %fd6;
$L__BB18_13:
	add.s32 	%r54, %r19, 384;
	setp.ge.s32 	%p9, %r54, %r2;
	@%p9 bra 	$L__BB18_15;
	ld.global.f64 	%fd7, [%rd12+2048];
	add.f64 	%fd8, %fd7, 0dBFE0000000000000;
	st.global.f64 	[%rd13+2048], %fd8;
$L__BB18_15:
	add.s32 	%r55, %r19, 512;
	setp.ge.s32 	%p10, %r55, %r2;
	@%p10 bra 	$L__BB18_17;
	ld.global.f64 	%fd9, [%rd12+3072];
	add.f64 	%fd10, %fd9, 0dBFE0000000000000;
	st.global.f64 	[%rd13+3072], %fd10;
$L__BB18_17:
	add.s32 	%r56, %r19, 640;
	setp.ge.s32 	%p11, %r56, %r2;
	@%p11 bra 	$L__BB18_19;
	ld.global.f64 	%fd11, [%rd12+4096];
	add.f64 	%fd12, %fd11, 0dBFE0000000000000;
	st.global.f64 	[%rd13+4096], %fd12;
$L__BB18_19:
	add.s32 	%r57, %r19, 768;
	setp.ge.s32 	%p12, %r57, %r2;
	@%p12 bra 	$L__BB18_21;
	ld.global.f64 	%fd13, [%rd12+5120];
	add.f64 	%fd14, %fd13, 0dBFE0000000000000;
	st.global.f64 	[%rd13+5120], %fd14;
$L__BB18_21:
	add.s32 	%r58, %r19, 896;
	setp.ge.s32 	%p13, %r58, %r2;
	@%p13 bra 	$L__BB18_23;
	ld.global.f64 	%fd15, [%rd12+6144];
	add.f64 	%fd16, %fd15, 0dBFE0000000000000;
	st.global.f64 	[%rd13+6144], %fd16;
$L__BB18_23:
	add.s32 	%r72, %r72, 8;
	setp.eq.s32 	%p14, %r72, %r78;
	@%p14 bra 	$L__BB18_24;
	bra.uni 	$L__BB18_7;
$L__BB18_24:
	setp.eq.s32 	%p15, %r8, 0;
	@%p15 bra 	$L__BB18_58;
	and.b32  	%r35, %r47, 3;
	setp.lt.u32 	%p16, %r8, 4;
	@%p16 bra 	$L__BB18_35;
	shl.b32 	%r59, %r78, 7;
	add.s32 	%r36, %r59, %r4;
	setp.ge.s32 	%p17, %r36, %r2;
	@%p17 bra 	$L__BB18_28;
	mul.wide.s32 	%rd32, %r36, 8;
	add.s64 	%rd33, %rd7, %rd32;
	ld.global.f64 	%fd17, [%rd33];
	add.f64 	%fd18, %fd17, 0dBFE0000000000000;
	add.s64 	%rd34, %rd8, %rd32;
	st.global.f64 	[%rd34], %fd18;
$L__BB18_28:
	add.s32 	%r37, %r36, 128;
	setp.ge.s32 	%p18, %r37, %r2;
	@%p18 bra 	$L__BB18_30;
	mul.wide.s32 	%rd35, %r37, 8;
	add.s64 	%rd36, %rd7, %rd35;
	ld.global.f64 	%fd19, [%rd36];
	add.f64 	%fd20, %fd19, 0dBFE0000000000000;
	add.s64 	%rd37, %rd8, %rd35;
	st.global.f64 	[%rd37], %fd20;
$L__BB18_30:
	add.s32 	%r38, %r36, 256;
	setp.ge.s32 	%p19, %r38, %r2;
	@%p19 bra 	$L__BB18_32;
	mul.wide.s32 	%rd38, %r38, 8;
	add.s64 	%rd39, %rd7, %rd38;
	ld.global.f64 	%fd21, [%rd39];
	add.f64 	%fd22, %fd21, 0dBFE0000000000000;
	add.s64 	%rd40, %rd8, %rd38;
	st.global.f64 	[%rd40], %fd22;
$L__BB18_32:
	add.s32 	%r39, %r36, 384;
	setp.ge.s32 	%p20, %r39, %r2;
	@%p20 bra 	$L__BB18_34;
	mul.wide.s32 	%rd41, %r39, 8;
	add.s64 	%rd42, %rd7, %rd41;
	ld.global.f64 	%fd23, [%rd42];
	add.f64 	%fd24, %fd23, 0dBFE0000000000000;
	add.s64 	%rd43, %rd8, %rd41;
	st.global.f64 	[%rd43], %fd24;
$L__BB18_34:
	add.s32 	%r78, %r78, 4;
$L__BB18_35:
	setp.eq.s32 	%p21, %r35, 0;
	@%p21 bra 	$L__BB18_58;
	setp.eq.s32 	%p22, %r35, 1;
	@%p22 bra 	$L__BB18_42;
	shl.b32 	%r60, %r78, 7;
	add.s32 	%r42, %r60, %r4;
	setp.ge.s32 	%p23, %r42, %r2;
	@%p23 bra 	$L__BB18_39;
	mul.wide.s32 	%rd44, %r42, 8;
	add.s64 	%rd45, %rd7, %rd44;
	ld.global.f64 	%fd25, [%rd45];
	add.f64 	%fd26, %fd25, 0dBFE0000000000000;
	add.s64 	%rd46, %rd8, %rd44;
	st.global.f64 	[%rd46], %fd26;
$L__BB18_39:
	add.s32 	%r43, %r42, 128;
	setp.ge.s32 	%p24, %r43, %r2;
	@%p24 bra 	$L__BB18_41;
	mul.wide.s32 	%rd47, %r43, 8;
	add.s64 	%rd48, %rd7, %rd47;
	ld.global.f64 	%fd27, [%rd48];
	add.f64 	%fd28, %fd27, 0dBFE0000000000000;
	add.s64 	%rd49, %rd8, %rd47;
	st.global.f64 	[%rd49], %fd28;
$L__BB18_41:
	add.s32 	%r78, %r78, 2;
$L__BB18_42:
	and.b32  	%r61, %r47, 1;
	setp.eq.b32 	%p25, %r61, 1;
	not.pred 	%p26, %p25;
	@%p26 bra 	$L__BB18_58;
	shl.b32 	%r62, %r78, 7;
	add.s32 	%r46, %r62, %r4;
	setp.ge.s32 	%p27, %r46, %r2;
	@%p27 bra 	$L__BB18_58;
	mul.wide.s32 	%rd50, %r46, 8;
	add.s64 	%rd51, %rd7, %rd50;
	ld.global.f64 	%fd29, [%rd51];
	add.f64 	%fd30, %fd29, 0dBFE0000000000000;
	add.s64 	%rd52, %rd8, %rd50;
	st.global.f64 	[%rd52], %fd30;
	bra.uni 	$L__BB18_58;
$L__BB18_45:
	setp.lt.s32 	%p28, %r47, 1;
	@%p28 bra 	$L__BB18_58;
	and.b32  	%r10, %r47, 15;
	setp.lt.u32 	%p29, %r47, 16;
	mov.b32 	%r74, 0;
	@%p29 bra 	$L__BB18_49;
	and.b32  	%r74, %r47, 2147483632;
	neg.s32 	%r71, %r74;
	add.s32 	%r70, %r4, 1152;
	mul.wide.u32 	%rd53, %r4, 8;
	or.b64  	%rd71, %rd53, 8192;
$L__BB18_48:
	.pragma "nounroll";
	mul.wide.s32 	%rd54, %r70, 8;
	add.s64 	%rd55, %rd54, 3072;
	add.s64 	%rd56, %rd7, %rd71;
	ld.global.f64 	%fd31, [%rd56+-8192];
	add.f64 	%fd32, %fd31, 0dBFE0000000000000;
	add.s64 	%rd57, %rd8, %rd71;
	st.global.f64 	[%rd57+-8192], %fd32;
	ld.global.f64 	%fd33, [%rd56+-7168];
	add.f64 	%fd34, %fd33, 0dBFE0000000000000;
	st.global.f64 	[%rd57+-7168], %fd34;
	ld.global.f64 	%fd35, [%rd56+-6144];
	add.f64 	%fd36, %fd35, 0dBFE0000000000000;
	st.global.f64 	[%rd57+-6144], %fd36;
	ld.global.f64 	%fd37, [%rd56+-5120];
	add.f64 	%fd38, %fd37, 0dBFE0000000000000;
	st.global.f64 	[%rd57+-5120], %fd38;
	ld.global.f64 	%fd39, [%rd56+-4096];
	add.f64 	%fd40, %fd39, 0dBFE0000000000000;
	st.global.f64 	[%rd57+-4096], %fd40;
	ld.global.f64 	%fd41, [%rd56+-3072];
	add.f64 	%fd42, %fd41, 0dBFE0000000000000;
	st.global.f64 	[%rd57+-3072], %fd42;
	ld.global.f64 	%fd43, [%rd56+-2048];
	add.f64 	%fd44, %fd43, 0dBFE0000000000000;
	st.global.f64 	[%rd57+-2048], %fd44;
	ld.global.f64 	%fd45, [%rd56+-1024];
	add.f64 	%fd46, %fd45, 0dBFE0000000000000;
	st.global.f64 	[%rd57+-1024], %fd46;
	ld.global.f64 	%fd47, [%rd56];
	add.f64 	%fd48, %fd47, 0dBFE0000000000000;
	st.global.f64 	[%rd57], %fd48;
	add.s64 	%rd58, %rd7, %rd55;
	ld.global.f64 	%fd49, [%rd58+-3072];
	add.f64 	%fd50, %fd49, 0dBFE0000000000000;
	add.s64 	%rd59, %rd8, %rd55;
	st.global.f64 	[%rd59+-3072], %fd50;
	ld.global.f64 	%fd51, [%rd58+-2048];
	add.f64 	%fd52, %fd51, 0dBFE0000000000000;
	st.global.f64 	[%rd59+-2048], %fd52;
	ld.global.f64 	%fd53, [%rd58+-1024];
	add.f64 	%fd54, %fd53, 0dBFE0000000000000;
	st.global.f64 	[%rd59+-1024], %fd54;
	ld.global.f64 	%fd55, [%rd58];
	add.f64 	%fd56, %fd55, 0dBFE0000000000000;
	st.global.f64 	[%rd59], %fd56;
	ld.global.f64 	%fd57, [%rd58+1024];
	add.f64 	%fd58, %fd57, 0dBFE0000000000000;
	st.global.f64 	[%rd59+1024], %fd58;
	ld.global.f64 	%fd59, [%rd58+2048];
	add.f64 	%fd60, %fd59, 0dBFE0000000000000;
	st.global.f64 	[%rd59+2048], %fd60;
	ld.global.f64 	%fd61, [%rd58+3072];
	add.f64 	%fd62, %fd61, 0dBFE0000000000000;
	st.global.f64 	[%rd59+3072], %fd62;
	add.s32 	%r71, %r71, 16;
	add.s32 	%r70, %r70, 2048;
	add.s64 	%rd71, %rd71, 16384;
	setp.eq.s32 	%p30, %r71, 0;
	@%p30 bra 	$L__BB18_49;
	bra.uni 	$L__BB18_48;
$L__BB18_49:
	setp.eq.s32 	%p31, %r10, 0;
	@%p31 bra 	$L__BB18_58;
	and.b32  	%r22, %r47, 7;
	setp.lt.u32 	%p32, %r10, 8;
	@%p32 bra 	$L__BB18_52;
	shl.b32 	%r64, %r74, 7;
	add.s32 	%r65, %r64, %r4;
	mul.wide.s32 	%rd60, %r65, 8;
	add.s64 	%rd61, %rd7, %rd60;
	ld.global.f64 	%fd63, [%rd61];
	add.f64 	%fd64, %fd63, 0dBFE0000000000000;
	add.s64 	%rd62, %rd8, %rd60;
	st.global.f64 	[%rd62], %fd64;
	ld.global.f64 	%fd65, [%rd61+1024];
	add.f64 	%fd66, %fd65, 0dBFE0000000000000;
	st.global.f64 	[%rd62+1024], %fd66;
	ld.global.f64 	%fd67, [%rd61+2048];
	add.f64 	%fd68, %fd67, 0dBFE0000000000000;
	st.global.f64 	[%rd62+2048], %fd68;
	ld.global.f64 	%fd69, [%rd61+3072];
	add.f64 	%fd70, %fd69, 0dBFE0000000000000;
	st.global.f64 	[%rd62+3072], %fd70;
	ld.global.f64 	%fd71, [%rd61+4096];
	add.f64 	%fd72, %fd71, 0dBFE0000000000000;
	st.global.f64 	[%rd62+4096], %fd72;
	ld.global.f64 	%fd73, [%rd61+5120];
	add.f64 	%fd74, %fd73, 0dBFE0000000000000;
	st.global.f64 	[%rd62+5120], %fd74;
	ld.global.f64 	%fd75, [%rd61+6144];
	add.f64 	%fd76, %fd75, 0dBFE0000000000000;
	st.global.f64 	[%rd62+6144], %fd76;
	ld.global.f64 	%fd77, [%rd61+7168];
	add.f64 	%fd78, %fd77, 0dBFE0000000000000;
	st.global.f64 	[%rd62+7168], %fd78;
	add.s32 	%r74, %r74, 8;
$L__BB18_52:
	setp.eq.s32 	%p33, %r22, 0;
	@%p33 bra 	$L__BB18_58;
	and.b32  	%r25, %r47, 3;
	setp.lt.u32 	%p34, %r22, 4;
	@%p34 bra 	$L__BB18_55;
	shl.b32 	%r66, %r74, 7;
	add.s32 	%r67, %r66, %r4;
	mul.wide.s32 	%rd63, %r67, 8;
	add.s64 	%rd64, %rd7, %rd63;
	ld.global.f64 	%fd79, [%rd64];
	add.f64 	%fd80, %fd79, 0dBFE0000000000000;
	add.s64 	%rd65, %rd8, %rd63;
	st.global.f64 	[%rd65], %fd80;
	ld.global.f64 	%fd81, [%rd64+1024];
	add.f64 	%fd82, %fd81, 0dBFE0000000000000;
	st.global.f64 	[%rd65+1024], %fd82;
	ld.global.f64 	%fd83, [%rd64+2048];
	add.f64 	%fd84, %fd83, 0dBFE0000000000000;
	st.global.f64 	[%rd65+2048], %fd84;
	ld.global.f64 	%fd85, [%rd64+3072];
	add.f64 	%fd86, %fd85, 0dBFE0000000000000;
	st.global.f64 	[%rd65+3072], %fd86;
	add.s32 	%r74, %r74, 4;
$L__BB18_55:
	setp.eq.s32 	%p35, %r25, 0;
	@%p35 bra 	$L__BB18_58;
	shl.b32 	%r68, %r74, 7;
	add.s32 	%r77, %r4, %r68;
	neg.s32 	%r76, %r25;
$L__BB18_57:
	.pragma "nounroll";
	mul.wide.s32 	%rd67, %r77, 8;
	add.s64 	%rd68, %rd8, %rd67;
	add.s64 	%rd69, %rd7, %rd67;
	ld.global.f64 	%fd87, [%rd69];
	add.f64 	%fd88, %fd87, 0dBFE0000000000000;
	st.global.f64 	[%rd68], %fd88;
	add.s32 	%r77, %r77, 128;
	add.s32 	%r76, %r76, 1;
	setp.eq.s32 	%p36, %r76, 0;
	@%p36 bra 	$L__BB18_58;
	bra.uni 	$L__BB18_57;
$L__BB18_58:
	ret;

}
	// .globl	_ZN3cub18CUB_300001_SM_10006detail9transform16transform_kernelINS2_10policy_hubILb1EN4cuda3std3__45tupleIJN6thrust24THRUST_300001_SM_1000_NS6detail15normal_iteratorINSA_10device_ptrIdEEEEEEEE10policy1000Ei6squareIdESF_JPdEEEvT0_iT1_T2_DpNS2_10kernel_argIT3_EE
.visible .entry _ZN3cub18CUB_300001_SM_10006detail9transform16transform_kernelINS2_10policy_hubILb1EN4cuda3std3__45tupleIJN6thrust24THRUST_300001_SM_1000_NS6detail15normal_iteratorINSA_10device_ptrIdEEEEEEEE10policy1000Ei6squareIdESF_JPdEEEvT0_iT1_T2_DpNS2_10kernel_argIT3_EE(
	.param .u32 _ZN3cub18CUB_300001_SM_10006detail9transform16transform_kernelINS2_10policy_hubILb1EN4cuda3std3__45tupleIJN6thrust24THRUST_300001_SM_1000_NS6detail15normal_iteratorINSA_10device_ptrIdEEEEEEEE10policy1000Ei6squareIdESF_JPdEEEvT0_iT1_T2_DpNS2_10kernel_argIT3_EE_param_0,
	.param .u32 _ZN3cub18CUB_300001_SM_10006detail9transform16transform_kernelINS2_10policy_hubILb1EN4cuda3std3__45tupleIJN6thrust24THRUST_300001_SM_1000_NS6detail15normal_iteratorINSA_10device_ptrIdEEEEEEEE10policy1000Ei6squareIdESF_JPdEEEvT0_iT1_T2_DpNS2_10kernel_argIT3_EE_param_1,
	.param .align 1 .b8 _ZN3cub18CUB_300001_SM_10006detail9transform16transform_kernelINS2_10policy_hubILb1EN4cuda3std3__45tupleIJN6thrust24THRUST_300001_SM_1000_NS6detail15normal_iteratorINSA_10device_ptrIdEEEEEEEE10policy1000Ei6squareIdESF_JPdEEEvT0_iT1_T2_DpNS2_10kernel_argIT3_EE_param_2[1],
	.param .align 8 .b8 _ZN3cub18CUB_300001_SM_10006detail9transform16transform_kernelINS2_10policy_hubILb1EN4cuda3std3__45tupleIJN6thrust24THRUST_300001_SM_1000_NS6detail15normal_iteratorINSA_10device_ptrIdEEEEEEEE10policy1000Ei6squareIdESF_JPdEEEvT0_iT1_T2_DpNS2_10kernel_argIT3_EE_param_3[8],
	.param .align 8 .b8 _ZN3cub18CUB_300001_SM_10006detail9transform16transform_kernelINS2_10policy_hubILb1EN4cuda3std3__45tupleIJN6thrust24THRUST_300001_SM_1000_NS6detail15normal_iteratorINSA_10device_ptrIdEEEEEEEE10policy1000Ei6squareIdESF_JPdEEEvT0_iT1_T2_DpNS2_10kernel_argIT3_EE_param_4[16]
)
.maxntid 128
{
	.reg .pred 	%p<37>;
	.reg .b32 	%r<84>;
	.reg .b64 	%rd<66>;
	.reg .b64 	%fd<89>;

	ld.param.u32 	%r50, [_ZN3cub18CUB_300001_SM_10006detail9transform16transform_kernelINS2_10policy_hubILb1EN4cuda3std3__45tupleIJN6thrust24THRUST_300001_SM_1000_NS6detail15normal_iteratorINSA_10device_ptrIdEEEEEEEE10policy1000Ei6squareIdESF_JPdEEEvT0_iT1_T2_DpNS2_10kernel_argIT3_EE_param_0];
	ld.param.u64 	%rd15, [_ZN3cub18CUB_300001_SM_10006detail9transform16transform_kernelINS2_10policy_hubILb1EN4cuda3std3__45tupleIJN6thrust24THRUST_300001_SM_1000_NS6detail15normal_iteratorINSA_10device_ptrIdEEEEEEEE10policy1000Ei6squareIdESF_JPdEEEvT0_iT1_T2_DpNS2_10kernel_argIT3_EE_param_4];
	ld.param.u64 	%rd16, [_ZN3cub18CUB_300001_SM_10006detail9transform16transform_kernelINS2_10policy_hubILb1EN4cuda3std3__45tupleIJN6thrust24THRUST_300001_SM_1000_NS6detail15normal_iteratorINSA_10device_ptrIdEEEEEEEE10policy1000Ei6squareIdESF_JPdEEEvT0_iT1_T2_DpNS2_10kernel_argIT3_EE_param_3];
	ld.param.u32 	%r49, [_ZN3cub18CUB_300001_SM_10006detail9transform16transform_kernelINS2_10policy_hubILb1EN4cuda3std3__45tupleIJN6thrust24THRUST_300001_SM_1000_NS6detail15normal_iteratorINSA_10device_ptrIdEEEEEEEE10policy1000Ei6squareIdESF_JPdEEEvT0_iT1_T2_DpNS2_10kernel_argIT3_EE_param_1];
	cvta.to.global.u64 	%rd1, %rd16;
	cvta.to.global.u64 	%rd2, %rd15;
	shl.b32 	%r1, %r49, 7;
	mov.u32 	%r51, %ctaid.x;
	mul.lo.s32 	%r2, %r1, %r51;
	sub.s32 	%r3, %r50, %r2;
	min.s32 	%r4, %r1, %r3;
	shl.b32 	%r5, %r4, 3;
	mov.u32 	%r6, %tid.x;
	shl.b32 	%r72, %r6, 7;
	setp.ge.s32 	%p1, %r72, %r5;
	@%p1 bra 	$L__BB19_3;
	mul.wide.u32 	%rd17, %r6, 128;
	add.s64 	%rd18, %rd2, %rd17;
	mul.wide.s32 	%rd19, %r2, 8;
	add.s64 	%rd64, %rd18, %rd19;
$L__BB19_2:
	.pragma "nounroll";
	// begin inline asm
	prefetch.global.L2 [%rd64];
	// end inline asm
	add.s32 	%r72, %r72, 16384;
	add.s64 	%rd64, %rd64, 16384;
	setp.lt.s32 	%p2, %r72, %r5;
	@%p2 bra 	$L__BB19_2;
$L__BB19_3:
	mul.wide.s32 	%rd21, %r2, 8;
	add.s64 	%rd6, %rd2, %rd21;
	add.s64 	%rd7, %rd1, %rd21;
	setp.gt.s32 	%p3, %r1, %r3;
	@%p3 bra 	$L__BB19_17;
	setp.lt.s32 	%p4, %r49, 1;
	@%p4 bra 	$L__BB19_58;
	and.b32  	%r10, %r49, 15;
	setp.lt.u32 	%p5, %r49, 16;
	mov.b32 	%r79, 0;
	@%p5 bra 	$L__BB19_8;
	and.b32  	%r79, %r49, 2147483632;
	neg.s32 	%r74, %r79;
	add.s32 	%r73, %r6, 1152;
	mul.wide.u32 	%rd22, %r6, 8;
	or.b64  	%rd65, %rd22, 8192;
$L__BB19_7:
	.pragma "nounroll";
	mul.wide.s32 	%rd23, %r73, 8;
	add.s64 	%rd24, %rd23, 3072;
	add.s64 	%rd25, %rd6, %rd65;
	ld.global.f64 	%fd1, [%rd25+-8192];
	mul.f64 	%fd2, %fd1, %fd1;
	add.s64 	%rd26, %rd7, %rd65;
	st.global.f64 	[%rd26+-8192], %fd2;
	ld.global.f64 	%fd3, [%rd25+-7168];
	mul.f64 	%fd4, %fd3, %fd3;
	st.global.f64 	[%rd26+-7168], %fd4;
	ld.global.f64 	%fd5, [%rd25+-6144];
	mul.f64 	%fd6, %fd5, %fd5;
	st.global.f64 	[%rd26+-6144], %fd6;
	ld.global.f64 	%fd7, [%rd25+-5120];
	mul.f64 	%fd8, %fd7, %fd7;
	st.global.f64 	[%rd26+-5120], %fd8;
	ld.global.f64 	%fd9, [%rd25+-4096];
	mul.f64 	%fd10, %fd9, %fd9;
	st.global.f64 	[%rd26+-4096], %fd10;
	ld.global.f64 	%fd11, [%rd25+-3072];
	mul.f64 	%fd12, %fd11, %fd11;
	st.global.f64 	[%rd26+-3072], %fd12;
	ld.global.f64 	%fd13, [%rd25+-2048];
	mul.f64 	%fd14, %fd13, %fd13;
	st.global.f64 	[%rd26+-2048], %fd14;
	ld.global.f64 	%fd15, [%rd25+-1024];
	mul.f64 	%fd16, %fd15, %fd15;
	st.global.f64 	[%rd26+-1024], %fd16;
	ld.global.f64 	%fd17, [%rd25];
	mul.f64 	%fd18, %fd17, %fd17;
	st.global.f64 	[%rd26], %fd18;
	add.s64 	%rd27, %rd6, %rd24;
	ld.global.f64 	%fd19, [%rd27+-3072];
	mul.f64 	%fd20, %fd19, %fd19;
	add.s64 	%rd28, %rd7, %rd24;
	st.global.f64 	[%rd28+-3072], %fd20;
	ld.global.f64 	%fd21, [%rd27+-2048];
	mul.f64 	%fd22, %fd21, %fd21;
	st.global.f64 	[%rd28+-2048], %fd22;
	ld.global.f64 	%fd23, [%rd27+-1024];
	mul.f64 	%fd24, %fd23, %fd23;
	st.global.f64 	[%rd28+-1024], %fd24;
	ld.global.f64 	%fd25, [%rd27];
	mul.f64 	%fd26, %fd25, %fd25;
	st.global.f64 	[%rd28], %fd26;
	ld.global.f64 	%fd27, [%rd27+1024];
	mul.f64 	%fd28, %fd27, %fd27;
	st.global.f64 	[%rd28+1024], %fd28;
	ld.global.f64 	%fd29, [%rd27+2048];
	mul.f64 	%fd30, %fd29, %fd29;
	st.global.f64 	[%rd28+2048], %fd30;
	ld.global.f64 	%fd31, [%rd27+3072];
	mul.f64 	%fd32, %fd31, %fd31;
	st.global.f64 	[%rd28+3072], %fd32;
	add.s32 	%r74, %r74, 16;
	add.s32 	%r73, %r73, 2048;
	add.s64 	%rd65, %rd65, 16384;
	setp.eq.s32 	%p6, %r74, 0;
	@%p6 bra 	$L__BB19_8;
	bra.uni 	$L__BB19_7;
$L__BB19_8:
	setp.eq.s32 	%p7, %r10, 0;
	@%p7 bra 	$L__BB19_58;
	and.b32  	%r37, %r49, 7;
	setp.lt.u32 	%p8, %r10, 8;
	@%p8 bra 	$L__BB19_11;
	shl.b32 	%r53, %r79, 7;
	add.s32 	%r54, %r53, %r6;
	mul.wide.s32 	%rd29, %r54, 8;
	add.s64 	%rd30, %rd6, %rd29;
	ld.global.f64 	%fd33, [%rd30];
	mul.f64 	%fd34, %fd33, %fd33;
	add.s64 	%rd31, %rd7, %rd29;
	st.global.f64 	[%rd31], %fd34;
	ld.global.f64 	%fd35, [%rd30+1024];
	mul.f64 	%fd36, %fd35, %fd35;
	st.global.f64 	[%rd31+1024], %fd36;
	ld.global.f64 	%fd37, [%rd30+2048];
	mul.f64 	%fd38, %fd37, %fd37;
	st.global.f64 	[%rd31+2048], %fd38;
	ld.global.f64 	%fd39, [%rd30+3072];
	mul.f64 	%fd40, %fd39, %fd39;
	st.global.f64 	[%rd31+3072], %fd40;
	ld.global.f64 	%fd41, [%rd30+4096];
	mul.f64 	%fd42, %fd41, %fd41;
	st.global.f64 	[%rd31+4096], %fd42;
	ld.global.f64 	%fd43, [%rd30+5120];
	mul.f64 	%fd44, %fd43, %fd43;
	st.global.f64 	[%rd31+5120], %fd44;
	ld.global.f64 	%fd45, [%rd30+6144];
	mul.f64 	%fd46, %fd45, %fd45;
	st.global.f64 	[%rd31+6144], %fd46;
	ld.global.f64 	%fd47, [%rd30+7168];
	mul.f64 	%fd48, %fd47, %fd47;
	st.global.f64 	[%rd31+7168], %fd48;
	add.s32 	%r79, %r79, 8;
$L__BB19_11:
	setp.eq.s32 	%p9, %r37, 0;
	@%p9 bra 	$L__BB19_58;
	and.b32  	%r40, %r49, 3;
	setp.lt.u32 	%p10, %r37, 4;
	@%p10 bra 	$L__BB19_14;
	shl.b32 	%r55, %r79, 7;
	add.s32 	%r56, %r55, %r6;
	mul.wide.s32 	%rd32, %r56, 8;
	add.s64 	%rd33, %rd6, %rd32;
	ld.global.f64 	%fd49, [%rd33];
	mul.f64 	%fd50, %fd49, %fd49;
	add.s64 	%rd34, %rd7, %rd32;
	st.global.f64 	[%rd34], %fd50;
	ld.global.f64 	%fd51, [%rd33+1024];
	mul.f64 	%fd52, %fd51, %fd51;
	st.global.f64 	[%rd34+1024], %fd52;
	ld.global.f64 	%fd53, [%rd33+2048];
	mul.f64 	%fd54, %fd53, %fd53;
	st.global.f64 	[%rd34+2048], %fd54;
	ld.global.f64 	%fd55, [%rd33+3072];
	mul.f64 	%fd56, %fd55, %fd55;
	st.global.f64 	[%rd34+3072], %fd56;
	add.s32 	%r79, %r79, 4;
$L__BB19_14:
	setp.eq.s32 	%p11, %r40, 0;
	@%p11 bra 	$L__BB19_58;
	shl.b32 	%r57, %r79, 7;
	add.s32 	%r83, %r6, %r57;
	neg.s32 	%r82, %r40;
$L__BB19_16:
	.pragma "nounroll";
	mul.wide.s32 	%rd36, %r83, 8;
	add.s64 	%rd37, %rd7, %rd36;
	add.s64 	%rd38, %rd6, %rd36;
	ld.global.f64 	%fd57, [%rd38];
	mul.f64 	%fd58, %fd57, %fd57;
	st.global.f64 	[%rd37], %fd58;
	add.s32 	%r83, %r83, 128;
	add.s32 	%r82, %r82, 1;
	setp.ne.s32 	%p12, %r82, 0;
	@%p12 bra 	$L__BB19_16;
	bra.uni 	$L__BB19_58;
$L__BB19_17:
	setp.lt.s32 	%p13, %r49, 1;
	@%p13 bra 	$L__BB19_58;
	and.b32  	%r14, %r49, 7;
	setp.lt.u32 	%p14, %r49, 8;
	mov.b32 	%r76, 0;
	@%p14 bra 	$L__BB19_37;
	and.b32  	%r76, %r49, 2147483640;
	mov.b32 	%r75, 0;
$L__BB19_20:
	.pragma "nounroll";
	shl.b32 	%r60, %r75, 7;
	add.s32 	%r21, %r60, %r6;
	setp.ge.s32 	%p15, %r21, %r4;
	@%p15 bra 	$L__BB19_22;
	mul.wide.u32 	%rd39, %r21, 8;
	add.s64 	%rd40, %rd6, %rd39;
	ld.global.f64 	%fd59, [%rd40];
	mul.f64 	%fd60, %fd59, %fd59;
	add.s64 	%rd41, %rd7, %rd39;
	st.global.f64 	[%rd41], %fd60;
$L__BB19_22:
	add.s32 	%r61, %r21, 128;
	setp.ge.s32 	%p16, %r61, %r4;
	mul.wide.s32 	%rd42, %r61, 8;
	add.s64 	%rd11, %rd6, %rd42;
	add.s64 	%rd12, %rd7, %rd42;
	@%p16 bra 	$L__BB19_24;
	ld.global.f64 	%fd61, [%rd11];
	mul.f64 	%fd62, %fd61, %fd61;
	st.global.f64 	[%rd12], %fd62;
$L__BB19_24:
	add.s32 	%r62, %r21, 256;
	setp.ge.s32 	%p17, %r62, %r4;
	@%p17 bra 	$L__BB19_26;
	ld.global.f64 	%fd63, [%rd11+1024];
	mul.f64 	%fd64, %fd63, %fd63;
	st.global.f64 	[%rd12+1024], %fd64;
$L__BB19_26:
	add.s32 	%r63, %r21, 384;
	setp.ge.s32 	%p18, %r63, %r4;
	@%p18 bra 	$L__BB19_28;
	ld.global.f64 	%fd65, [%rd11+2048];
	mul.f64 	%fd66, %fd65, %fd65;
	st.global.f64 	[%rd12+2048], %fd66;
$L__BB19_28:
	add.s32 	%r64, %r21, 512;
	setp.ge.s32 	%p19, %r64, %r4;
	@%p19 bra 	$L__BB19_30;
	ld.global.f64 	%fd67, [%rd11+3072];
	mul.f64 	%fd68, %fd67, %fd67;
	st.global.f64 	[%rd12+3072], %fd68;
$L__BB19_30:
	add.s32 	%r65, %r21, 640;
	setp.ge.s32 	%p20, %r65, %r4;
	@%p20 bra 	$L__BB19_32;
	ld.global.f64 	%fd69, [%rd11+4096];
	mul.f64 	%fd70, %fd69, %fd69;
	st.global.f64 	[%rd12+4096], %fd70;
$L__BB19_32:
	add.s32 	%r66, %r21, 768;
	setp.ge.s32 	%p21, %r66, %r4;
	@%p21 bra 	$L__BB19_34;
	ld.global.f64 	%fd71, [%rd11+5120];
	mul.f64 	%fd72, %fd71, %fd71;
	st.global.f64 	[%rd12+5120], %fd72;
$L__BB19_34:
	add.s32 	%r67, %r21, 896;
	setp.ge.s32 	%p22, %r67, %r4;
	@%p22 bra 	$L__BB19_36;
	ld.global.f64 	%fd73, [%rd11+6144];
	mul.f64 	%fd74, %fd73, %fd73;
	st.global.f64 	[%rd12+6144], %fd74;
$L__BB19_36:
	add.s32 	%r75, %r75, 8;
	setp.ne.s32 	%p23, %r75, %r76;
	@%p23 bra 	$L__BB19_20;
$L__BB19_37:
	setp.eq.s32 	%p24, %r14, 0;
	@%p24 bra 	$L__BB19_58;
	and.b32  	%r24, %r49, 3;
	setp.lt.u32 	%p25, %r14, 4;
	@%p25 bra 	$L__BB19_48;
	shl.b32 	%r68, %r76, 7;
	add.s32 	%r25, %r68, %r6;
	setp.ge.s32 	%p26, %r25, %r4;
	@%p26 bra 	$L__BB19_41;
	mul.wide.s32 	%rd43, %r25, 8;
	add.s64 	%rd44, %rd6, %rd43;
	ld.global.f64 	%fd75, [%rd44];
	mul.f64 	%fd76, %fd75, %fd75;
	add.s64 	%rd45, %rd7, %rd43;
	st.global.f64 	[%rd45], %fd76;
$L__BB19_41:
	add.s32 	%r26, %r25, 128;
	setp.ge.s32 	%p27, %r26, %r4;
	@%p27 bra 	$L__BB19_43;
	mul.wide.s32 	%rd46, %r26, 8;
	add.s64 	%rd47, %rd6, %rd46;
	ld.global.f64 	%fd77, [%rd47];
	mul.f64 	%fd78, %fd77, %fd77;
	add.s64 	%rd48, %rd7, %rd46;
	st.global.f64 	[%rd48], %fd78;
$L__BB19_43:
	add.s32 	%r27, %r25, 256;
	setp.ge.s32 	%p28, %r27, %r4;
	@%p28 bra 	$L__BB19_45;
	mul.wide.s32 	%rd49, %r27, 8;
	add.s64 	%rd50, %rd6, %rd49;
	ld.global.f64 	%fd79, [%rd50];
	mul.f64 	%fd80, %fd79, %fd79;
	add.s64 	%rd51, %rd7, %rd49;
	st.global.f64 	[%rd51], %fd80;
$L__BB19_45:
	add.s32 	%r28, %r25, 384;
	setp.ge.s32 	%p29, %r28, %r4;
	@%p29 bra 	$L__BB19_47;
	mul.wide.s32 	%rd52, %r28, 8;
	add.s64 	%rd53, %rd6, %rd52;
	ld.global.f64 	%fd81, [%rd53];
	mul.f64 	%fd82, %fd81, %fd81;
	add.s64 	%rd54, %rd7, %rd52;
	st.global.f64 	[%rd54], %fd82;
$L__BB19_47:
	add.s32 	%r76, %r76, 4;
$L__BB19_48:
	setp.eq.s32 	%p30, %r24, 0;
	@%p30 bra 	$L__BB19_58;
	setp.eq.s32 	%p31, %r24, 1;
	@%p31 bra 	$L__BB19_55;
	shl.b32 	%r69, %r76, 7;
	add.s32 	%r31, %r69, %r6;
	setp.ge.s32 	%p32, %r31, %r4;
	@%p32 bra 	$L__BB19_52;
	mul.wide.s32 	%rd55, %r31, 8;
	add.s64 	%rd56, %rd6, %rd55;
	ld.global.f64 	%fd83, [%rd56];
	mul.f64 	%fd84, %fd83, %fd83;
	add.s64 	%rd57, %rd7, %rd55;
	st.global.f64 	[%rd57], %fd84;
$L__BB19_52:
	add.s32 	%r32, %r31, 128;
	setp.ge.s32 	%p33, %r32, %r4;
	@%p33 bra 	$L__BB19_54;
	mul.wide.s32 	%rd58, %r32, 8;
	add.s64 	%rd59, %rd6, %rd58;
	ld.global.f64 	%fd85, [%rd59];
	mul.f64 	%fd86, %fd85, %fd85;
	add.s64 	%rd60, %rd7, %rd58;
	st.global.f64 	[%rd60], %fd86;
$L__BB19_54:
	add.s32 	%r76, %r76, 2;
$L__BB19_55:
	and.b32  	%r70, %r49, 1;
	setp.eq.b32 	%p34, %r70, 1;
	not.pred 	%p35, %p34;
	@%p35 bra 	$L__BB19_58;
	shl.b32 	%r71, %r76, 7;
	add.s32 	%r35, %r71, %r6;
	setp.ge.s32 	%p36, %r35, %r4;
	@%p36 bra 	$L__BB19_58;
	mul.wide.s32 	%rd61, %r35, 8;
	add.s64 	%rd62, %rd6, %rd61;
	ld.global.f64 	%fd87, [%rd62];
	mul.f64 	%fd88, %fd87, %fd87;
	add.s64 	%rd63, %rd7, %rd61;
	st.global.f64 	[%rd63], %fd88;
$L__BB19_58:
	ret;

}
	// .globl	_ZN3cub18CUB_300001_SM_10006detail9transform16transform_kernelINS2_10policy_hubILb1EN4cuda3std3__45tupleIJN6thrust24THRUST_300001_SM_1000_NS6detail15normal_iteratorINSA_10device_ptrIdEEEEEEEE10policy1000El6squareIdESF_JPdEEEvT0_iT1_T2_DpNS2_10kernel_argIT3_EE
.visible .entry _ZN3cub18CUB_300001_SM_10006detail9transform16transform_kernelINS2_10policy_hubILb1EN4cuda3std3__45tupleIJN6thrust24THRUST_300001_SM_1000_NS6detail15normal_iteratorINSA_10device_ptrIdEEEEEEEE10policy1000El6squareIdESF_JPdEEEvT0_iT1_T2_DpNS2_10kernel_argIT3_EE(
	.param .u64 _ZN3cub18CUB_300001_SM_10006detail9transform16transform_kernelINS2_10policy_hubILb1EN4cuda3std3__45tupleIJN6thrust24THRUST_300001_SM_1000_NS6detail15normal_iteratorINSA_10device_ptrIdEEEEEEEE10policy1000El6squareIdESF_JPdEEEvT0_iT1_T2_DpNS2_10kernel_argIT3_EE_param_0,
	.param .u32 _ZN3cub18CUB_300001_SM_10006detail9transform16transform_kernelINS2_10policy_hubILb1EN4cuda3std3__45tupleIJN6thrust24THRUST_300001_SM_1000_NS6detail15normal_iteratorINSA_10device_ptrIdEEEEEEEE10policy1000El6squareIdESF_JPdEEEvT0_iT1_T2_DpNS2_10kernel_argIT3_EE_param_1,
	.param .align 1 .b8 _ZN3cub18CUB_300001_SM_10006detail9transform16transform_kernelINS2_10policy_hubILb1EN4cuda3std3__45tupleIJN6thrust24THRUST_300001_SM_1000_NS6detail15normal_iteratorINSA_10device_ptrIdEEEEEEEE10policy1000El6squareIdESF_JPdEEEvT0_iT1_T2_DpNS2_10kernel_argIT3_EE_param_2[1],
	.param .align 8 .b8 _ZN3cub18CUB_300001_SM_10006detail9transform16transform_kernelINS2_10policy_hubILb1EN4cuda3std3__45tupleIJN6thrust24THRUST_300001_SM_1000_NS6detail15normal_iteratorINSA_10device_ptrIdEEEEEEEE10policy1000El6squareIdESF_JPdEEEvT0_iT1_T2_DpNS2_10kernel_argIT3_EE_param_3[8],
	.param .align 8 .b8 _ZN3cub18CUB_300001_SM_10006detail9transform16transform_kernelINS2_10policy_hubILb1EN4cuda3std3__45tupleIJN6thrust24THRUST_300001_SM_1000_NS6detail15normal_iteratorINSA_10device_ptrIdEEEEEEEE10policy1000El6squareIdESF_JPdEEEvT0_iT1_T2_DpNS2_10kernel_argIT3_EE_param_4[16]
)
.maxntid 128
{
	.reg .pred 	%p<37>;
	.reg .b32 	%r<81>;
	.reg .b64 	%rd<72>;
	.reg .b64 	%fd<89>;

	ld.param.u64 	%rd16, [_ZN3cub18CUB_300001_SM_10006detail9transform16transform_kernelINS2_10policy_hubILb1EN4cuda3std3__45tupleIJN6thrust24THRUST_300001_SM_1000_NS6detail15normal_iteratorINSA_10device_ptrIdEEEEEEEE10policy1000El6squareIdESF_JPdEEEvT0_iT1_T2_DpNS2_10kernel_argIT3_EE_param_0];
	ld.param.u64 	%rd17, [_ZN3cub18CUB_300001_SM_10006detail9transform16transform_kernelINS2_10policy_hubILb1EN4cuda3std3__45tupleIJN6thrust24THRUST_300001_SM_1000_NS6detail15normal_iteratorINSA_10device_ptrIdEEEEEEEE10policy1000El6squareIdESF_JPdEEEvT0_iT1_T2_DpNS2_10kernel_argIT3_EE_param_4];
	ld.param.u64 	%rd18, [_ZN3cub18CUB_300001_SM_10006detail9transform16transform_kernelINS2_10policy_hubILb1EN4cuda3std3__45tupleIJN6thrust24THRUST_300001_SM_1000_NS6detail15normal_iteratorINSA_10device_ptrIdEEEEEEEE10policy1000El6squareIdESF_JPdEEEvT0_iT1_T2_DpNS2_10kernel_argIT3_EE_param_3];
	ld.param.u32 	%r47, [_ZN3cub18CUB_300001_SM_10006detail9transform16transform_kernelINS2_10policy_hubILb1EN4cuda3std3__45tupleIJN6thrust24THRUST_300001_SM_1000_NS6detail15normal_iteratorINSA_10device_ptrIdEEEEEEEE10policy1000El6squareIdESF_JPdEEEvT0_iT1_T2_DpNS2_10kernel_argIT3_EE_param_1];
	cvta.to.global.u64 	%rd1, %rd18;
	cvta.to.global.u64 	%rd2, %rd17;
	shl.b32 	%r1, %r47, 7;
	mov.u32 	%r48, %ctaid.x;
	cvt.u64.u32 	%rd19, %r48;
	cvt.s64.s32 	%rd20, %r1;
	mul.lo.s64 	%rd3, %rd20, %rd19;
	sub.s64 	%rd21, %rd16, %rd3;
	min.s64 	%rd22, %rd21, %rd20;
	cvt.u32.u64 	%r2, %rd22;
	shl.b32 	%r3, %r2, 3;
	mov.u32 	%r4, %tid.x;
	shl.b32 	%r69, %r4, 7;
	setp.ge.s32 	%p1, %r69, %r3;
	@%p1 bra 	$L__BB20_3;
	shl.b64 	%rd23, %rd3, 3;
	add.s64 	%rd24, %rd2, %rd23;
	mul.wide.u32 	%rd25, %r4, 128;
	add.s64 	%rd70, %rd24, %rd25;
$L__BB20_2:
	.pragma "nounroll";
	// begin inline asm
	prefetch.global.L2 [%rd70];
	// end inline asm
	add.s32 	%r69, %r69, 16384;
	add.s64 	%rd70, %rd70, 16384;
	setp.lt.s32 	%p2, %r69, %r3;
	@%p2 bra 	$L__BB20_2;
$L__BB20_3:
	shl.b64 	%rd27, %rd3, 3;
	add.s64 	%rd7, %rd2, %rd27;
	add.s64 	%rd8, %rd1, %rd27;
	setp.eq.s32 	%p3, %r1, %r2;
	@%p3 bra 	$L__BB20_45;
	setp.lt.s32 	%p4, %r47, 1;
	@%p4 bra 	$L__BB20_58;
	and.b32  	%r8, %r47, 7;
	setp.lt.u32 	%p5, %r47, 8;
	mov.b32 	%r78, 0;
	@%p5 bra 	$L__BB20_24;
	and.b32  	%r78, %r47, 2147483640;
	mov.b32 	%r72, 0;
$L__BB20_7:
	.pragma "nounroll";
	shl.b32 	%r51, %r72, 7;
	add.s32 	%r19, %r51, %r4;
	setp.ge.s32 	%p6, %r19, %r2;
	@%p6 bra 	$L__BB20_9;
	mul.wide.u32 	%rd28, %r19, 8;
	add.s64 	%rd29, %rd7, %rd28;
	ld.global.f64 	%fd1, [%rd29];
	mul.f64 	%fd2, %fd1, %fd1;
	add.s64 	%rd30, %rd8, %rd28;
	st.global.f64 	[%rd30], %fd2;
$L__BB20_9:
	add.s32 	%r52, %r19, 128;
	setp.ge.s32 	%p7, %r52, %r2;
	mul.wide.s32 	%rd31, %r52, 8;
	add.s64 	%rd12, %rd7, %rd31;
	add.s64 	%rd13, %rd8, %rd31;
	@%p7 bra 	$L__BB20_11;
	ld.global.f64 	%fd3, [%rd12];
	mul.f64 	%fd4, %fd3, %fd3;
	st.global.f64 	[%rd13], %fd4;
$L__BB20_11:
	add.s32 	%r53, %r19, 256;
	setp.ge.s32 	%p8, %r53, %r2;
	@%p8 bra 	$L__BB20_13;
	ld.global.f64 	%fd5, [%rd12+1024];
	mul.f64 	%fd6, %fd5, %fd5;
	st.global.f64 	[%rd13+1024], %fd6;
$L__BB20_13:
	add.s32 	%r54, %r19, 384;
	setp.ge.s32 	%p9, %r54, %r2;
	@%p9 bra 	$L__BB20_15;
	ld.global.f64 	%fd7, [%rd12+2048];
	mul.f64 	%fd8, %fd7, %fd7;
	st.global.f64 	[%rd13+2048], %fd8;
$L__BB20_15:
	add.s32 	%r55, %r19, 512;
	setp.ge.s32 	%p10, %r55, %r2;
	@%p10 bra 	$L__BB20_17;
	ld.global.f64 	%fd9, [%rd12+3072];
	mul.f64 	%fd10, %fd9, %fd9;
	st.global.f64 	[%rd13+3072], %fd10;
$L__BB20_17:
	add.s32 	%r56, %r19, 640;
	setp.ge.s32 	%p11, %r56, %r2;
	@%p11 bra 	$L__BB20_19;
	ld.global.f64 	%fd11, [%rd12+4096];
	mul.f64 	%fd12, %fd11, %fd11;
	st.global.f64 	[%rd13+4096], %fd12;
$L__BB20_19:
	add.s32 	%r57, %r19, 768;
	setp.ge.s32 	%p12, %r57, %r2;
	@%p12 bra 	$L__BB20_21;
	ld.global.f64 	%fd13, [%rd12+5120];
	mul.f64 	%fd14, %fd13, %fd13;
	st.global.f64 	[%rd13+5120], %fd14;
$L__BB20_21:
	add.s32 	%r58, %r19, 896;
	setp.ge.s32 	%p13, %r58, %r2;
	@%p13 bra 	$L__BB20_23;
	ld.global.f64 	%fd15, [%rd12+6144];
	mul.f64 	%fd16, %fd15, %fd15;
	st.global.f64 	[%rd13+6144], %fd16;
$L__BB20_23:
	add.s32 	%r72, %r72, 8;
	setp.eq.s32 	%p14, %r72, %r78;
	@%p14 bra 	$L__BB20_24;
	bra.uni 	$L__BB20_7;
$L__BB20_24:
	setp.eq.s32 	%p15, %r8, 0;
	@%p15 bra 	$L__BB20_58;
	and.b32  	%r35, %r47, 3;
	setp.lt.u32 	%p16, %r8, 4;
	@%p16 bra 	$L__BB20_35;
	shl.b32 	%r59, %r78, 7;
	add.s32 	%r36, %r59, %r4;
	setp.ge.s32 	%p17, %r36, %r2;
	@%p17 bra 	$L__BB20_28;
	mul.wide.s32 	%rd32, %r36, 8;
	add.s64 	%rd33, %rd7, %rd32;
	ld.global.f64 	%fd17, [%rd33];
	mul.f64 	%fd18, %fd17, %fd17;
	add.s64 	%rd34, %rd8, %rd32;
	st.global.f64 	[%rd34], %fd18;
$L__BB20_28:
	add.s32 	%r37, %r36, 128;
	setp.ge.s32 	%p18, %r37, %r2;
	@%p18 bra 	$L__BB20_30;
	mul.wide.s32 	%rd35, %r37, 8;
	add.s64 	%rd36, %rd7, %rd35;
	ld.global.f64 	%fd19, [%rd36];
	mul.f64 	%fd20, %fd19, %fd19;
	add.s64 	%rd37, %rd8, %rd35;
	st.global.f64 	[%rd37], %fd20;
$L__BB20_30:
	add.s32 	%r38, %r36, 256;
	setp.ge.s32 	%p19, %r38, %r2;
	@%p19 bra 	$L__BB20_32;
	mul.wide.s32 	%rd38, %r38, 8;
	add.s64 	%rd39, %rd7, %rd38;
	ld.global.f64 	%fd21, [%rd39];
	mul.f64 	%fd22, %fd21, %fd21;
	add.s64 	%rd40, %rd8, %rd38;
	st.global.f64 	[%rd40], %fd22;
$L__BB20_32:
	add.s32 	%r39, %r36, 384;
	setp.ge.s32 	%p20, %r39, %r2;
	@%p20 bra 	$L__BB20_34;
	mul.wide.s32 	%rd41, %r39, 8;
	add.s64 	%rd42, %rd7, %rd41;
	ld.global.f64 	%fd23, [%rd42];
	mul.f64 	%fd24, %fd23, %fd23;
	add.s64 	%rd43, %rd8, %rd41;
	st.global.f64 	[%rd43], %fd24;
$L__BB20_34:
	add.s32 	%r78, %r78, 4;
$L__BB20_35:
	setp.eq.s32 	%p21, %r35, 0;
	@%p21 bra 	$L__BB20_58;
	setp.eq.s32 	%p22, %r35, 1;
	@%p22 bra 	$L__BB20_42;
	shl.b32 	%r60, %r78, 7;
	add.s32 	%r42, %r60, %r4;
	setp.ge.s32 	%p23, %r42, %r2;
	@%p23 bra 	$L__BB20_39;
	mul.wide.s32 	%rd44, %r42, 8;
	add.s64 	%rd45, %rd7, %rd44;
	ld.global.f64 	%fd25, [%rd45];
	mul.f64 	%fd26, %fd25, %fd25;
	add.s64 	%rd46, %rd8, %rd44;
	st.global.f64 	[%rd46], %fd26;
$L__BB20_39:
	add.s32 	%r43, %r42, 128;
	setp.ge.s32 	%p24, %r43, %r2;
	@%p24 bra 	$L__BB20_41;
	mul.wide.s32 	%rd47, %r43, 8;
	add.s64 	%rd48, %rd7, %rd47;
	ld.global.f64 	%fd27, [%rd48];
	mul.f64 	%fd28, %fd27, %fd27;
	add.s64 	%rd49, %rd8, %rd47;
	st.global.f64 	[%rd49], %fd28;
$L__BB20_41:
	add.s32 	%r78, %r78, 2;
$L__BB20_42:
	and.b32  	%r61, %r47, 1;
	setp.eq.b32 	%p25, %r61, 1;
	not.pred 	%p26, %p25;
	@%p26 bra 	$L__BB20_58;
	shl.b32 	%r62, %r78, 7;
	add.s32 	%r46, %r62, %r4;
	setp.ge.s32 	%p27, %r46, %r2;
	@%p27 bra 	$L__BB20_58;
	mul.wide.s32 	%rd50, %r46, 8;
	add.s64 	%rd51, %rd7, %rd50;
	ld.global.f64 	%fd29, [%rd51];
	mul.f64 	%fd30, %fd29, %fd29;
	add.s64 	%rd52, %rd8, %rd50;
	st.global.f64 	[%rd52], %fd30;
	bra.uni 	$L__BB20_58;
$L__BB20_45:
	setp.lt.s32 	%p28, %r47, 1;
	@%p28 bra 	$L__BB20_58;
	and.b32  	%r10, %r47, 15;
	setp.lt.u32 	%p29, %r47, 16;
	mov.b32 	%r74, 0;
	@%p29 bra 	$L__BB20_49;
	and.b32  	%r74, %r47, 2147483632;
	neg.s32 	%r71, %r74;
	add.s32 	%r70, %r4, 1152;
	mul.wide.u32 	%rd53, %r4, 8;
	or.b64  	%rd71, %rd53, 8192;
$L__BB20_48:
	.pragma "nounroll";
	mul.wide.s32 	%rd54, %r70, 8;
	add.s64 	%rd55, %rd54, 3072;
	add.s64 	%rd56, %rd7, %rd71;
	ld.global.f64 	%fd31, [%rd56+-8192];
	mul.f64 	%fd32, %fd31, %fd31;
	add.s64 	%rd57, %rd8, %rd71;
	st.global.f64 	[%rd57+-8192], %fd32;
	ld.global.f64 	%fd33, [%rd56+-7168];
	mul.f64 	%fd34, %fd33, %fd33;
	st.global.f64 	[%rd57+-7168], %fd34;
	ld.global.f64 	%fd35, [%rd56+-6144];
	mul.f64 	%fd36, %fd35, %fd35;
	st.global.f64 	[%rd57+-6144], %fd36;
	ld.global.f64 	%fd37, [%rd56+-5120];
	mul.f64 	%fd38, %fd37, %fd37;
	st.global.f64 	[%rd57+-5120], %fd38;
	ld.global.f64 	%fd39, [%rd56+-4096];
	mul.f64 	%fd40, %fd39, %fd39;
	st.global.f64 	[%rd57+-4096], %fd40;
	ld.global.f64 	%fd41, [%rd56+-3072];
	mul.f64 	%fd42, %fd41, %fd41;
	st.global.f64 	[%rd57+-3072], %fd42;
	ld.global.f64 	%fd43, [%rd56+-2048];
	mul.f64 	%fd44, %fd43, %fd43;
	st.global.f64 	[%rd57+-2048], %fd44;
	ld.global.f64 	%fd45, [%rd56+-1024];
	mul.f64 	%fd46, %fd45, %fd45;
	st.global.f64 	[%rd57+-1024], %fd46;
	ld.global.f64 	%fd47, [%rd56];
	mul.f64 	%fd48, %fd47, %fd47;
	st.global.f64 	[%rd57], %fd48;
	add.s64 	%rd58, %rd7, %rd55;
	ld.global.f64 	%fd49, [%rd58+-3072];
	mul.f64 	%fd50, %fd49, %fd49;
	add.s64 	%rd59, %rd8, %rd55;
	st.global.f64 	[%rd59+-3072], %fd50;
	ld.global.f64 	%fd51, [%rd58+-2048];
	mul.f64 	%fd52, %fd51, %fd51;
	st.global.f64 	[%rd59+-2048], %fd52;
	ld.global.f64 	%fd53, [%rd58+-1024];
	mul.f64 	%fd54, %fd53, %fd53;
	st.global.f64 	[%rd59+-1024], %fd54;
	ld.global.f64 	%fd55, [%rd58];
	mul.f64 	%fd56, %fd55, %fd55;
	st.global.f64 	[%rd59], %fd56;
	ld.global.f64 	%fd57, [%rd58+1024];
	mul.f64 	%fd58, %fd57, %fd57;
	st.global.f64 	[%rd59+1024], %fd58;
	ld.global.f64 	%fd59, [%rd58+2048];
	mul.f64 	%fd60, %fd59, %fd59;
	st.global.f64 	[%rd59+2048], %fd60;
	ld.global.f64 	%fd61, [%rd58+3072];
	mul.f64 	%fd62, %fd61, %fd61;
	st.global.f64 	[%rd59+3072], %fd62;
	add.s32 	%r71, %r71, 16;
	add.s32 	%r70, %r70, 2048;
	add.s64 	%rd71, %rd71, 16384;
	setp.eq.s32 	%p30, %r71, 0;
	@%p30 bra 	$L__BB20_49;
	bra.uni 	$L__BB20_48;
$L__BB20_49:
	setp.eq.s32 	%p31, %r10, 0;
	@%p31 bra 	$L__BB20_58;
	and.b32  	%r22, %r47, 7;
	setp.lt.u32 	%p32, %r10, 8;
	@%p32 bra 	$L__BB20_52;
	shl.b32 	%r64, %r74, 7;
	add.s32 	%r65, %r64, %r4;
	mul.wide.s32 	%rd60, %r65, 8;
	add.s64 	%rd61, %rd7, %rd60;
	ld.global.f64 	%fd63, [%rd61];
	mul.f64 	%fd64, %fd63, %fd63;
	add.s64 	%rd62, %rd8, %rd60;
	st.global.f64 	[%rd62], %fd64;
	ld.global.f64 	%fd65, [%rd61+1024];
	mul.f64 	%fd66, %fd65, %fd65;
	st.global.f64 	[%rd62+1024], %fd66;
	ld.global.f64 	%fd67, [%rd61+2048];
	mul.f64 	%fd68, %fd67, %fd67;
	st.global.f64 	[%rd62+2048], %fd68;
	ld.global.f64 	%fd69, [%rd61+3072];
	mul.f64 	%fd70, %fd69, %fd69;
	st.global.f64 	[%rd62+3072], %fd70;
	ld.global.f64 	%fd71, [%rd61+4096];
	mul.f64 	%fd72, %fd71, %fd71;
	st.global.f64 	[%rd62+4096], %fd72;
	ld.global.f64 	%fd73, [%rd61+5120];
	mul.f64 	%fd74, %fd73, %fd73;
	st.global.f64 	[%rd62+5120], %fd74;
	ld.global.f64 	%fd75, [%rd61+6144];
	mul.f64 	%fd76, %fd75, %fd75;
	st.global.f64 	[%rd62+6144], %fd76;
	ld.global.f64 	%fd77, [%rd61+7168];
	mul.f64 	%fd78, %fd77, %fd77;
	st.global.f64 	[%rd62+7168], %fd78;
	add.s32 	%r74, %r74, 8;
$L__BB20_52:
	setp.eq.s32 	%p33, %r22, 0;
	@%p33 bra 	$L__BB20_58;
	and.b32  	%r25, %r47, 3;
	setp.lt.u32 	%p34, %r22, 4;
	@%p34 bra 	$L__BB20_55;
	shl.b32 	%r66, %r74, 7;
	add.s32 	%r67, %r66, %r4;
	mul.wide.s32 	%rd63, %r67, 8;
	add.s64 	%rd64, %rd7, %rd63;
	ld.global.f64 	%fd79, [%rd64];
	mul.f64 	%fd80, %fd79, %fd79;
	add.s64 	%rd65, %rd8, %rd63;
	st.global.f64 	[%rd65], %fd80;
	ld.global.f64 	%fd81, [%rd64+1024];
	mul.f64 	%fd82, %fd81, %fd81;
	st.global.f64 	[%rd65+1024], %fd82;
	ld.global.f64 	%fd83, [%rd64+2048];
	mul.f64 	%fd84, %fd83, %fd83;
	st.global.f64 	[%rd65+2048], %fd84;
	ld.global.f64 	%fd85, [%rd64+3072];
	mul.f64 	%fd86, %fd85, %fd85;
	st.global.f64 	[%rd65+3072], %fd86;
	add.s32 	%r74, %r74, 4;
$L__BB20_55:
	setp.eq.s32 	%p35, %r25, 0;
	@%p35 bra 	$L__BB20_58;
	shl.b32 	%r68, %r74, 7;
	add.s32 	%r77, %r4, %r68;
	neg.s32 	%r76, %r25;
$L__BB20_57:
	.pragma "nounroll";
	mul.wide.s32 	%rd67, %r77, 8;
	add.s64 	%rd68, %rd8, %rd67;
	add.s64 	%rd69, %rd7, %rd67;
	ld.global.f64 	%fd87, [%rd69];
	mul.f64 	%fd88, %fd87, %fd87;
	st.global.f64 	[%rd68], %fd88;
	add.s32 	%r77, %r77, 128;
	add.s32 	%r76, %r76, 1;
	setp.eq.s32 	%p36, %r76, 0;
	@%p36 bra 	$L__BB20_58;
	bra.uni 	$L__BB20_57;
$L__BB20_58:
	ret;

}
	// .globl	_ZN3cub18CUB_300001_SM_10006detail9transform16transform_kernelINS2_10policy_hubILb1EN4cuda3std3__45tupleIJN6thrust24THRUST_300001_SM_1000_NS17counting_iteratorIjNSA_11use_defaultESC_SC_EEEEEE10policy1000Ei3prgNSA_6detail15normal_iteratorINSA_10device_ptrIdEEEEJSD_EEEvT0_iT1_T2_DpNS2_10kernel_argIT3_EE
.visible .entry _ZN3cub18CUB_300001_SM_10006detail9transform16transform_kernelINS2_10policy_hubILb1EN4cuda3std3__45tupleIJN6thrust24THRUST_300001_SM_1000_NS17counting_iteratorIjNSA_11use_defaultESC_SC_EEEEEE10policy1000Ei3prgNSA_6detail15normal_iteratorINSA_10device_ptrIdEEEEJSD_EEEvT0_iT1_T2_DpNS2_10kernel_argIT3_EE(
	.param .u32 _ZN3cub18CUB_300001_SM_10006detail9transform16transform_kernelINS2_10policy_hubILb1EN4cuda3std3__45tupleIJN6thrust24THRUST_300001_SM_1000_NS17counting_iteratorIjNSA_11use_defaultESC_SC_EEEEEE10policy1000Ei3prgNSA_6detail15normal_iteratorINSA_10device_ptrIdEEEEJSD_EEEvT0_iT1_T2_DpNS2_10kernel_argIT3_EE_param_0,
	.param .u32 _ZN3cub18CUB_300001_SM_10006detail9transform16transform_kernelINS2_10policy_hubILb1EN4cuda3std3__45tupleIJN6thrust24THRUST_300001_SM_1000_NS17counting_iteratorIjNSA_11use_defaultESC_SC_EEEEEE10policy1000Ei3prgNSA_6detail15normal_iteratorINSA_10device_ptrIdEEEEJSD_EEEvT0_iT1_T2_DpNS2_10kernel_argIT3_EE_param_1,
	.param .align 8 .b8 _ZN3cub18CUB_300001_SM_10006detail9transform16transform_kernelINS2_10policy_hubILb1EN4cuda3std3__45tupleIJN6thrust24THRUST_300001_SM_1000_NS17counting_iteratorIjNSA_11use_defaultESC_SC_EEEEEE10policy1000Ei3prgNSA_6detail15normal_iteratorINSA_10device_ptrIdEEEEJSD_EEEvT0_iT1_T2_DpNS2_10kernel_argIT3_EE_param_2[16],
	.param .align 8 .b8 _ZN3cub18CUB_300001_SM_10006detail9transform16transform_kernelINS2_10policy_hubILb1EN4cuda3std3__45tupleIJN6thrust24THRUST_300001_SM_1000_NS17counting_iteratorIjNSA_11use_defaultESC_SC_EEEEEE10policy1000Ei3prgNSA_6detail15normal_iteratorINSA_10device_ptrIdEEEEJSD_EEEvT0_iT1_T2_DpNS2_10kernel_argIT3_EE_param_3[8],
	.param .align 8 .b8 _ZN3cub18CUB_300001_SM_10006detail9transform16transform_kernelINS2_10policy_hubILb1EN4cuda3std3__45tupleIJN6thrust24THRUST_300001_SM_1000_NS17counting_iteratorIjNSA_11use_defaultESC_SC_EEEEEE10policy1000Ei3prgNSA_6detail15normal_iteratorINSA_10device_ptrIdEEEEJSD_EEEvT0_iT1_T2_DpNS2_10kernel_argIT3_EE_param_4[16]
)
.maxntid 128
{
	.reg .pred 	%p<17>;
	.reg .b32 	%r<70>;
	.reg .b64 	%rd<61>;
	.reg .b64 	%fd<11>;

	ld.param.f64 	%fd1, [_ZN3cub18CUB_300001_SM_10006detail9transform16transform_kernelINS2_10policy_hubILb1EN4cuda3std3__45tupleIJN6thrust24THRUST_300001_SM_1000_NS17counting_iteratorIjNSA_11use_defaultESC_SC_EEEEEE10policy1000Ei3prgNSA_6detail15normal_iteratorINSA_10device_ptrIdEEEEJSD_EEEvT0_iT1_T2_DpNS2_10kernel_argIT3_EE_param_2];
	ld.param.f64 	%fd2, [_ZN3cub18CUB_300001_SM_10006detail9transform16transform_kernelINS2_10policy_hubILb1EN4cuda3std3__45tupleIJN6thrust24THRUST_300001_SM_1000_NS17counting_iteratorIjNSA_11use_defaultESC_SC_EEEEEE10policy1000Ei3prgNSA_6detail15normal_iteratorINSA_10device_ptrIdEEEEJSD_EEEvT0_iT1_T2_DpNS2_10kernel_argIT3_EE_param_2+8];
	ld.param.u32 	%r18, [_ZN3cub18CUB_300001_SM_10006detail9transform16transform_kernelINS2_10policy_hubILb1EN4cuda3std3__45tupleIJN6thrust24THRUST_300001_SM_1000_NS17counting_iteratorIjNSA_11use_defaultESC_SC_EEEEEE10policy1000Ei3prgNSA_6detail15normal_iteratorINSA_10device_ptrIdEEEEJSD_EEEvT0_iT1_T2_DpNS2_10kernel_argIT3_EE_param_4];
	ld.param.u32 	%r19, [_ZN3cub18CUB_300001_SM_10006detail9transform16transform_kernelINS2_10policy_hubILb1EN4cuda3std3__45tupleIJN6thrust24THRUST_300001_SM_1000_NS17counting_iteratorIjNSA_11use_defaultESC_SC_EEEEEE10policy1000Ei3prgNSA_6detail15normal_iteratorINSA_10device_ptrIdEEEEJSD_EEEvT0_iT1_T2_DpNS2_10kernel_argIT3_EE_param_0];
	ld.param.u64 	%rd18, [_ZN3cub18CUB_300001_SM_10006detail9transform16transform_kernelINS2_10policy_hubILb1EN4cuda3std3__45tupleIJN6thrust24THRUST_300001_SM_1000_NS17counting_iteratorIjNSA_11use_defaultESC_SC_EEEEEE10policy1000Ei3prgNSA_6detail15normal_iteratorINSA_10device_ptrIdEEEEJSD_EEEvT0_iT1_T2_DpNS2_10kernel_argIT3_EE_param_3];
	ld.param.u32 	%r17, [_ZN3cub18CUB_300001_SM_10006detail9transform16transform_kernelINS2_10policy_hubILb1EN4cuda3std3__45tupleIJN6thrust24THRUST_300001_SM_1000_NS17counting_iteratorIjNSA_11use_defaultESC_SC_EEEEEE10policy1000Ei3prgNSA_6detail15normal_iteratorINSA_10device_ptrIdEEEEJSD_EEEvT0_iT1_T2_DpNS2_10kernel_argIT3_EE_param_1];
	cvta.to.global.u64 	%rd19, %rd18;
	shl.b32 	%r20, %r17, 7;
	mov.u32 	%r21, %ctaid.x;
	mul.lo.s32 	%r22, %r20, %r21;
	sub.s32 	%r23, %r19, %r22;
	min.s32 	%r1, %r20, %r23;
	add.s32 	%r2, %r18, %r22;
	mul.wide.s32 	%rd20, %r22, 8;
	add.s64 	%rd1, %rd19, %rd20;
	setp.gt.s32 	%p1, %r20, %r23;
	@%p1 bra 	$L__BB21_10;
	setp.lt.s32 	%p2, %r17, 1;
	@%p2 bra 	$L__BB21_21;
	mov.u32 	%r3, %tid.x;
	sub.f64 	%fd3, %fd2, %fd1;
	mov.b32 	%r66, 0;
$L__BB21_3:
	shl.b32 	%r26, %r66, 7;
	add.s32 	%r6, %r26, %r3;
	add.s32 	%r7, %r6, %r2;
	setp.eq.s32 	%p3, %r7, 0;
	mov.b32 	%r67, 1;
	@%p3 bra 	$L__BB21_9;
	cvt.u64.u32 	%rd54, %r7;
	mov.b64 	%rd55, 48271;
	mov.b64 	%rd56, 1;
$L__BB21_5:
	and.b64  	%rd23, %rd54, 1;
	setp.eq.b64 	%p4, %rd23, 1;
	not.pred 	%p5, %p4;
	@%p5 bra 	$L__BB21_7;
	mul.lo.s64 	%rd24, %rd56, %rd55;
	mul.hi.u64 	%rd25, %rd24, 8589934597;
	sub.s64 	%rd26, %rd24, %rd25;
	shr.u64 	%rd27, %rd26, 1;
	add.s64 	%rd28, %rd27, %rd25;
	shr.u64 	%rd29, %rd28, 30;
	mul.lo.s64 	%rd30, %rd29, 2147483647;
	sub.s64 	%rd56, %rd24, %rd30;
$L__BB21_7:
	shr.u64 	%rd8, %rd54, 1;
	mul.lo.s64 	%rd31, %rd55, %rd55;
	mul.hi.u64 	%rd32, %rd31, -9223372032559808509;
	shr.u64 	%rd33, %rd32, 30;
	mul.lo.s64 	%rd34, %rd33, 2147483647;
	sub.s64 	%rd55, %rd31, %rd34;
	setp.gt.u64 	%p6, %rd54, 1;
	mov.u64 	%rd54, %rd8;
	@%p6 bra 	$L__BB21_5;
	cvt.u32.u64 	%r27, %rd56;
	mul.hi.u32 	%r28, %r27, 3;
	sub.s32 	%r29, %r27, %r28;
	shr.u32 	%r30, %r29, 1;
	add.s32 	%r31, %r30, %r28;
	shr.u32 	%r32, %r31, 30;
	mul.lo.s32 	%r33, %r32, 2147483647;
	sub.s32 	%r67, %r27, %r33;
$L__BB21_9:
	mul.hi.u32 	%r34, %r67, -1131474031;
	shr.u32 	%r35, %r34, 15;
	mul.lo.s32 	%r36, %r35, 44488;
	sub.s32 	%r37, %r67, %r36;
	mul.lo.s32 	%r38, %r37, 48271;
	mul.lo.s32 	%r39, %r35, 3399;
	setp.lt.u32 	%p7, %r38, %r39;
	xor.b32  	%r40, %r39, 2147483647;
	neg.s32 	%r41, %r39;
	selp.b32 	%r42, %r40, %r41, %p7;
	add.s32 	%r43, %r38, %r42;
	add.s32 	%r44, %r43, -1;
	cvt.rn.f64.u32 	%fd5, %r44;
	div.rn.f64 	%fd6, %fd5, 0d41DFFFFFFF800000;
	fma.rn.f64 	%fd7, %fd3, %fd6, %fd1;
	mul.wide.s32 	%rd35, %r6, 8;
	add.s64 	%rd36, %rd1, %rd35;
	st.global.f64 	[%rd36], %fd7;
	add.s32 	%r66, %r66, 1;
	setp.eq.s32 	%p8, %r66, %r17;
	@%p8 bra 	$L__BB21_21;
	bra.uni 	$L__BB21_3;
$L__BB21_10:
	setp.lt.s32 	%p9, %r17, 1;
	@%p9 bra 	$L__BB21_21;
	mov.u32 	%r4, %tid.x;
	sub.f64 	%fd4, %fd2, %fd1;
	mov.b32 	%r68, 0;
$L__BB21_12:
	shl.b32 	%r46, %r68, 7;
	add.s32 	%r12, %r46, %r4;
	setp.ge.s32 	%p10, %r12, %r1;
	@%p10 bra 	$L__BB21_20;
	add.s32 	%r13, %r12, %r2;
	setp.eq.s32 	%p11, %r13, 0;
	mov.b32 	%r69, 1;
	@%p11 bra 	$L__BB21_19;
	cvt.u64.u32 	%rd58, %r13;
	mov.b64 	%rd59, 48271;
	mov.b64 	%rd60, 1;
$L__BB21_15:
	and.b64  	%rd39, %rd58, 1;
	setp.eq.b64 	%p12, %rd39, 1;
	not.pred 	%p13, %p12;
	@%p13 bra 	$L__BB21_17;
	mul.lo.s64 	%rd40, %rd60, %rd59;
	mul.hi.u64 	%rd41, %rd40, 8589934597;
	sub.s64 	%rd42, %rd40, %rd41;
	shr.u64 	%rd43, %rd42, 1;
	add.s64 	%rd44, %rd43, %rd41;
	shr.u64 	%rd45, %rd44, 30;
	mul.lo.s64 	%rd46, %rd45, 2147483647;
	sub.s64 	%rd60, %rd40, %rd46;
$L__BB21_17:
	shr.u64 	%rd16, %rd58, 1;
	mul.lo.s64 	%rd47, %rd59, %rd59;
	mul.hi.u64 	%rd48, %rd47, -9223372032559808509;
	shr.u64 	%rd49, %rd48, 30;
	mul.lo.s64 	%rd50, %rd49, 2147483647;
	sub.s64 	%rd59, %rd47, %rd50;
	setp.gt.u64 	%p14, %rd58, 1;
	mov.u64 	%rd58, %rd16;
	@%p14 bra 	$L__BB21_15;
	cvt.u32.u64 	%r48, %rd60;
	mul.hi.u32 	%r49, %r48, 3;
	sub.s32 	%r50, %r48, %r49;
	shr.u32 	%r51, %r50, 1;
	add.s32 	%r52, %r51, %r49;
	shr.u32 	%r53, %r52, 30;
	mul.lo.s32 	%r54, %r53, 2147483647;
	sub.s32 	%r69, %r48, %r54;
$L__BB21_19:
	mul.hi.u32 	%r55, %r69, -1131474031;
	shr.u32 	%r56, %r55, 15;
	mul.lo.s32 	%r57, %r56, 44488;
	sub.s32 	%r58, %r69, %r57;
	mul.lo.s32 	%r59, %r58, 48271;
	mul.lo.s32 	%r60, %r56, 3399;
	setp.lt.u32 	%p15, %r59, %r60;
	xor.b32  	%r61, %r60, 2147483647;
	neg.s32 	%r62, %r60;
	selp.b32 	%r63, %r61, %r62, %p15;
	add.s32 	%r64, %r59, %r63;
	add.s32 	%r65, %r64, -1;
	cvt.rn.f64.u32 	%fd8, %r65;
	div.rn.f64 	%fd9, %fd8, 0d41DFFFFFFF800000;
	fma.rn.f64 	%fd10, %fd4, %fd9, %fd1;
	mul.wide.s32 	%rd51, %r12, 8;
	add.s64 	%rd52, %rd1, %rd51;
	st.global.f64 	[%rd52], %fd10;
$L__BB21_20:
	add.s32 	%r68, %r68, 1;
	setp.ne.s32 	%p16, %r68, %r17;
	@%p16 bra 	$L__BB21_12;
$L__BB21_21:
	ret;

}
	// .globl	_ZN3cub18CUB_300001_SM_10006detail9transform16transform_kernelINS2_10policy_hubILb1EN4cuda3std3__45tupleIJN6thrust24THRUST_300001_SM_1000_NS17counting_iteratorIjNSA_11use_defaultESC_SC_EEEEEE10policy1000El3prgNSA_6detail15normal_iteratorINSA_10device_ptrIdEEEEJSD_EEEvT0_iT1_T2_DpNS2_10kernel_argIT3_EE
.visible .entry _ZN3cub18CUB_300001_SM_10006detail9transform16transform_kernelINS2_10policy_hubILb1EN4cuda3std3__45tupleIJN6thrust24THRUST_300001_SM_1000_NS17counting_iteratorIjNSA_11use_defaultESC_SC_EEEEEE10policy1000El3prgNSA_6detail15normal_iteratorINSA_10device_ptrIdEEEEJSD_EEEvT0_iT1_T2_DpNS2_10kernel_argIT3_EE(
	.param .u64 _ZN3cub18CUB_300001_SM_10006detail9transform16transform_kernelINS2_10policy_hubILb1EN4cuda3std3__45tupleIJN6thrust24THRUST_300001_SM_1000_NS17counting_iteratorIjNSA_11use_defaultESC_SC_EEEEEE10policy1000El3prgNSA_6detail15normal_iteratorINSA_10device_ptrIdEEEEJSD_EEEvT0_iT1_T2_DpNS2_10kernel_argIT3_EE_param_0,
	.param .u32 _ZN3cub18CUB_300001_SM_10006detail9transform16transform_kernelINS2_10policy_hubILb1EN4cuda3std3__45tupleIJN6thrust24THRUST_300001_SM_1000_NS17counting_iteratorIjNSA_11use_defaultESC_SC_EEEEEE10policy1000El3prgNSA_6detail15normal_iteratorINSA_10device_ptrIdEEEEJSD_EEEvT0_iT1_T2_DpNS2_10kernel_argIT3_EE_param_1,
	.param .align 8 .b8 _ZN3cub18CUB_300001_SM_10006detail9transform16transform_kernelINS2_10policy_hubILb1EN4cuda3std3__45tupleIJN6thrust24THRUST_300001_SM_1000_NS17counting_iteratorIjNSA_11use_defaultESC_SC_EEEEEE10policy1000El3prgNSA_6detail15normal_iteratorINSA_10device_ptrIdEEEEJSD_EEEvT0_iT1_T2_DpNS2_10kernel_argIT3_EE_param_2[16],
	.param .align 8 .b8 _ZN3cub18CUB_300001_SM_10006detail9transform16transform_kernelINS2_10policy_hubILb1EN4cuda3std3__45tupleIJN6thrust24THRUST_300001_SM_1000_NS17counting_iteratorIjNSA_11use_defaultESC_SC_EEEEEE10policy1000El3prgNSA_6detail15normal_iteratorINSA_10device_ptrIdEEEEJSD_EEEvT0_iT1_T2_DpNS2_10kernel_argIT3_EE_param_3[8],
	.param .align 8 .b8 _ZN3cub18CUB_300001_SM_10006detail9transform16transform_kernelINS2_10policy_hubILb1EN4cuda3std3__45tupleIJN6thrust24THRUST_300001_SM_1000_NS17counting_iteratorIjNSA_11use_defaultESC_SC_EEEEEE10policy1000El3prgNSA_6detail15normal_iteratorINSA_10device_ptrIdEEEEJSD_EEEvT0_iT1_T2_DpNS2_10kernel_argIT3_EE_param_4[16]
)
.maxntid 128
{
	.reg .pred 	%p<17>;
	.reg .b32 	%r<68>;
	.reg .b64 	%rd<67>;
	.reg .b64 	%fd<11>;

	ld.param.f64 	%fd1, [_ZN3cub18CUB_300001_SM_10006detail9transform16transform_kernelINS2_10policy_hubILb1EN4cuda3std3__45tupleIJN6thrust24THRUST_300001_SM_1000_NS17counting_iteratorIjNSA_11use_defaultESC_SC_EEEEEE10policy1000El3prgNSA_6detail15normal_iteratorINSA_10device_ptrIdEEEEJSD_EEEvT0_iT1_T2_DpNS2_10kernel_argIT3_EE_param_2];
	ld.param.f64 	%fd2, [_ZN3cub18CUB_300001_SM_10006detail9transform16transform_kernelINS2_10policy_hubILb1EN4cuda3std3__45tupleIJN6thrust24THRUST_300001_SM_1000_NS17counting_iteratorIjNSA_11use_defaultESC_SC_EEEEEE10policy1000El3prgNSA_6detail15normal_iteratorINSA_10device_ptrIdEEEEJSD_EEEvT0_iT1_T2_DpNS2_10kernel_argIT3_EE_param_2+8];
	ld.param.u32 	%r18, [_ZN3cub18CUB_300001_SM_10006detail9transform16transform_kernelINS2_10policy_hubILb1EN4cuda3std3__45tupleIJN6thrust24THRUST_300001_SM_1000_NS17counting_iteratorIjNSA_11use_defaultESC_SC_EEEEEE10policy1000El3prgNSA_6detail15normal_iteratorINSA_10device_ptrIdEEEEJSD_EEEvT0_iT1_T2_DpNS2_10kernel_argIT3_EE_param_4];
	ld.param.u64 	%rd18, [_ZN3cub18CUB_300001_SM_10006detail9transform16transform_kernelINS2_10policy_hubILb1EN4cuda3std3__45tupleIJN6thrust24THRUST_300001_SM_1000_NS17counting_iteratorIjNSA_11use_defaultESC_SC_EEEEEE10policy1000El3prgNSA_6detail15normal_iteratorINSA_10device_ptrIdEEEEJSD_EEEvT0_iT1_T2_DpNS2_10kernel_argIT3_EE_param_0];
	ld.param.u64 	%rd19, [_ZN3cub18CUB_300001_SM_10006detail9transform16transform_kernelINS2_10policy_hubILb1EN4cuda3std3__45tupleIJN6thrust24THRUST_300001_SM_1000_NS17counting_iteratorIjNSA_11use_defaultESC_SC_EEEEEE10policy1000El3prgNSA_6detail15normal_iteratorINSA_10device_ptrIdEEEEJSD_EEEvT0_iT1_T2_DpNS2_10kernel_argIT3_EE_param_3];
	ld.param.u32 	%r17, [_ZN3cub18CUB_300001_SM_10006detail9transform16transform_kernelINS2_10policy_hubILb1EN4cuda3std3__45tupleIJN6thrust24THRUST_300001_SM_1000_NS17counting_iteratorIjNSA_11use_defaultESC_SC_EEEEEE10policy1000El3prgNSA_6detail15normal_iteratorINSA_10device_ptrIdEEEEJSD_EEEvT0_iT1_T2_DpNS2_10kernel_argIT3_EE_param_1];
	cvta.to.global.u64 	%rd20, %rd19;
	shl.b32 	%r19, %r17, 7;
	mov.u32 	%r20, %ctaid.x;
	cvt.u64.u32 	%rd21, %r20;
	cvt.s64.s32 	%rd22, %r19;
	mul.lo.s64 	%rd23, %rd22, %rd21;
	sub.s64 	%rd24, %rd18, %rd23;
	min.s64 	%rd25, %rd24, %rd22;
	cvt.u32.u64 	%r1, %rd25;
	cvt.u32.u64 	%r21, %rd23;
	add.s32 	%r2, %r18, %r21;
	shl.b64 	%rd26, %rd23, 3;
	add.s64 	%rd1, %rd20, %rd26;
	setp.eq.s32 	%p1, %r19, %r1;
	@%p1 bra 	$L__BB22_12;
	setp.lt.s32 	%p2, %r17, 1;
	@%p2 bra 	$L__BB22_21;
	mov.u32 	%r3, %tid.x;
	sub.f64 	%fd3, %fd2, %fd1;
	mov.b32 	%r66, 0;
$L__BB22_3:
	shl.b32 	%r23, %r66, 7;
	add.s32 	%r12, %r23, %r3;
	setp.ge.s32 	%p3, %r12, %r1;
	@%p3 bra 	$L__BB22_11;
	add.s32 	%r13, %r12, %r2;
	setp.eq.s32 	%p4, %r13, 0;
	mov.b32 	%r67, 1;
	@%p4 bra 	$L__BB22_10;
	cvt.u64.u32 	%rd64, %r13;
	mov.b64 	%rd65, 48271;
	mov.b64 	%rd66, 1;
$L__BB22_6:
	and.b64  	%rd29, %rd64, 1;
	setp.eq.b64 	%p5, %rd29, 1;
	not.pred 	%p6, %p5;
	@%p6 bra 	$L__BB22_8;
	mul.lo.s64 	%rd30, %rd66, %rd65;
	mul.hi.u64 	%rd31, %rd30, 8589934597;
	sub.s64 	%rd32, %rd30, %rd31;
	shr.u64 	%rd33, %rd32, 1;
	add.s64 	%rd34, %rd33, %rd31;
	shr.u64 	%rd35, %rd34, 30;
	mul.lo.s64 	%rd36, %rd35, 2147483647;
	sub.s64 	%rd66, %rd30, %rd36;
$L__BB22_8:
	shr.u64 	%rd16, %rd64, 1;
	mul.lo.s64 	%rd37, %rd65, %rd65;
	mul.hi.u64 	%rd38, %rd37, -9223372032559808509;
	shr.u64 	%rd39, %rd38, 30;
	mul.lo.s64 	%rd40, %rd39, 2147483647;
	sub.s64 	%rd65, %rd37, %rd40;
	setp.gt.u64 	%p7, %rd64, 1;
	mov.u64 	%rd64, %rd16;
	@%p7 bra 	$L__BB22_6;
	cvt.u32.u64 	%r25, %rd66;
	mul.hi.u32 	%r26, %r25, 3;
	sub.s32 	%r27, %r25, %r26;
	shr.u32 	%r28, %r27, 1;
	add.s32 	%r29, %r28, %r26;
	shr.u32 	%r30, %r29, 30;
	mul.lo.s32 	%r31, %r30, 2147483647;
	sub.s32 	%r67, %r25, %r31;
$L__BB22_10:
	mul.hi.u32 	%r32, %r67, -1131474031;
	shr.u32 	%r33, %r32, 15;
	mul.lo.s32 	%r34, %r33, 44488;
	sub.s32 	%r35, %r67, %r34;
	mul.lo.s32 	%r36, %r35, 48271;
	mul.lo.s32 	%r37, %r33, 3399;
	setp.lt.u32 	%p8, %r36, %r37;
	xor.b32  	%r38, %r37, 2147483647;
	neg.s32 	%r39, %r37;
	selp.b32 	%r40, %r38, %r39, %p8;
	add.s32 	%r41, %r36, %r40;
	add.s32 	%r42, %r41, -1;
	cvt.rn.f64.u32 	%fd5, %r42;
	div.rn.f64 	%fd6, %fd5, 0d41DFFFFFFF800000;
	fma.rn.f64 	%fd7, %fd3, %fd6, %fd1;
	mul.wide.s32 	%rd41, %r12, 8;
	add.s64 	%rd42, %rd1, %rd41;
	st.global.f64 	[%rd42], %fd7;
$L__BB22_11:
	add.s32 	%r66, %r66, 1;
	setp.ne.s32 	%p9, %r66, %r17;
	@%p9 bra 	$L__BB22_3;
	bra.uni 	$L__BB22_21;
$L__BB22_12:
	setp.lt.s32 	%p10, %r17, 1;
	@%p10 bra 	$L__BB22_21;
	mov.u32 	%r4, %tid.x;
	sub.f64 	%fd4, %fd2, %fd1;
	mov.b32 	%r64, 0;
$L__BB22_14:
	shl.b32 	%r45, %r64, 7;
	add.s32 	%r6, %r45, %r4;
	add.s32 	%r7, %r6, %r2;
	setp.eq.s32 	%p11, %r7, 0;
	mov.b32 	%r65, 1;
	@%p11 bra 	$L__BB22_20;
	cvt.u64.u32 	%rd60, %r7;
	mov.b64 	%rd61, 48271;
	mov.b64 	%rd62, 1;
$L__BB22_16:
	and.b64  	%rd45, %rd60, 1;
	setp.eq.b64 	%p12, %rd45, 1;
	not.pred 	%p13, %p12;
	@%p13 bra 	$L__BB22_18;
	mul.lo.s64 	%rd46, %rd62, %rd61;
	mul.hi.u64 	%rd47, %rd46, 8589934597;
	sub.s64 	%rd48, %rd46, %rd47;
	shr.u64 	%rd49, %rd48, 1;
	add.s64 	%rd50, %rd49, %rd47;
	shr.u64 	%rd51, %rd50, 30;
	mul.lo.s64 	%rd52, %rd51, 2147483647;
	sub.s64 	%rd62, %rd46, %rd52;
$L__BB22_18:
	shr.u64 	%rd8, %rd60, 1;
	mul.lo.s64 	%rd53, %rd61, %rd61;
	mul.hi.u64 	%rd54, %rd53, -9223372032559808509;
	shr.u64 	%rd55, %rd54, 30;
	mul.lo.s64 	%rd56, %rd55, 2147483647;
	sub.s64 	%rd61, %rd53, %rd56;
	setp.gt.u64 	%p14, %rd60, 1;
	mov.u64 	%rd60, %rd8;
	@%p14 bra 	$L__BB22_16;
	cvt.u32.u64 	%r46, %rd62;
	mul.hi.u32 	%r47, %r46, 3;
	sub.s32 	%r48, %r46, %r47;
	shr.u32 	%r49, %r48, 1;
	add.s32 	%r50, %r49, %r47;
	shr.u32 	%r51, %r50, 30;
	mul.lo.s32 	%r52, %r51, 2147483647;
	sub.s32 	%r65, %r46, %r52;
$L__BB22_20:
	mul.hi.u32 	%r53, %r65, -1131474031;
	shr.u32 	%r54, %r53, 15;
	mul.lo.s32 	%r55, %r54, 44488;
	sub.s32 	%r56, %r65, %r55;
	mul.lo.s32 	%r57, %r56, 48271;
	mul.lo.s32 	%r58, %r54, 3399;
	setp.lt.u32 	%p15, %r57, %r58;
	xor.b32  	%r59, %r58, 2147483647;
	neg.s32 	%r60, %r58;
	selp.b32 	%r61, %r59, %r60, %p15;
	add.s32 	%r62, %r57, %r61;
	add.s32 	%r63, %r62, -1;
	cvt.rn.f64.u32 	%fd8, %r63;
	div.rn.f64 	%fd9, %fd8, 0d41DFFFFFFF800000;
	fma.rn.f64 	%fd10, %fd4, %fd9, %fd1;
	mul.wide.s32 	%rd57, %r6, 8;
	add.s64 	%rd58, %rd1, %rd57;
	st.global.f64 	[%rd58], %fd10;
	add.s32 	%r64, %r64, 1;
	setp.eq.s32 	%p16, %r64, %r17;
	@%p16 bra 	$L__BB22_21;
	bra.uni 	$L__BB22_14;
$L__BB22_21:
	ret;

}
	// .globl	_ZN3cub18CUB_300001_SM_10006detail6reduce28DeviceReduceSingleTileKernelINS2_10policy_hubIdjN4cuda3std3__44plusIdEEE10Policy1000EN6thrust24THRUST_300001_SM_1000_NS6detail15normal_iteratorINSD_10device_ptrIdEEEEPdjS9_ddNS7_10__identityEEEvT0_T1_T2_T3_T4_T6_
.visible .entry _ZN3cub18CUB_300001_SM_10006detail6reduce28DeviceReduceSingleTileKernelINS2_10policy_hubIdjN4cuda3std3__44plusIdEEE10Policy1000EN6thrust24THRUST_300001_SM_1000_NS6detail15normal_iteratorINSD_10device_ptrIdEEEEPdjS9_ddNS7_10__identityEEEvT0_T1_T2_T3_T4_T6_(
	.param .align 8 .b8 _ZN3cub18CUB_300001_SM_10006detail6reduce28DeviceReduceSingleTileKernelINS2_10policy_hubIdjN4cuda3std3__44plusIdEEE10Policy1000EN6thrust24THRUST_300001_SM_1000_NS6detail15normal_iteratorINSD_10device_ptrIdEEEEPdjS9_ddNS7_10__identityEEEvT0_T1_T2_T3_T4_T6__param_0[8],
	.param .u64 .ptr .align 1 _ZN3cub18CUB_300001_SM_10006detail6reduce28DeviceReduceSingleTileKernelINS2_10policy_hubIdjN4cuda3std3__44plusIdEEE10Policy1000EN6thrust24THRUST_300001_SM_1000_NS6detail15normal_iteratorINSD_10device_ptrIdEEEEPdjS9_ddNS7_10__identityEEEvT0_T1_T2_T3_T4_T6__param_1,
	.param .u32 _ZN3cub18CUB_300001_SM_10006detail6reduce28DeviceReduceSingleTileKernelINS2_10policy_hubIdjN4cuda3std3__44plusIdEEE10Policy1000EN6thrust24THRUST_300001_SM_1000_NS6detail15normal_iteratorINSD_10device_ptrIdEEEEPdjS9_ddNS7_10__identityEEEvT0_T1_T2_T3_T4_T6__param_2,
	.param .align 1 .b8 _ZN3cub18CUB_300001_SM_10006detail6reduce28DeviceReduceSingleTileKernelINS2_10policy_hubIdjN4cuda3std3__44plusIdEEE10Policy1000EN6thrust24THRUST_300001_SM_1000_NS6detail15normal_iteratorINSD_10device_ptrIdEEEEPdjS9_ddNS7_10__identityEEEvT0_T1_T2_T3_T4_T6__param_3[1],
	.param .f64 _ZN3cub18CUB_300001_SM_10006detail6reduce28DeviceReduceSingleTileKernelINS2_10policy_hubIdjN4cuda3std3__44plusIdEEE10Policy1000EN6thrust24THRUST_300001_SM_1000_NS6detail15normal_iteratorINSD_10device_ptrIdEEEEPdjS9_ddNS7_10__identityEEEvT0_T1_T2_T3_T4_T6__param_4,
	.param .align 1 .b8 _ZN3cub18CUB_300001_SM_10006detail6reduce28DeviceReduceSingleTileKernelINS2_10policy_hubIdjN4cuda3std3__44plusIdEEE10Policy1000EN6thrust24THRUST_300001_SM_1000_NS6detail15normal_iteratorINSD_10device_ptrIdEEEEPdjS9_ddNS7_10__identityEEEvT0_T1_T2_T3_T4_T6__param_5[1]
)
.maxntid 640
.minnctapersm 1
{
	.reg .pred 	%p<71>;
	.reg .b32 	%r<288>;
	.reg .b64 	%rd<114>;
	.reg .b64 	%fd<380>;
	// demoted variable
	.shared .align 8 .b8 _ZZN3cub18CUB_300001_SM_10006detail6reduce28DeviceReduceSingleTileKernelINS2_10policy_hubIdjN4cuda3std3__44plusIdEEE10Policy1000EN6thrust24THRUST_300001_SM_1000_NS6detail15normal_iteratorINSD_10device_ptrIdEEEEPdjS9_ddNS7_10__identityEEEvT0_T1_T2_T3_T4_T6_E12temp_storage[192];
	ld.param.u64 	%rd9, [_ZN3cub18CUB_300001_SM_10006detail6reduce28DeviceReduceSingleTileKernelINS2_10policy_hubIdjN4cuda3std3__44plusIdEEE10Policy1000EN6thrust24THRUST_300001_SM_1000_NS6detail15normal_iteratorINSD_10device_ptrIdEEEEPdjS9_ddNS7_10__identityEEEvT0_T1_T2_T3_T4_T6__param_0];
	ld.param.u64 	%rd10, [_ZN3cub18CUB_300001_SM_10006detail6reduce28DeviceReduceSingleTileKernelINS2_10policy_hubIdjN4cuda3std3__44plusIdEEE10Policy1000EN6thrust24THRUST_300001_SM_1000_NS6detail15normal_iteratorINSD_10device_ptrIdEEEEPdjS9_ddNS7_10__identityEEEvT0_T1_T2_T3_T4_T6__param_1];
	ld.param.u32 	%r51, [_ZN3cub18CUB_300001_SM_10006detail6reduce28DeviceReduceSingleTileKernelINS2_10policy_hubIdjN4cuda3std3__44plusIdEEE10Policy1000EN6thrust24THRUST_300001_SM_1000_NS6detail15normal_iteratorINSD_10device_ptrIdEEEEPdjS9_ddNS7_10__identityEEEvT0_T1_T2_T3_T4_T6__param_2];
	ld.param.f64 	%fd42, [_ZN3cub18CUB_300001_SM_10006detail6reduce28DeviceReduceSingleTileKernelINS2_10policy_hubIdjN4cuda3std3__44plusIdEEE10Policy1000EN6thrust24THRUST_300001_SM_1000_NS6detail15normal_iteratorINSD_10device_ptrIdEEEEPdjS9_ddNS7_10__identityEEEvT0_T1_T2_T3_T4_T6__param_4];
	cvta.to.global.u64 	%rd1, %rd10;
	setp.ne.s32 	%p1, %r51, 0;
	@%p1 bra 	$L__BB23_3;
	mov.u32 	%r270, %tid.x;
	setp.ne.s32 	%p70, %r270, 0;
	@%p70 bra 	$L__BB23_52;
	st.global.f64 	[%rd1], %fd42;
	bra.uni 	$L__BB23_52;
$L__BB23_3:
	cvta.to.global.u64 	%rd2, %rd9;
	setp.gt.u32 	%p2, %r51, 5119;
	@%p2 bra 	$L__BB23_28;
	mov.u32 	%r1, %tid.x;
	setp.ge.u32 	%p24, %r1, %r51;
	mov.f64 	%fd367, 0d0000000000000000;
	mov.u32 	%r274, %r1;
	@%p24 bra 	$L__BB23_6;
	mul.wide.u32 	%rd83, %r1, 8;
	add.s64 	%rd84, %rd2, %rd83;
	ld.global.f64 	%fd367, [%rd84];
	add.s32 	%r274, %r1, 640;
$L__BB23_6:
	setp.ge.u32 	%p25, %r274, %r51;
	@%p25 bra 	$L__BB23_19;
	not.b32 	%r146, %r274;
	add.s32 	%r147, %r51, %r146;
	mul.hi.u32 	%r148, %r147, -858993459;
	shr.u32 	%r149, %r148, 9;
	add.s32 	%r4, %r149, 1;
	and.b32  	%r5, %r4, 15;
	setp.lt.u32 	%p26, %r147, 9600;
	@%p26 bra 	$L__BB23_10;
	and.b32  	%r150, %r4, 16777200;
	neg.s32 	%r272, %r150;
	mul.wide.u32 	%rd85, %r274, 8;
	add.s64 	%rd86, %rd85, %rd2;
	add.s64 	%rd112, %rd86, 40960;
$L__BB23_9:
	.pragma "nounroll";
	ld.global.f64 	%fd181, [%rd112+-40960];
	add.f64 	%fd182, %fd367, %fd181;
	ld.global.f64 	%fd183, [%rd112+-35840];
	add.f64 	%fd184, %fd182, %fd183;
	ld.global.f64 	%fd185, [%rd112+-30720];
	add.f64 	%fd186, %fd184, %fd185;
	ld.global.f64 	%fd187, [%rd112+-25600];
	add.f64 	%fd188, %fd186, %fd187;
	ld.global.f64 	%fd189, [%rd112+-20480];
	add.f64 	%fd190, %fd188, %fd189;
	ld.global.f64 	%fd191, [%rd112+-15360];
	add.f64 	%fd192, %fd190, %fd191;
	ld.global.f64 	%fd193, [%rd112+-10240];
	add.f64 	%fd194, %fd192, %fd193;
	ld.global.f64 	%fd195, [%rd112+-5120];
	add.f64 	%fd196, %fd194, %fd195;
	ld.global.f64 	%fd197, [%rd112];
	add.f64 	%fd198, %fd196, %fd197;
	ld.global.f64 	%fd199, [%rd112+5120];
	add.f64 	%fd200, %fd198, %fd199;
	ld.global.f64 	%fd201, [%rd112+10240];
	add.f64 	%fd202, %fd200, %fd201;
	ld.global.f64 	%fd203, [%rd112+15360];
	add.f64 	%fd204, %fd202, %fd203;
	ld.global.f64 	%fd205, [%rd112+20480];
	add.f64 	%fd206, %fd204, %fd205;
	ld.global.f64 	%fd207, [%rd112+25600];
	add.f64 	%fd208, %fd206, %fd207;
	ld.global.f64 	%fd209, [%rd112+30720];
	add.f64 	%fd210, %fd208, %fd209;
	ld.global.f64 	%fd211, [%rd112+35840];
	add.f64 	%fd367, %fd210, %fd211;
	add.s32 	%r274, %r274, 10240;
	add.s32 	%r272, %r272, 16;
	add.s64 	%rd112, %rd112, 81920;
	setp.ne.s32 	%p27, %r272, 0;
	@%p27 bra 	$L__BB23_9;
$L__BB23_10:
	setp.eq.s32 	%p28, %r5, 0;
	@%p28 bra 	$L__BB23_19;
	and.b32  	%r12, %r4, 7;
	setp.lt.u32 	%p29, %r5, 8;
	@%p29 bra 	$L__BB23_13;
	mul.wide.u32 	%rd87, %r274, 8;
	add.s64 	%rd88, %rd2, %rd87;
	ld.global.f64 	%fd213, [%rd88];
	add.f64 	%fd214, %fd367, %fd213;
	ld.global.f64 	%fd215, [%rd88+5120];
	add.f64 	%fd216, %fd214, %fd215;
	ld.global.f64 	%fd217, [%rd88+10240];
	add.f64 	%fd218, %fd216, %fd217;
	ld.global.f64 	%fd219, [%rd88+15360];
	add.f64 	%fd220, %fd218, %fd219;
	ld.global.f64 	%fd221, [%rd88+20480];
	add.f64 	%fd222, %fd220, %fd221;
	ld.global.f64 	%fd223, [%rd88+25600];
	add.f64 	%fd224, %fd222, %fd223;
	ld.global.f64 	%fd225, [%rd88+30720];
	add.f64 	%fd226, %fd224, %fd225;
	ld.global.f64 	%fd227, [%rd88+35840];
	add.f64 	%fd367, %fd226, %fd227;
	add.s32 	%r274, %r274, 5120;
$L__BB23_13:
	setp.eq.s32 	%p30, %r12, 0;
	@%p30 bra 	$L__BB23_19;
	and.b32  	%r15, %r4, 3;
	setp.lt.u32 	%p31, %r12, 4;
	@%p31 bra 	$L__BB23_16;
	mul.wide.u32 	%rd89, %r274, 8;
	add.s64 	%rd90, %rd2, %rd89;
	ld.global.f64 	%fd229, [%rd90];
	add.f64 	%fd230, %fd367, %fd229;
	ld.global.f64 	%fd231, [%rd90+5120];
	add.f64 	%fd232, %fd230, %fd231;
	ld.global.f64 	%fd233, [%rd90+10240];
	add.f64 	%fd234, %fd232, %fd233;
	ld.global.f64 	%fd235, [%rd90+15360];
	add.f64 	%fd367, %fd234, %fd235;
	add.s32 	%r274, %r274, 2560;
$L__BB23_16:
	setp.eq.s32 	%p32, %r15, 0;
	@%p32 bra 	$L__BB23_19;
	mul.wide.u32 	%rd91, %r274, 8;
	add.s64 	%rd113, %rd2, %rd91;
	neg.s32 	%r277, %r15;
$L__BB23_18:
	.pragma "nounroll";
	ld.global.f64 	%fd236, [%rd113];
	add.f64 	%fd367, %fd367, %fd236;
	add.s64 	%rd113, %rd113, 5120;
	add.s32 	%r277, %r277, 1;
	setp.ne.s32 	%p33, %r277, 0;
	@%p33 bra 	$L__BB23_18;
$L__BB23_19:
	setp.lt.u32 	%p34, %r51, 640;
	@%p34 bra 	$L__BB23_24;
	// begin inline asm
	mov.u32 %r214, %laneid;
	// end inline asm
	mov.b64 	%rd102, %fd367;
	mov.b64 	{%r216, %r221}, %rd102;
	mov.b32 	%r222, 1;
	mov.b32 	%r263, 31;
	mov.b32 	%r264, -1;
	// begin inline asm
	shfl.sync.down.b32 %r215, %r216, %r222, %r263, %r264;
	// end inline asm
	// begin inline asm
	shfl.sync.down.b32 %r220, %r221, %r222, %r263, %r264;
	// end inline asm
	mov.b64 	%rd103, {%r215, %r220};
	mov.b64 	%fd307, %rd103;
	setp.gt.s32 	%p62, %r214, 30;
	add.f64 	%fd308, %fd367, %fd307;
	selp.f64 	%fd309, %fd367, %fd308, %p62;
	mov.b64 	%rd104, %fd309;
	mov.b64 	{%r226, %r231}, %rd104;
	mov.b32 	%r232, 2;
	// begin inline asm
	shfl.sync.down.b32 %r225, %r226, %r232, %r263, %r264;
	// end inline asm
	// begin inline asm
	shfl.sync.down.b32 %r230, %r231, %r232, %r263, %r264;
	// end inline asm
	mov.b64 	%rd105, {%r225, %r230};
	mov.b64 	%fd310, %rd105;
	setp.gt.s32 	%p63, %r214, 29;
	add.f64 	%fd311, %fd309, %fd310;
	selp.f64 	%fd312, %fd309, %fd311, %p63;
	mov.b64 	%rd106, %fd312;
	mov.b64 	{%r236, %r241}, %rd106;
	mov.b32 	%r242, 4;
	// begin inline asm
	shfl.sync.down.b32 %r235, %r236, %r242, %r263, %r264;
	// end inline asm
	// begin inline asm
	shfl.sync.down.b32 %r240, %r241, %r242, %r263, %r264;
	// end inline asm
	mov.b64 	%rd107, {%r235, %r240};
	mov.b64 	%fd313, %rd107;
	setp.gt.s32 	%p64, %r214, 27;
	add.f64 	%fd314, %fd312, %fd313;
	selp.f64 	%fd315, %fd312, %fd314, %p64;
	mov.b64 	%rd108, %fd315;
	mov.b64 	{%r246, %r251}, %rd108;
	mov.b32 	%r252, 8;
	// begin inline asm
	shfl.sync.down.b32 %r245, %r246, %r252, %r263, %r264;
	// end inline asm
	// begin inline asm
	shfl.sync.down.b32 %r250, %r251, %r252, %r263, %r264;
	// end inline asm
	mov.b64 	%rd109, {%r245, %r250};
	mov.b64 	%fd316, %rd109;
	setp.gt.s32 	%p65, %r214, 23;
	add.f64 	%fd317, %fd315, %fd316;
	selp.f64 	%fd318, %fd315, %fd317, %p65;
	mov.b64 	%rd110, %fd318;
	mov.b64 	{%r256, %r261}, %rd110;
	mov.b32 	%r262, 16;
	// begin inline asm
	shfl.sync.down.b32 %r255, %r256, %r262, %r263, %r264;
	// end inline asm
	// begin inline asm
	shfl.sync.down.b32 %r260, %r261, %r262, %r263, %r264;
	// end inline asm
	mov.b64 	%rd111, {%r255, %r260};
	mov.b64 	%fd319, %rd111;
	setp.gt.s32 	%p66, %r214, 15;
	add.f64 	%fd16, %fd318, %fd319;
	selp.f64 	%fd379, %fd318, %fd16, %p66;
	setp.ne.s32 	%p67, %r214, 0;
	@%p67 bra 	$L__BB23_22;
	shr.u32 	%r265, %r1, 2;
	and.b32  	%r266, %r265, 248;
	mov.u32 	%r267, _ZZN3cub18CUB_300001_SM_10006detail6reduce28DeviceReduceSingleTileKernelINS2_10policy_hubIdjN4cuda3std3__44plusIdEEE10Policy1000EN6thrust24THRUST_300001_SM_1000_NS6detail15normal_iteratorINSD_10device_ptrIdEEEEPdjS9_ddNS7_10__identityEEEvT0_T1_T2_T3_T4_T6_E12temp_storage;
	add.s32 	%r268, %r267, %r266;
	st.shared.f64 	[%r268+24], %fd16;
$L__BB23_22:
	bar.sync 	0;
	setp.ne.s32 	%p68, %r1, 0;
	@%p68 bra 	$L__BB23_50;
	ld.shared.f64 	%fd320, [_ZZN3cub18CUB_300001_SM_10006detail6reduce28DeviceReduceSingleTileKernelINS2_10policy_hubIdjN4cuda3std3__44plusIdEEE10Policy1000EN6thrust24THRUST_300001_SM_1000_NS6detail15normal_iteratorINSD_10device_ptrIdEEEEPdjS9_ddNS7_10__identityEEEvT0_T1_T2_T3_T4_T6_E12temp_storage+32];
	add.f64 	%fd321, %fd379, %fd320;
	ld.shared.f64 	%fd322, [_ZZN3cub18CUB_300001_SM_10006detail6reduce28DeviceReduceSingleTileKernelINS2_10policy_hubIdjN4cuda3std3__44plusIdEEE10Policy1000EN6thrust24THRUST_300001_SM_1000_NS6detail15normal_iteratorINSD_10device_ptrIdEEEEPdjS9_ddNS7_10__identityEEEvT0_T1_T2_T3_T4_T6_E12temp_storage+40];
	add.f64 	%fd323, %fd321, %fd322;
	ld.shared.f64 	%fd324, [_ZZN3cub18CUB_300001_SM_10006detail6reduce28DeviceReduceSingleTileKernelINS2_10policy_hubIdjN4cuda3std3__44plusIdEEE10Policy1000EN6thrust24THRUST_300001_SM_1000_NS6detail15normal_iteratorINSD_10device_ptrIdEEEEPdjS9_ddNS7_10__identityEEEvT0_T1_T2_T3_T4_T6_E12temp_storage+48];
	add.f64 	%fd325, %fd323, %fd324;
	ld.shared.f64 	%fd326, [_ZZN3cub18CUB_300001_SM_10006detail6reduce28DeviceReduceSingleTileKernelINS2_10policy_hubIdjN4cuda3std3__44plusIdEEE10Policy1000EN6thrust24THRUST_300001_SM_1000_NS6detail15normal_iteratorINSD_10device_ptrIdEEEEPdjS9_ddNS7_10__identityEEEvT0_T1_T2_T3_T4_T6_E12temp_storage+56];
	add.f64 	%fd327, %fd325, %fd326;
	ld.shared.f64 	%fd328, [_ZZN3cub18CUB_300001_SM_10006detail6reduce28DeviceReduceSingleTileKernelINS2_10policy_hubIdjN4cuda3std3__44plusIdEEE10Policy1000EN6thrust24THRUST_300001_SM_1000_NS6detail15normal_iteratorINSD_10device_ptrIdEEEEPdjS9_ddNS7_10__identityEEEvT0_T1_T2_T3_T4_T6_E12temp_storage+64];
	add.f64 	%fd329, %fd327, %fd328;
	ld.shared.f64 	%fd330, [_ZZN3cub18CUB_300001_SM_10006detail6reduce28DeviceReduceSingleTileKernelINS2_10policy_hubIdjN4cuda3std3__44plusIdEEE10Policy1000EN6thrust24THRUST_300001_SM_1000_NS6detail15normal_iteratorINSD_10device_ptrIdEEEEPdjS9_ddNS7_10__identityEEEvT0_T1_T2_T3_T4_T6_E12temp_storage+72];
	add.f64 	%fd331, %fd329, %fd330;
	ld.shared.f64 	%fd332, [_ZZN3cub18CUB_300001_SM_10006detail6reduce28DeviceReduceSingleTileKernelINS2_10policy_hubIdjN4cuda3std3__44plusIdEEE10Policy1000EN6thrust24THRUST_300001_SM_1000_NS6detail15normal_iteratorINSD_10device_ptrIdEEEEPdjS9_ddNS7_10__identityEEEvT0_T1_T2_T3_T4_T6_E12temp_storage+80];
	add.f64 	%fd333, %fd331, %fd332;
	ld.shared.f64 	%fd334, [_ZZN3cub18CUB_300001_SM_10006detail6reduce28DeviceReduceSingleTileKernelINS2_10policy_hubIdjN4cuda3std3__44plusIdEEE10Policy1000EN6thrust24THRUST_300001_SM_1000_NS6detail15normal_iteratorINSD_10device_ptrIdEEEEPdjS9_ddNS7_10__identityEEEvT0_T1_T2_T3_T4_T6_E12temp_storage+88];
	add.f64 	%fd335, %fd333, %fd334;
	ld.shared.f64 	%fd336, [_ZZN3cub18CUB_300001_SM_10006detail6reduce28DeviceReduceSingleTileKernelINS2_10policy_hubIdjN4cuda3std3__44plusIdEEE10Policy1000EN6thrust24THRUST_300001_SM_1000_NS6detail15normal_iteratorINSD_10device_ptrIdEEEEPdjS9_ddNS7_10__identityEEEvT0_T1_T2_T3_T4_T6_E12temp_storage+96];
	add.f64 	%fd337, %fd335, %fd336;
	ld.shared.f64 	%fd338, [_ZZN3cub18CUB_300001_SM_10006detail6reduce28DeviceReduceSingleTileKernelINS2_10policy_hubIdjN4cuda3std3__44plusIdEEE10Policy1000EN6thrust24THRUST_300001_SM_1000_NS6detail15normal_iteratorINSD_10device_ptrIdEEEEPdjS9_ddNS7_10__identityEEEvT0_T1_T2_T3_T4_T6_E12temp_storage+104];
	add.f64 	%fd339, %fd337, %fd338;
	ld.shared.f64 	%fd340, [_ZZN3cub18CUB_300001_SM_10006detail6reduce28DeviceReduceSingleTileKernelINS2_10policy_hubIdjN4cuda3std3__44plusIdEEE10Policy1000EN6thrust24THRUST_300001_SM_1000_NS6detail15normal_iteratorINSD_10device_ptrIdEEEEPdjS9_ddNS7_10__identityEEEvT0_T1_T2_T3_T4_T6_E12temp_storage+112];
	add.f64 	%fd341, %fd339, %fd340;
	ld.shared.f64 	%fd342, [_ZZN3cub18CUB_300001_SM_10006detail6reduce28DeviceReduceSingleTileKernelINS2_10policy_hubIdjN4cuda3std3__44plusIdEEE10Policy1000EN6thrust24THRUST_300001_SM_1000_NS6detail15normal_iteratorINSD_10device_ptrIdEEEEPdjS9_ddNS7_10__identityEEEvT0_T1_T2_T3_T4_T6_E12temp_storage+120];
	add.f64 	%fd343, %fd341, %fd342;
	ld.shared.f64 	%fd344, [_ZZN3cub18CUB_300001_SM_10006detail6reduce28DeviceReduceSingleTileKernelINS2_10policy_hubIdjN4cuda3std3__44plusIdEEE10Policy1000EN6thrust24THRUST_300001_SM_1000_NS6detail15normal_iteratorINSD_10device_ptrIdEEEEPdjS9_ddNS7_10__identityEEEvT0_T1_T2_T3_T4_T6_E12temp_storage+128];
	add.f64 	%fd345, %fd343, %fd344;
	ld.shared.f64 	%fd346, [_ZZN3cub18CUB_300001_SM_10006detail6reduce28DeviceReduceSingleTileKernelINS2_10policy_hubIdjN4cuda3std3__44plusIdEEE10Policy1000EN6thrust24THRUST_300001_SM_1000_NS6detail15normal_iteratorINSD_10device_ptrIdEEEEPdjS9_ddNS7_10__identityEEEvT0_T1_T2_T3_T4_T6_E12temp_storage+136];
	add.f64 	%fd347, %fd345, %fd346;
	ld.shared.f64 	%fd348, [_ZZN3cub18CUB_300001_SM_10006detail6reduce28DeviceReduceSingleTileKernelINS2_10policy_hubIdjN4cuda3std3__44plusIdEEE10Policy1000EN6thrust24THRUST_300001_SM_1000_NS6detail15normal_iteratorINSD_10device_ptrIdEEEEPdjS9_ddNS7_10__identityEEEvT0_T1_T2_T3_T4_T6_E12temp_storage+144];
	add.f64 	%fd349, %fd347, %fd348;
	ld.shared.f64 	%fd350, [_ZZN3cub18CUB_300001_SM_10006detail6reduce28DeviceReduceSingleTileKernelINS2_10policy_hubIdjN4cuda3std3__44plusIdEEE10Policy1000EN6thrust24THRUST_300001_SM_1000_NS6detail15normal_iteratorINSD_10device_ptrIdEEEEPdjS9_ddNS7_10__identityEEEvT0_T1_T2_T3_T4_T6_E12temp_storage+152];
	add.f64 	%fd351, %fd349, %fd350;
	ld.shared.f64 	%fd352, [_ZZN3cub18CUB_300001_SM_10006detail6reduce28DeviceReduceSingleTileKernelINS2_10policy_hubIdjN4cuda3std3__44plusIdEEE10Policy1000EN6thrust24THRUST_300001_SM_1000_NS6detail15normal_iteratorINSD_10device_ptrIdEEEEPdjS9_ddNS7_10__identityEEEvT0_T1_T2_T3_T4_T6_E12temp_storage+160];
	add.f64 	%fd353, %fd351, %fd352;
	ld.shared.f64 	%fd354, [_ZZN3cub18CUB_300001_SM_10006detail6reduce28DeviceReduceSingleTileKernelINS2_10policy_hubIdjN4cuda3std3__44plusIdEEE10Policy1000EN6thrust24THRUST_300001_SM_1000_NS6detail15normal_iteratorINSD_10device_ptrIdEEEEPdjS9_ddNS7_10__identityEEEvT0_T1_T2_T3_T4_T6_E12temp_storage+168];
	add.f64 	%fd355, %fd353, %fd354;
	ld.shared.f64 	%fd356, [_ZZN3cub18CUB_300001_SM_10006detail6reduce28DeviceReduceSingleTileKernelINS2_10policy_hubIdjN4cuda3std3__44plusIdEEE10Policy1000EN6thrust24THRUST_300001_SM_1000_NS6detail15normal_iteratorINSD_10device_ptrIdEEEEPdjS9_ddNS7_10__identityEEEvT0_T1_T2_T3_T4_T6_E12temp_storage+176];
	add.f64 	%fd379, %fd355, %fd356;
	bra.uni 	$L__BB23_50;
$L__BB23_24:
	// begin inline asm
	mov.u32 %r151, %laneid;
	// end inline asm
	and.b32  	%r202, %r1, 992;
	add.s32 	%r203, %r202, 32;
	setp.gt.u32 	%p35, %r203, %r51;
	not.b32 	%r204, %r202;
	add.s32 	%r205, %r51, %r204;
	selp.b32 	%r200, %r205, 31, %p35;
	mov.b64 	%rd92, %fd367;
	mov.b64 	{%r153, %r158}, %rd92;
	mov.b32 	%r159, 1;
	mov.b32 	%r201, -1;
	// begin inline asm
	shfl.sync.down.b32 %r152, %r153, %r159, %r200, %r201;
	// end inline asm
	// begin inline asm
	shfl.sync.down.b32 %r157, %r158, %r159, %r200, %r201;
	// end inline asm
	mov.b64 	%rd93, {%r152, %r157};
	mov.b64 	%fd237, %rd93;
	setp.lt.s32 	%p36, %r151, %r200;
	add.f64 	%fd238, %fd367, %fd237;
	selp.f64 	%fd239, %fd238, %fd367, %p36;
	mov.b64 	%rd94, %fd239;
	mov.b64 	{%r163, %r168}, %rd94;
	mov.b32 	%r169, 2;
	// begin inline asm
	shfl.sync.down.b32 %r162, %r163, %r169, %r200, %r201;
	// end inline asm
	// begin inline asm
	shfl.sync.down.b32 %r167, %r168, %r169, %r200, %r201;
	// end inline asm
	mov.b64 	%rd95, {%r162, %r167};
	mov.b64 	%fd240, %rd95;
	add.s32 	%r206, %r151, 2;
	setp.gt.s32 	%p37, %r206, %r200;
	add.f64 	%fd241, %fd239, %fd240;
	selp.f64 	%fd242, %fd239, %fd241, %p37;
	mov.b64 	%rd96, %fd242;
	mov.b64 	{%r173, %r178}, %rd96;
	mov.b32 	%r179, 4;
	// begin inline asm
	shfl.sync.down.b32 %r172, %r173, %r179, %r200, %r201;
	// end inline asm
	// begin inline asm
	shfl.sync.down.b32 %r177, %r178, %r179, %r200, %r201;
	// end inline asm
	mov.b64 	%rd97, {%r172, %r177};
	mov.b64 	%fd243, %rd97;
	add.s32 	%r207, %r151, 4;
	setp.gt.s32 	%p38, %r207, %r200;
	add.f64 	%fd244, %fd242, %fd243;
	selp.f64 	%fd245, %fd242, %fd244, %p38;
	mov.b64 	%rd98, %fd245;
	mov.b64 	{%r183, %r188}, %rd98;
	mov.b32 	%r189, 8;
	// begin inline asm
	shfl.sync.down.b32 %r182, %r183, %r189, %r200, %r201;
	// end inline asm
	// begin inline asm
	shfl.sync.down.b32 %r187, %r188, %r189, %r200, %r201;
	// end inline asm
	mov.b64 	%rd99, {%r182, %r187};
	mov.b64 	%fd246, %rd99;
	add.s32 	%r208, %r151, 8;
	setp.gt.s32 	%p39, %r208, %r200;
	add.f64 	%fd247, %fd245, %fd246;
	selp.f64 	%fd248, %fd245, %fd247, %p39;
	mov.b64 	%rd100, %fd248;
	mov.b64 	{%r193, %r198}, %rd100;
	mov.b32 	%r199, 16;
	// begin inline asm
	shfl.sync.down.b32 %r192, %r193, %r199, %r200, %r201;
	// end inline asm
	// begin inline asm
	shfl.sync.down.b32 %r197, %r198, %r199, %r200, %r201;
	// end inline asm
	mov.b64 	%rd101, {%r192, %r197};
	mov.b64 	%fd249, %rd101;
	add.s32 	%r209, %r151, 16;
	setp.gt.s32 	%p40, %r209, %r200;
	add.f64 	%fd250, %fd248, %fd249;
	selp.f64 	%fd379, %fd248, %fd250, %p40;
	setp.ne.s32 	%p41, %r151, 0;
	@%p41 bra 	$L__BB23_26;
	shr.u32 	%r210, %r1, 2;
	and.b32  	%r211, %r210, 248;
	mov.u32 	%r212, _ZZN3cub18CUB_300001_SM_10006detail6reduce28DeviceReduceSingleTileKernelINS2_10policy_hubIdjN4cuda3std3__44plusIdEEE10Policy1000EN6thrust24THRUST_300001_SM_1000_NS6detail15normal_iteratorINSD_10device_ptrIdEEEEPdjS9_ddNS7_10__identityEEEvT0_T1_T2_T3_T4_T6_E12temp_storage;
	add.s32 	%r213, %r212, %r211;
	st.shared.f64 	[%r213+24], %fd379;
$L__BB23_26:
	bar.sync 	0;
	setp.ne.s32 	%p42, %r1, 0;
	@%p42 bra 	$L__BB23_50;
	setp.gt.u32 	%p43, %r51, 32;
	ld.shared.f64 	%fd251, [_ZZN3cub18CUB_300001_SM_10006detail6reduce28DeviceReduceSingleTileKernelINS2_10policy_hubIdjN4cuda3std3__44plusIdEEE10Policy1000EN6thrust24THRUST_300001_SM_1000_NS6detail15normal_iteratorINSD_10device_ptrIdEEEEPdjS9_ddNS7_10__identityEEEvT0_T1_T2_T3_T4_T6_E12temp_storage+32];
	add.f64 	%fd252, %fd379, %fd251;
	selp.f64 	%fd253, %fd252, %fd379, %p43;
	setp.gt.u32 	%p44, %r51, 64;
	ld.shared.f64 	%fd254, [_ZZN3cub18CUB_300001_SM_10006detail6reduce28DeviceReduceSingleTileKernelINS2_10policy_hubIdjN4cuda3std3__44plusIdEEE10Policy1000EN6thrust24THRUST_300001_SM_1000_NS6detail15normal_iteratorINSD_10device_ptrIdEEEEPdjS9_ddNS7_10__identityEEEvT0_T1_T2_T3_T4_T6_E12temp_storage+40];
	add.f64 	%fd255, %fd254, %fd253;
	selp.f64 	%fd256, %fd255, %fd253, %p44;
	setp.gt.u32 	%p45, %r51, 96;
	ld.shared.f64 	%fd257, [_ZZN3cub18CUB_300001_SM_10006detail6reduce28DeviceReduceSingleTileKernelINS2_10policy_hubIdjN4cuda3std3__44plusIdEEE10Policy1000EN6thrust24THRUST_300001_SM_1000_NS6detail15normal_iteratorINSD_10device_ptrIdEEEEPdjS9_ddNS7_10__identityEEEvT0_T1_T2_T3_T4_T6_E12temp_storage+48];
	add.f64 	%fd258, %fd257, %fd256;
	selp.f64 	%fd259, %fd258, %fd256, %p45;
	setp.gt.u32 	%p46, %r51, 128;
	ld.shared.f64 	%fd260, [_ZZN3cub18CUB_300001_SM_10006detail6reduce28DeviceReduceSingleTileKernelINS2_10policy_hubIdjN4cuda3std3__44plusIdEEE10Policy1000EN6thrust24THRUST_300001_SM_1000_NS6detail15normal_iteratorINSD_10device_ptrIdEEEEPdjS9_ddNS7_10__identityEEEvT0_T1_T2_T3_T4_T6_E12temp_storage+56];
	add.f64 	%fd261, %fd260, %fd259;
	selp.f64 	%fd262, %fd261, %fd259, %p46;
	setp.gt.u32 	%p47, %r51, 160;
	ld.shared.f64 	%fd263, [_ZZN3cub18CUB_300001_SM_10006detail6reduce28DeviceReduceSingleTileKernelINS2_10policy_hubIdjN4cuda3std3__44plusIdEEE10Policy1000EN6thrust24THRUST_300001_SM_1000_NS6detail15normal_iteratorINSD_10device_ptrIdEEEEPdjS9_ddNS7_10__identityEEEvT0_T1_T2_T3_T4_T6_E12temp_storage+64];
	add.f64 	%fd264, %fd263, %fd262;
	selp.f64 	%fd265, %fd264, %fd262, %p47;
	setp.gt.u32 	%p48, %r51, 192;
	ld.shared.f64 	%fd266, [_ZZN3cub18CUB_300001_SM_10006detail6reduce28DeviceReduceSingleTileKernelINS2_10policy_hubIdjN4cuda3std3__44plusIdEEE10Policy1000EN6thrust24THRUST_300001_SM_1000_NS6detail15normal_iteratorINSD_10device_ptrIdEEEEPdjS9_ddNS7_10__identityEEEvT0_T1_T2_T3_T4_T6_E12temp_storage+72];
	add.f64 	%fd267, %fd266, %fd265;
	selp.f64 	%fd268, %fd267, %fd265, %p48;
	setp.gt.u32 	%p49, %r51, 224;
	ld.shared.f64 	%fd269, [_ZZN3cub18CUB_300001_SM_10006detail6reduce28DeviceReduceSingleTileKernelINS2_10policy_hubIdjN4cuda3std3__44plusIdEEE10Policy1000EN6thrust24THRUST_300001_SM_1000_NS6detail15normal_iteratorINSD_10device_ptrIdEEEEPdjS9_ddNS7_10__identityEEEvT0_T1_T2_T3_T4_T6_E12temp_storage+80];
	add.f64 	%fd270, %fd269, %fd268;
	selp.f64 	%fd271, %fd270, %fd268, %p49;
	setp.gt.u32 	%p50, %r51, 256;
	ld.shared.f64 	%fd272, [_ZZN3cub18CUB_300001_SM_10006detail6reduce28DeviceReduceSingleTileKernelINS2_10policy_hubIdjN4cuda3std3__44plusIdEEE10Policy1000EN6thrust24THRUST_300001_SM_1000_NS6detail15normal_iteratorINSD_10device_ptrIdEEEEPdjS9_ddNS7_10__identityEEEvT0_T1_T2_T3_T4_T6_E12temp_storage+88];
	add.f64 	%fd273, %fd272, %fd271;
	selp.f64 	%fd274, %fd273, %fd271, %p50;
	setp.gt.u32 	%p51, %r51, 288;
	ld.shared.f64 	%fd275, [_ZZN3cub18CUB_300001_SM_10006detail6reduce28DeviceReduceSingleTileKernelINS2_10policy_hubIdjN4cuda3std3__44plusIdEEE10Policy1000EN6thrust24THRUST_300001_SM_1000_NS6detail15normal_iteratorINSD_10device_ptrIdEEEEPdjS9_ddNS7_10__identityEEEvT0_T1_T2_T3_T4_T6_E12temp_storage+96];
	add.f64 	%fd276, %fd275, %fd274;
	selp.f64 	%fd277, %fd276, %fd274, %p51;
	setp.gt.u32 	%p52, %r51, 320;
	ld.shared.f64 	%fd278, [_ZZN3cub18CUB_300001_SM_10006detail6reduce28DeviceReduceSingleTileKernelINS2_10policy_hubIdjN4cuda3std3__44plusIdEEE10Policy1000EN6thrust24THRUST_300001_SM_1000_NS6detail15normal_iteratorINSD_10device_ptrIdEEEEPdjS9_ddNS7_10__identityEEEvT0_T1_T2_T3_T4_T6_E12temp_storage+104];
	add.f64 	%fd279, %fd278, %fd277;
	selp.f64 	%fd280, %fd279, %fd277, %p52;
	setp.gt.u32 	%p53, %r51, 352;
	ld.shared.f64 	%fd281, [_ZZN3cub18CUB_300001_SM_10006detail6reduce28DeviceReduceSingleTileKernelINS2_10policy_hubIdjN4cuda3std3__44plusIdEEE10Policy1000EN6thrust24THRUST_300001_SM_1000_NS6detail15normal_iteratorINSD_10device_ptrIdEEEEPdjS9_ddNS7_10__identityEEEvT0_T1_T2_T3_T4_T6_E12temp_storage+112];
	add.f64 	%fd282, %fd281, %fd280;
	selp.f64 	%fd283, %fd282, %fd280, %p53;
	setp.gt.u32 	%p54, %r51, 384;
	ld.shared.f64 	%fd284, [_ZZN3cub18CUB_300001_SM_10006detail6reduce28DeviceReduceSingleTileKernelINS2_10policy_hubIdjN4cuda3std3__44plusIdEEE10Policy1000EN6thrust24THRUST_300001_SM_1000_NS6detail15normal_iteratorINSD_10device_ptrIdEEEEPdjS9_ddNS7_10__identityEEEvT0_T1_T2_T3_T4_T6_E12temp_storage+120];
	add.f64 	%fd285, %fd284, %fd283;
	selp.f64 	%fd286, %fd285, %fd283, %p54;
	setp.gt.u32 	%p55, %r51, 416;
	ld.shared.f64 	%fd287, [_ZZN3cub18CUB_300001_SM_10006detail6reduce28DeviceReduceSingleTileKernelINS2_10policy_hubIdjN4cuda3std3__44plusIdEEE10Policy1000EN6thrust24THRUST_300001_SM_1000_NS6detail15normal_iteratorINSD_10device_ptrIdEEEEPdjS9_ddNS7_10__identityEEEvT0_T1_T2_T3_T4_T6_E12temp_storage+128];
	add.f64 	%fd288, %fd287, %fd286;
	selp.f64 	%fd289, %fd288, %fd286, %p55;
	setp.gt.u32 	%p56, %r51, 448;
	ld.shared.f64 	%fd290, [_ZZN3cub18CUB_300001_SM_10006detail6reduce28DeviceReduceSingleTileKernelINS2_10policy_hubIdjN4cuda3std3__44plusIdEEE10Policy1000EN6thrust24THRUST_300001_SM_1000_NS6detail15normal_iteratorINSD_10device_ptrIdEEEEPdjS9_ddNS7_10__identityEEEvT0_T1_T2_T3_T4_T6_E12temp_storage+136];
	add.f64 	%fd291, %fd290, %fd289;
	selp.f64 	%fd292, %fd291, %fd289, %p56;
	setp.gt.u32 	%p57, %r51, 480;
	ld.shared.f64 	%fd293, [_ZZN3cub18CUB_300001_SM_10006detail6reduce28DeviceReduceSingleTileKernelINS2_10policy_hubIdjN4cuda3std3__44plusIdEEE10Policy1000EN6thrust24THRUST_300001_SM_1000_NS6detail15normal_iteratorINSD_10device_ptrIdEEEEPdjS9_ddNS7_10__identityEEEvT0_T1_T2_T3_T4_T6_E12temp_storage+144];
	add.f64 	%fd294, %fd293, %fd292;
	selp.f64 	%fd295, %fd294, %fd292, %p57;
	setp.gt.u32 	%p58, %r51, 512;
	ld.shared.f64 	%fd296, [_ZZN3cub18CUB_300001_SM_10006detail6reduce28DeviceReduceSingleTileKernelINS2_10policy_hubIdjN4cuda3std3__44plusIdEEE10Policy1000EN6thrust24THRUST_300001_SM_1000_NS6detail15normal_iteratorINSD_10device_ptrIdEEEEPdjS9_ddNS7_10__identityEEEvT0_T1_T2_T3_T4_T6_E12temp_storage+152];
	add.f64 	%fd297, %fd296, %fd295;
	selp.f64 	%fd298, %fd297, %fd295, %p58;
	setp.gt.u32 	%p59, %r51, 544;
	ld.shared.f64 	%fd299, [_ZZN3cub18CUB_300001_SM_10006detail6reduce28DeviceReduceSingleTileKernelINS2_10policy_hubIdjN4cuda3std3__44plusIdEEE10Policy1000EN6thrust24THRUST_300001_SM_1000_NS6detail15normal_iteratorINSD_10device_ptrIdEEEEPdjS9_ddNS7_10__identityEEEvT0_T1_T2_T3_T4_T6_E12temp_storage+160];
	add.f64 	%fd300, %fd299, %fd298;
	selp.f64 	%fd301, %fd300, %fd298, %p59;
	setp.gt.u32 	%p60, %r51, 576;
	ld.shared.f64 	%fd302, [_ZZN3cub18CUB_300001_SM_10006detail6reduce28DeviceReduceSingleTileKernelINS2_10policy_hubIdjN4cuda3std3__44plusIdEEE10Policy1000EN6thrust24THRUST_300001_SM_1000_NS6detail15normal_iteratorINSD_10device_ptrIdEEEEPdjS9_ddNS7_10__identityEEEvT0_T1_T2_T3_T4_T6_E12temp_storage+168];
	add.f64 	%fd303, %fd302, %fd301;
	selp.f64 	%fd304, %fd303, %fd301, %p60;
	setp.gt.u32 	%p61, %r51, 608;
	ld.shared.f64 	%fd305, [_ZZN3cub18CUB_300001_SM_10006detail6reduce28DeviceReduceSingleTileKernelINS2_10policy_hubIdjN4cuda3std3__44plusIdEEE10Policy1000EN6thrust24THRUST_300001_SM_1000_NS6detail15normal_iteratorINSD_10device_ptrIdEEEEPdjS9_ddNS7_10__identityEEEvT0_T1_T2_T3_T4_T6_E12temp_storage+176];
	add.f64 	%fd306, %fd305, %fd304;
	selp.f64 	%fd379, %fd306, %fd304, %p61;
	bra.uni 	$L__BB23_50;
$L__BB23_28:
	mov.u32 	%r21, %tid.x;
	mul.wide.u32 	%rd11, %r21, 8;
	add.s64 	%rd12, %rd2, %rd11;
	ld.global.f64 	%fd43, [%rd12];
	ld.global.f64 	%fd44, [%rd12+5120];
	ld.global.f64 	%fd45, [%rd12+10240];
	ld.global.f64 	%fd46, [%rd12+15360];
	ld.global.f64 	%fd47, [%rd12+20480];
	ld.global.f64 	%fd48, [%rd12+25600];
	ld.global.f64 	%fd49, [%rd12+30720];
	ld.global.f64 	%fd50, [%rd12+35840];
	add.f64 	%fd51, %fd43, %fd44;
	add.f64 	%fd52, %fd51, %fd45;
	add.f64 	%fd53, %fd52, %fd46;
	add.f64 	%fd54, %fd53, %fd47;
	add.f64 	%fd55, %fd54, %fd48;
	add.f64 	%fd56, %fd55, %fd49;
	add.f64 	%fd378, %fd56, %fd50;
	add.s32 	%r22, %r51, -5120;
	setp.lt.u32 	%p3, %r22, 5120;
	mov.b32 	%r279, 5120;
	@%p3 bra 	$L__BB23_32;
	mov.b32 	%r279, 5120;
$L__BB23_30:
	add.s32 	%r54, %r21, %r279;
	mul.wide.u32 	%rd13, %r54, 8;
	add.s64 	%rd14, %rd2, %rd13;
	ld.global.f64 	%fd57, [%rd14];
	ld.global.f64 	%fd58, [%rd14+5120];
	ld.global.f64 	%fd59, [%rd14+10240];
	ld.global.f64 	%fd60, [%rd14+15360];
	ld.global.f64 	%fd61, [%rd14+20480];
	ld.global.f64 	%fd62, [%rd14+25600];
	ld.global.f64 	%fd63, [%rd14+30720];
	ld.global.f64 	%fd64, [%rd14+35840];
	add.f64 	%fd65, %fd378, %fd57;
	add.f64 	%fd66, %fd65, %fd58;
	add.f64 	%fd67, %fd66, %fd59;
	add.f64 	%fd68, %fd67, %fd60;
	add.f64 	%fd69, %fd68, %fd61;
	add.f64 	%fd70, %fd69, %fd62;
	add.f64 	%fd71, %fd70, %fd63;
	add.f64 	%fd378, %fd71, %fd64;
	sub.s32 	%r55, %r51, %r279;
	setp.lt.u32 	%p4, %r55, 5120;
	@%p4 bra 	$L__BB23_46;
	add.s32 	%r279, %r279, 5120;
	setp.le.u32 	%p5, %r279, %r22;
	@%p5 bra 	$L__BB23_30;
$L__BB23_32:
	setp.le.u32 	%p6, %r51, %r279;
	sub.s32 	%r56, %r51, %r279;
	setp.ge.s32 	%p7, %r21, %r56;
	or.pred  	%p8, %p6, %p7;
	@%p8 bra 	$L__BB23_46;
	not.b32 	%r58, %r21;
	add.s32 	%r59, %r51, %r58;
	sub.s32 	%r60, %r59, %r279;
	mul.hi.u32 	%r61, %r60, -858993459;
	shr.u32 	%r62, %r61, 9;
	add.s32 	%r26, %r62, 1;
	and.b32  	%r27, %r26, 15;
	setp.lt.u32 	%p9, %r60, 9600;
	mov.u32 	%r284, %r21;
	@%p9 bra 	$L__BB23_37;
	or.b32  	%r282, %r21, 5120;
	add.s32 	%r281, %r21, %r279;
	and.b32  	%r63, %r26, 16777200;
	neg.s32 	%r280, %r63;
$L__BB23_35:
	.pragma "nounroll";
	mul.wide.u32 	%rd15, %r281, 8;
	add.s64 	%rd16, %rd2, %rd15;
	ld.global.f64 	%fd73, [%rd16];
	add.f64 	%fd74, %fd378, %fd73;
	add.s32 	%r64, %r281, 640;
	mul.wide.u32 	%rd17, %r64, 8;
	add.s64 	%rd18, %rd2, %rd17;
	ld.global.f64 	%fd75, [%rd18];
	add.f64 	%fd76, %fd74, %fd75;
	add.s32 	%r65, %r281, 1280;
	mul.wide.u32 	%rd19, %r65, 8;
	add.s64 	%rd20, %rd2, %rd19;
	ld.global.f64 	%fd77, [%rd20];
	add.f64 	%fd78, %fd76, %fd77;
	add.s32 	%r66, %r281, 1920;
	mul.wide.u32 	%rd21, %r66, 8;
	add.s64 	%rd22, %rd2, %rd21;
	ld.global.f64 	%fd79, [%rd22];
	add.f64 	%fd80, %fd78, %fd79;
	add.s32 	%r67, %r281, 2560;
	mul.wide.u32 	%rd23, %r67, 8;
	add.s64 	%rd24, %rd2, %rd23;
	ld.global.f64 	%fd81, [%rd24];
	add.f64 	%fd82, %fd80, %fd81;
	add.s32 	%r68, %r281, 3200;
	mul.wide.u32 	%rd25, %r68, 8;
	add.s64 	%rd26, %rd2, %rd25;
	ld.global.f64 	%fd83, [%rd26];
	add.f64 	%fd84, %fd82, %fd83;
	add.s32 	%r69, %r281, 3840;
	mul.wide.u32 	%rd27, %r69, 8;
	add.s64 	%rd28, %rd2, %rd27;
	ld.global.f64 	%fd85, [%rd28];
	add.f64 	%fd86, %fd84, %fd85;
	add.s32 	%r70, %r281, 4480;
	mul.wide.u32 	%rd29, %r70, 8;
	add.s64 	%rd30, %rd2, %rd29;
	ld.global.f64 	%fd87, [%rd30];
	add.f64 	%fd88, %fd86, %fd87;
	add.s32 	%r71, %r281, 5120;
	mul.wide.u32 	%rd31, %r71, 8;
	add.s64 	%rd32, %rd2, %rd31;
	ld.global.f64 	%fd89, [%rd32];
	add.f64 	%fd90, %fd88, %fd89;
	add.s32 	%r72, %r281, 5760;
	mul.wide.u32 	%rd33, %r72, 8;
	add.s64 	%rd34, %rd2, %rd33;
	ld.global.f64 	%fd91, [%rd34];
	add.f64 	%fd92, %fd90, %fd91;
	add.s32 	%r73, %r281, 6400;
	mul.wide.u32 	%rd35, %r73, 8;
	add.s64 	%rd36, %rd2, %rd35;
	ld.global.f64 	%fd93, [%rd36];
	add.f64 	%fd94, %fd92, %fd93;
	add.s32 	%r74, %r281, 7040;
	mul.wide.u32 	%rd37, %r74, 8;
	add.s64 	%rd38, %rd2, %rd37;
	ld.global.f64 	%fd95, [%rd38];
	add.f64 	%fd96, %fd94, %fd95;
	add.s32 	%r75, %r281, 7680;
	mul.wide.u32 	%rd39, %r75, 8;
	add.s64 	%rd40, %rd2, %rd39;
	ld.global.f64 	%fd97, [%rd40];
	add.f64 	%fd98, %fd96, %fd97;
	add.s32 	%r76, %r281, 8320;
	mul.wide.u32 	%rd41, %r76, 8;
	add.s64 	%rd42, %rd2, %rd41;
	ld.global.f64 	%fd99, [%rd42];
	add.f64 	%fd100, %fd98, %fd99;
	add.s32 	%r77, %r281, 8960;
	mul.wide.u32 	%rd43, %r77, 8;
	add.s64 	%rd44, %rd2, %rd43;
	ld.global.f64 	%fd101, [%rd44];
	add.f64 	%fd102, %fd100, %fd101;
	add.s32 	%r78, %r281, 9600;
	mul.wide.u32 	%rd45, %r78, 8;
	add.s64 	%rd46, %rd2, %rd45;
	ld.global.f64 	%fd103, [%rd46];
	add.f64 	%fd378, %fd102, %fd103;
	add.s32 	%r282, %r282, 10240;
	add.s32 	%r281, %r281, 10240;
	add.s32 	%r280, %r280, 16;
	setp.ne.s32 	%p10, %r280, 0;
	@%p10 bra 	$L__BB23_35;
	add.s32 	%r284, %r282, -5120;
$L__BB23_37:
	setp.eq.s32 	%p11, %r27, 0;
	@%p11 bra 	$L__BB23_46;
	and.b32  	%r39, %r26, 7;
	setp.lt.u32 	%p12, %r27, 8;
	@%p12 bra 	$L__BB23_40;
	add.s32 	%r79, %r284, %r279;
	mul.wide.u32 	%rd47, %r79, 8;
	add.s64 	%rd48, %rd2, %rd47;
	ld.global.f64 	%fd105, [%rd48];
	add.f64 	%fd106, %fd378, %fd105;
	add.s32 	%r80, %r79, 640;
	mul.wide.u32 	%rd49, %r80, 8;
	add.s64 	%rd50, %rd2, %rd49;
	ld.global.f64 	%fd107, [%rd50];
	add.f64 	%fd108, %fd106, %fd107;
	add.s32 	%r81, %r79, 1280;
	mul.wide.u32 	%rd51, %r81, 8;
	add.s64 	%rd52, %rd2, %rd51;
	ld.global.f64 	%fd109, [%rd52];
	add.f64 	%fd110, %fd108, %fd109;
	add.s32 	%r82, %r79, 1920;
	mul.wide.u32 	%rd53, %r82, 8;
	add.s64 	%rd54, %rd2, %rd53;
	ld.global.f64 	%fd111, [%rd54];
	add.f64 	%fd112, %fd110, %fd111;
	add.s32 	%r83, %r79, 2560;
	mul.wide.u32 	%rd55, %r83, 8;
	add.s64 	%rd56, %rd2, %rd55;
	ld.global.f64 	%fd113, [%rd56];
	add.f64 	%fd114, %fd112, %fd113;
	add.s32 	%r84, %r79, 3200;
	mul.wide.u32 	%rd57, %r84, 8;
	add.s64 	%rd58, %rd2, %rd57;
	ld.global.f64 	%fd115, [%rd58];
	add.f64 	%fd116, %fd114, %fd115;
	add.s32 	%r85, %r79, 3840;
	mul.wide.u32 	%rd59, %r85, 8;
	add.s64 	%rd60, %rd2, %rd59;
	ld.global.f64 	%fd117, [%rd60];
	add.f64 	%fd118, %fd116, %fd117;
	add.s32 	%r86, %r79, 4480;
	mul.wide.u32 	%rd61, %r86, 8;
	add.s64 	%rd62, %rd2, %rd61;
	ld.global.f64 	%fd119, [%rd62];
	add.f64 	%fd378, %fd118, %fd119;
	add.s32 	%r284, %r284, 5120;
$L__BB23_40:
	setp.eq.s32 	%p13, %r39, 0;
	@%p13 bra 	$L__BB23_46;
	and.b32  	%r42, %r26, 3;
	setp.lt.u32 	%p14, %r39, 4;
	@%p14 bra 	$L__BB23_43;
	add.s32 	%r87, %r284, %r279;
	mul.wide.u32 	%rd63, %r87, 8;
	add.s64 	%rd64, %rd2, %rd63;
	ld.global.f64 	%fd121, [%rd64];
	add.f64 	%fd122, %fd378, %fd121;
	add.s32 	%r88, %r87, 640;
	mul.wide.u32 	%rd65, %r88, 8;
	add.s64 	%rd66, %rd2, %rd65;
	ld.global.f64 	%fd123, [%rd66];
	add.f64 	%fd124, %fd122, %fd123;
	add.s32 	%r89, %r87, 1280;
	mul.wide.u32 	%rd67, %r89, 8;
	add.s64 	%rd68, %rd2, %rd67;
	ld.global.f64 	%fd125, [%rd68];
	add.f64 	%fd126, %fd124, %fd125;
	add.s32 	%r90, %r87, 1920;
	mul.wide.u32 	%rd69, %r90, 8;
	add.s64 	%rd70, %rd2, %rd69;
	ld.global.f64 	%fd127, [%rd70];
	add.f64 	%fd378, %fd126, %fd127;
	add.s32 	%r284, %r284, 2560;
$L__BB23_43:
	setp.eq.s32 	%p15, %r42, 0;
	@%p15 bra 	$L__BB23_46;
	add.s32 	%r287, %r284, %r279;
	neg.s32 	%r286, %r42;
$L__BB23_45:
	.pragma "nounroll";
	mul.wide.u32 	%rd71, %r287, 8;
	add.s64 	%rd72, %rd2, %rd71;
	ld.global.f64 	%fd128, [%rd72];
	add.f64 	%fd378, %fd378, %fd128;
	add.s32 	%r287, %r287, 640;
	add.s32 	%r286, %r286, 1;
	setp.ne.s32 	%p16, %r286, 0;
	@%p16 bra 	$L__BB23_45;
$L__BB23_46:
	// begin inline asm
	mov.u32 %r91, %laneid;
	// end inline asm
	mov.b64 	%rd73, %fd378;
	mov.b64 	{%r93, %r98}, %rd73;
	mov.b32 	%r99, 1;
	mov.b32 	%r140, 31;
	mov.b32 	%r141, -1;
	// begin inline asm
	shfl.sync.down.b32 %r92, %r93, %r99, %r140, %r141;
	// end inline asm
	// begin inline asm
	shfl.sync.down.b32 %r97, %r98, %r99, %r140, %r141;
	// end inline asm
	mov.b64 	%rd74, {%r92, %r97};
	mov.b64 	%fd129, %rd74;
	setp.gt.s32 	%p17, %r91, 30;
	add.f64 	%fd130, %fd378, %fd129;
	selp.f64 	%fd131, %fd378, %fd130, %p17;
	mov.b64 	%rd75, %fd131;
	mov.b64 	{%r103, %r108}, %rd75;
	mov.b32 	%r109, 2;
	// begin inline asm
	shfl.sync.down.b32 %r102, %r103, %r109, %r140, %r141;
	// end inline asm
	// begin inline asm
	shfl.sync.down.b32 %r107, %r108, %r109, %r140, %r141;
	// end inline asm
	mov.b64 	%rd76, {%r102, %r107};
	mov.b64 	%fd132, %rd76;
	setp.gt.s32 	%p18, %r91, 29;
	add.f64 	%fd133, %fd131, %fd132;
	selp.f64 	%fd134, %fd131, %fd133, %p18;
	mov.b64 	%rd77, %fd134;
	mov.b64 	{%r113, %r118}, %rd77;
	mov.b32 	%r119, 4;
	// begin inline asm
	shfl.sync.down.b32 %r112, %r113, %r119, %r140, %r141;
	// end inline asm
	// begin inline asm
	shfl.sync.down.b32 %r117, %r118, %r119, %r140, %r141;
	// end inline asm
	mov.b64 	%rd78, {%r112, %r117};
	mov.b64 	%fd135, %rd78;
	setp.gt.s32 	%p19, %r91, 27;
	add.f64 	%fd136, %fd134, %fd135;
	selp.f64 	%fd137, %fd134, %fd136, %p19;
	mov.b64 	%rd79, %fd137;
	mov.b64 	{%r123, %r128}, %rd79;
	mov.b32 	%r129, 8;
	// begin inline asm
	shfl.sync.down.b32 %r122, %r123, %r129, %r140, %r141;
	// end inline asm
	// begin inline asm
	shfl.sync.down.b32 %r127, %r128, %r129, %r140, %r141;
	// end inline asm
	mov.b64 	%rd80, {%r122, %r127};
	mov.b64 	%fd138, %rd80;
	setp.gt.s32 	%p20, %r91, 23;
	add.f64 	%fd139, %fd137, %fd138;
	selp.f64 	%fd140, %fd137, %fd139, %p20;
	mov.b64 	%rd81, %fd140;
	mov.b64 	{%r133, %r138}, %rd81;
	mov.b32 	%r139, 16;
	// begin inline asm
	shfl.sync.down.b32 %r132, %r133, %r139, %r140, %r141;
	// end inline asm
	// begin inline asm
	shfl.sync.down.b32 %r137, %r138, %r139, %r140, %r141;
	// end inline asm
	mov.b64 	%rd82, {%r132, %r137};
	mov.b64 	%fd141, %rd82;
	setp.gt.s32 	%p21, %r91, 15;
	add.f64 	%fd38, %fd140, %fd141;
	selp.f64 	%fd379, %fd140, %fd38, %p21;
	setp.ne.s32 	%p22, %r91, 0;
	@%p22 bra 	$L__BB23_48;
	shr.u32 	%r142, %r21, 2;
	and.b32  	%r143, %r142, 248;
	mov.u32 	%r144, _ZZN3cub18CUB_300001_SM_10006detail6reduce28DeviceReduceSingleTileKernelINS2_10policy_hubIdjN4cuda3std3__44plusIdEEE10Policy1000EN6thrust24THRUST_300001_SM_1000_NS6detail15normal_iteratorINSD_10device_ptrIdEEEEPdjS9_ddNS7_10__identityEEEvT0_T1_T2_T3_T4_T6_E12temp_storage;
	add.s32 	%r145, %r144, %r143;
	st.shared.f64 	[%r145+24], %fd38;
$L__BB23_48:
	bar.sync 	0;
	setp.ne.s32 	%p23, %r21, 0;
	@%p23 bra 	$L__BB23_50;
	ld.shared.f64 	%fd142, [_ZZN3cub18CUB_300001_SM_10006detail6reduce28DeviceReduceSingleTileKernelINS2_10policy_hubIdjN4cuda3std3__44plusIdEEE10Policy1000EN6thrust24THRUST_300001_SM_1000_NS6detail15normal_iteratorINSD_10device_ptrIdEEEEPdjS9_ddNS7_10__identityEEEvT0_T1_T2_T3_T4_T6_E12temp_storage+32];
	add.f64 	%fd143, %fd379, %fd142;
	ld.shared.f64 	%fd144, [_ZZN3cub18CUB_300001_SM_10006detail6reduce28DeviceReduceSingleTileKernelINS2_10policy_hubIdjN4cuda3std3__44plusIdEEE10Policy1000EN6thrust24THRUST_300001_SM_1000_NS6detail15normal_iteratorINSD_10device_ptrIdEEEEPdjS9_ddNS7_10__identityEEEvT0_T1_T2_T3_T4_T6_E12temp_storage+40];
	add.f64 	%fd145, %fd143, %fd144;
	ld.shared.f64 	%fd146, [_ZZN3cub18CUB_300001_SM_10006detail6reduce28DeviceReduceSingleTileKernelINS2_10policy_hubIdjN4cuda3std3__44plusIdEEE10Policy1000EN6thrust24THRUST_300001_SM_1000_NS6detail15normal_iteratorINSD_10device_ptrIdEEEEPdjS9_ddNS7_10__identityEEEvT0_T1_T2_T3_T4_T6_E12temp_storage+48];
	add.f64 	%fd147, %fd145, %fd146;
	ld.shared.f64 	%fd148, [_ZZN3cub18CUB_300001_SM_10006detail6reduce28DeviceReduceSingleTileKernelINS2_10policy_hubIdjN4cuda3std3__44plusIdEEE10Policy1000EN6thrust24THRUST_300001_SM_1000_NS6detail15normal_iteratorINSD_10device_ptrIdEEEEPdjS9_ddNS7_10__identityEEEvT0_T1_T2_T3_T4_T6_E12temp_storage+56];
	add.f64 	%fd149, %fd147, %fd148;
	ld.shared.f64 	%fd150, [_ZZN3cub18CUB_300001_SM_10006detail6reduce28DeviceReduceSingleTileKernelINS2_10policy_hubIdjN4cuda3std3__44plusIdEEE10Policy1000EN6thrust24THRUST_300001_SM_1000_NS6detail15normal_iteratorINSD_10device_ptrIdEEEEPdjS9_ddNS7_10__identityEEEvT0_T1_T2_T3_T4_T6_E12temp_storage+64];
	add.f64 	%fd151, %fd149, %fd150;
	ld.shared.f64 	%fd152, [_ZZN3cub18CUB_300001_SM_10006detail6reduce28DeviceReduceSingleTileKernelINS2_10policy_hubIdjN4cuda3std3__44plusIdEEE10Policy1000EN6thrust24THRUST_300001_SM_1000_NS6detail15normal_iteratorINSD_10device_ptrIdEEEEPdjS9_ddNS7_10__identityEEEvT0_T1_T2_T3_T4_T6_E12temp_storage+72];
	add.f64 	%fd153, %fd151, %fd152;
	ld.shared.f64 	%fd154, [_ZZN3cub18CUB_300001_SM_10006detail6reduce28DeviceReduceSingleTileKernelINS2_10policy_hubIdjN4cuda3std3__44plusIdEEE10Policy1000EN6thrust24THRUST_300001_SM_1000_NS6detail15normal_iteratorINSD_10device_ptrIdEEEEPdjS9_ddNS7_10__identityEEEvT0_T1_T2_T3_T4_T6_E12temp_storage+80];
	add.f64 	%fd155, %fd153, %fd154;
	ld.shared.f64 	%fd156, [_ZZN3cub18CUB_300001_SM_10006detail6reduce28DeviceReduceSingleTileKernelINS2_10policy_hubIdjN4cuda3std3__44plusIdEEE10Policy1000EN6thrust24THRUST_300001_SM_1000_NS6detail15normal_iteratorINSD_10device_ptrIdEEEEPdjS9_ddNS7_10__identityEEEvT0_T1_T2_T3_T4_T6_E12temp_storage+88];
	add.f64 	%fd157, %fd155, %fd156;
	ld.shared.f64 	%fd158, [_ZZN3cub18CUB_300001_SM_10006detail6reduce28DeviceReduceSingleTileKernelINS2_10policy_hubIdjN4cuda3std3__44plusIdEEE10Policy1000EN6thrust24THRUST_300001_SM_1000_NS6detail15normal_iteratorINSD_10device_ptrIdEEEEPdjS9_ddNS7_10__identityEEEvT0_T1_T2_T3_T4_T6_E12temp_storage+96];
	add.f64 	%fd159, %fd157, %fd158;
	ld.shared.f64 	%fd160, [_ZZN3cub18CUB_300001_SM_10006detail6reduce28DeviceReduceSingleTileKernelINS2_10policy_hubIdjN4cuda3std3__44plusIdEEE10Policy1000EN6thrust24THRUST_300001_SM_1000_NS6detail15normal_iteratorINSD_10device_ptrIdEEEEPdjS9_ddNS7_10__identityEEEvT0_T1_T2_T3_T4_T6_E12temp_storage+104];
	add.f64 	%fd161, %fd159, %fd160;
	ld.shared.f64 	%fd162, [_ZZN3cub18CUB_300001_SM_10006detail6reduce28DeviceReduceSingleTileKernelINS2_10policy_hubIdjN4cuda3std3__44plusIdEEE10Policy1000EN6thrust24THRUST_300001_SM_1000_NS6detail15normal_iteratorINSD_10device_ptrIdEEEEPdjS9_ddNS7_10__identityEEEvT0_T1_T2_T3_T4_T6_E12temp_storage+112];
	add.f64 	%fd163, %fd161, %fd162;
	ld.shared.f64 	%fd164, [_ZZN3cub18CUB_300001_SM_10006detail6reduce28DeviceReduceSingleTileKernelINS2_10policy_hubIdjN4cuda3std3__44plusIdEEE10Policy1000EN6thrust24THRUST_300001_SM_1000_NS6detail15normal_iteratorINSD_10device_ptrIdEEEEPdjS9_ddNS7_10__identityEEEvT0_T1_T2_T3_T4_T6_E12temp_storage+120];
	add.f64 	%fd165, %fd163, %fd164;
	ld.shared.f64 	%fd166, [_ZZN3cub18CUB_300001_SM_10006detail6reduce28DeviceReduceSingleTileKernelINS2_10policy_hubIdjN4cuda3std3__44plusIdEEE10Policy1000EN6thrust24THRUST_300001_SM_1000_NS6detail15normal_iteratorINSD_10device_ptrIdEEEEPdjS9_ddNS7_10__identityEEEvT0_T1_T2_T3_T4_T6_E12temp_storage+128];
	add.f64 	%fd167, %fd165, %fd166;
	ld.shared.f64 	%fd168, [_ZZN3cub18CUB_300001_SM_10006detail6reduce28DeviceReduceSingleTileKernelINS2_10policy_hubIdjN4cuda3std3__44plusIdEEE10Policy1000EN6thrust24THRUST_300001_SM_1000_NS6detail15normal_iteratorINSD_10device_ptrIdEEEEPdjS9_ddNS7_10__identityEEEvT0_T1_T2_T3_T4_T6_E12temp_storage+136];
	add.f64 	%fd169, %fd167, %fd168;
	ld.shared.f64 	%fd170, [_ZZN3cub18CUB_300001_SM_10006detail6reduce28DeviceReduceSingleTileKernelINS2_10policy_hubIdjN4cuda3std3__44plusIdEEE10Policy1000EN6thrust24THRUST_300001_SM_1000_NS6detail15normal_iteratorINSD_10device_ptrIdEEEEPdjS9_ddNS7_10__identityEEEvT0_T1_T2_T3_T4_T6_E12temp_storage+144];
	add.f64 	%fd171, %fd169, %fd170;
	ld.shared.f64 	%fd172, [_ZZN3cub18CUB_300001_SM_10006detail6reduce28DeviceReduceSingleTileKernelINS2_10policy_hubIdjN4cuda3std3__44plusIdEEE10Policy1000EN6thrust24THRUST_300001_SM_1000_NS6detail15normal_iteratorINSD_10device_ptrIdEEEEPdjS9_ddNS7_10__identityEEEvT0_T1_T2_T3_T4_T6_E12temp_storage+152];
	add.f64 	%fd173, %fd171, %fd172;
	ld.shared.f64 	%fd174, [_ZZN3cub18CUB_300001_SM_10006detail6reduce28DeviceReduceSingleTileKernelINS2_10policy_hubIdjN4cuda3std3__44plusIdEEE10Policy1000EN6thrust24THRUST_300001_SM_1000_NS6detail15normal_iteratorINSD_10device_ptrIdEEEEPdjS9_ddNS7_10__identityEEEvT0_T1_T2_T3_T4_T6_E12temp_storage+160];
	add.f64 	%fd175, %fd173, %fd174;
	ld.shared.f64 	%fd176, [_ZZN3cub18CUB_300001_SM_10006detail6reduce28DeviceReduceSingleTileKernelINS2_10policy_hubIdjN4cuda3std3__44plusIdEEE10Policy1000EN6thrust24THRUST_300001_SM_1000_NS6detail15normal_iteratorINSD_10device_ptrIdEEEEPdjS9_ddNS7_10__identityEEEvT0_T1_T2_T3_T4_T6_E12temp_storage+168];
	add.f64 	%fd177, %fd175, %fd176;
	ld.shared.f64 	%fd178, [_ZZN3cub18CUB_300001_SM_10006detail6reduce28DeviceReduceSingleTileKernelINS2_10policy_hubIdjN4cuda3std3__44plusIdEEE10Policy1000EN6thrust24THRUST_300001_SM_1000_NS6detail15normal_iteratorINSD_10device_ptrIdEEEEPdjS9_ddNS7_10__identityEEEvT0_T1_T2_T3_T4_T6_E12temp_storage+176];
	add.f64 	%fd379, %fd177, %fd178;
$L__BB23_50:
	mov.u32 	%r269, %tid.x;
	setp.ne.s32 	%p69, %r269, 0;
	@%p69 bra 	$L__BB23_52;
	add.f64 	%fd357, %fd42, %fd379;
	st.global.f64 	[%rd1], %fd357;
$L__BB23_52:
	ret;

}
	// .globl	_ZN3cub18CUB_300001_SM_10006detail6reduce18DeviceReduceKernelINS2_10policy_hubIdjN4cuda3std3__44plusIdEEE10Policy1000EN6thrust24THRUST_300001_SM_1000_NS6detail15normal_iteratorINSD_10device_ptrIdEEEEjS9_dNS7_10__identityEEEvT0_PT3_T1_NS0_13GridEvenShareISN_EET2_T4_
.visible .entry _ZN3cub18CUB_300001_SM_10006detail6reduce18DeviceReduceKernelINS2_10policy_hubIdjN4cuda3std3__44plusIdEEE10Policy1000EN6thrust24THRUST_300001_SM_1000_NS6detail15normal_iteratorINSD_10device_ptrIdEEEEjS9_dNS7_10__identityEEEvT0_PT3_T1_NS0_13GridEvenShareISN_EET2_T4_(
	.param .align 8 .b8 _ZN3cub18CUB_300001_SM_10006detail6reduce18DeviceReduceKernelINS2_10policy_hubIdjN4cuda3std3__44plusIdEEE10Policy1000EN6thrust24THRUST_300001_SM_1000_NS6detail15normal_iteratorINSD_10device_ptrIdEEEEjS9_dNS7_10__identityEEEvT0_PT3_T1_NS0_13GridEvenShareISN_EET2_T4__param_0[8],
	.param .u64 .ptr .align 1 _ZN3cub18CUB_300001_SM_10006detail6reduce18DeviceReduceKernelINS2_10policy_hubIdjN4cuda3std3__44plusIdEEE10Policy1000EN6thrust24THRUST_300001_SM_1000_NS6detail15normal_iteratorINSD_10device_ptrIdEEEEjS9_dNS7_10__identityEEEvT0_PT3_T1_NS0_13GridEvenShareISN_EET2_T4__param_1,
	.param .u32 _ZN3cub18CUB_300001_SM_10006detail6reduce18DeviceReduceKernelINS2_10policy_hubIdjN4cuda3std3__44plusIdEEE10Policy1000EN6thrust24THRUST_300001_SM_1000_NS6detail15normal_iteratorINSD_10device_ptrIdEEEEjS9_dNS7_10__identityEEEvT0_PT3_T1_NS0_13GridEvenShareISN_EET2_T4__param_2,
	.param .align 4 .b8 _ZN3cub18CUB_300001_SM_10006detail6reduce18DeviceReduceKernelINS2_10policy_hubIdjN4cuda3std3__44plusIdEEE10Policy1000EN6thrust24THRUST_300001_SM_1000_NS6detail15normal_iteratorINSD_10device_ptrIdEEEEjS9_dNS7_10__identityEEEvT0_PT3_T1_NS0_13GridEvenShareISN_EET2_T4__param_3[40],
	.param .align 1 .b8 _ZN3cub18CUB_300001_SM_10006detail6reduce18DeviceReduceKernelINS2_10policy_hubIdjN4cuda3std3__44plusIdEEE10Policy1000EN6thrust24THRUST_300001_SM_1000_NS6detail15normal_iteratorINSD_10device_ptrIdEEEEjS9_dNS7_10__identityEEEvT0_PT3_T1_NS0_13GridEvenShareISN_EET2_T4__param_4[1],
	.param .align 1 .b8 _ZN3cub18CUB_300001_SM_10006detail6reduce18DeviceReduceKernelINS2_10policy_hubIdjN4cuda3std3__44plusIdEEE10Policy1000EN6thrust24THRUST_300001_SM_1000_NS6detail15normal_iteratorINSD_10device_ptrIdEEEEjS9_dNS7_10__identityEEEvT0_PT3_T1_NS0_13GridEvenShareISN_EET2_T4__param_5[1]
)
.maxntid 640
{
	.reg .pred 	%p<69>;
	.reg .b16 	%rs<4>;
	.reg .b32 	%r<356>;
	.reg .b64 	%rd<160>;
	.reg .b64 	%fd<376>;
	// demoted variable
	.shared .align 8 .b8 _ZZN3cub18CUB_300001_SM_10006detail6reduce18DeviceReduceKernelINS2_10policy_hubIdjN4cuda3std3__44plusIdEEE10Policy1000EN6thrust24THRUST_300001_SM_1000_NS6detail15normal_iteratorINSD_10device_ptrIdEEEEjS9_dNS7_10__identityEEEvT0_PT3_T1_NS0_13GridEvenShareISN_EET2_T4_E12temp_storage[192];
	ld.param.u32 	%r1, [_ZN3cub18CUB_300001_SM_10006detail6reduce18DeviceReduceKernelINS2_10policy_hubIdjN4cuda3std3__44plusIdEEE10Policy1000EN6thrust24THRUST_300001_SM_1000_NS6detail15normal_iteratorINSD_10device_ptrIdEEEEjS9_dNS7_10__identityEEEvT0_PT3_T1_NS0_13GridEvenShareISN_EET2_T4__param_3+20];
	ld.param.u32 	%r2, [_ZN3cub18CUB_300001_SM_10006detail6reduce18DeviceReduceKernelINS2_10policy_hubIdjN4cuda3std3__44plusIdEEE10Policy1000EN6thrust24THRUST_300001_SM_1000_NS6detail15normal_iteratorINSD_10device_ptrIdEEEEjS9_dNS7_10__identityEEEvT0_PT3_T1_NS0_13GridEvenShareISN_EET2_T4__param_3+24];
	ld.param.u64 	%rd3, [_ZN3cub18CUB_300001_SM_10006detail6reduce18DeviceReduceKernelINS2_10policy_hubIdjN4cuda3std3__44plusIdEEE10Policy1000EN6thrust24THRUST_300001_SM_1000_NS6detail15normal_iteratorINSD_10device_ptrIdEEEEjS9_dNS7_10__identityEEEvT0_PT3_T1_NS0_13GridEvenShareISN_EET2_T4__param_0];
	cvta.to.global.u64 	%rd1, %rd3;
	mov.u32 	%r3, %ctaid.x;
	mul.lo.s32 	%r4, %r2, 5120;
	mul.lo.s32 	%r347, %r3, 5120;
	sub.s32 	%r6, %r1, %r347;
	setp.gt.u32 	%p1, %r6, 5119;
	@%p1 bra 	$L__BB24_26;
	mov.u32 	%r7, %tid.x;
	setp.ge.u32 	%p23, %r7, %r6;
	mov.f64 	%fd364, 0d0000000000000000;
	mov.u32 	%r338, %r7;
	@%p23 bra 	$L__BB24_3;
	add.s32 	%r181, %r347, %r7;
	mul.wide.u32 	%rd76, %r181, 8;
	add.s64 	%rd77, %rd1, %rd76;
	ld.global.f64 	%fd364, [%rd77];
	add.s32 	%r338, %r7, 640;
$L__BB24_3:
	setp.ge.u32 	%p24, %r338, %r6;
	@%p24 bra 	$L__BB24_17;
	not.b32 	%r182, %r338;
	add.s32 	%r183, %r1, %r182;
	sub.s32 	%r184, %r183, %r347;
	mul.hi.u32 	%r185, %r184, -858993459;
	shr.u32 	%r186, %r185, 9;
	add.s32 	%r10, %r186, 1;
	and.b32  	%r11, %r10, 15;
	setp.lt.u32 	%p25, %r184, 9600;
	@%p25 bra 	$L__BB24_8;
	add.s32 	%r337, %r338, 5120;
	add.s32 	%r336, %r338, %r347;
	and.b32  	%r187, %r10, 16777200;
	neg.s32 	%r335, %r187;
$L__BB24_6:
	.pragma "nounroll";
	mul.wide.u32 	%rd78, %r336, 8;
	add.s64 	%rd79, %rd1, %rd78;
	ld.global.f64 	%fd179, [%rd79];
	add.f64 	%fd180, %fd364, %fd179;
	add.s32 	%r188, %r336, 640;
	mul.wide.u32 	%rd80, %r188, 8;
	add.s64 	%rd81, %rd1, %rd80;
	ld.global.f64 	%fd181, [%rd81];
	add.f64 	%fd182, %fd180, %fd181;
	add.s32 	%r189, %r336, 1280;
	mul.wide.u32 	%rd82, %r189, 8;
	add.s64 	%rd83, %rd1, %rd82;
	ld.global.f64 	%fd183, [%rd83];
	add.f64 	%fd184, %fd182, %fd183;
	add.s32 	%r190, %r336, 1920;
	mul.wide.u32 	%rd84, %r190, 8;
	add.s64 	%rd85, %rd1, %rd84;
	ld.global.f64 	%fd185, [%rd85];
	add.f64 	%fd186, %fd184, %fd185;
	add.s32 	%r191, %r336, 2560;
	mul.wide.u32 	%rd86, %r191, 8;
	add.s64 	%rd87, %rd1, %rd86;
	ld.global.f64 	%fd187, [%rd87];
	add.f64 	%fd188, %fd186, %fd187;
	add.s32 	%r192, %r336, 3200;
	mul.wide.u32 	%rd88, %r192, 8;
	add.s64 	%rd89, %rd1, %rd88;
	ld.global.f64 	%fd189, [%rd89];
	add.f64 	%fd190, %fd188, %fd189;
	add.s32 	%r193, %r336, 3840;
	mul.wide.u32 	%rd90, %r193, 8;
	add.s64 	%rd91, %rd1, %rd90;
	ld.global.f64 	%fd191, [%rd91];
	add.f64 	%fd192, %fd190, %fd191;
	add.s32 	%r194, %r336, 4480;
	mul.wide.u32 	%rd92, %r194, 8;
	add.s64 	%rd93, %rd1, %rd92;
	ld.global.f64 	%fd193, [%rd93];
	add.f64 	%fd194, %fd192, %fd193;
	add.s32 	%r195, %r336, 5120;
	mul.wide.u32 	%rd94, %r195, 8;
	add.s64 	%rd95, %rd1, %rd94;
	ld.global.f64 	%fd195, [%rd95];
	add.f64 	%fd196, %fd194, %fd195;
	add.s32 	%r196, %r336, 5760;
	mul.wide.u32 	%rd96, %r196, 8;
	add.s64 	%rd97, %rd1, %rd96;
	ld.global.f64 	%fd197, [%rd97];
	add.f64 	%fd198, %fd196, %fd197;
	add.s32 	%r197, %r336, 6400;
	mul.wide.u32 	%rd98, %r197, 8;
	add.s64 	%rd99, %rd1, %rd98;
	ld.global.f64 	%fd199, [%rd99];
	add.f64 	%fd200, %fd198, %fd199;
	add.s32 	%r198, %r336, 7040;
	mul.wide.u32 	%rd100, %r198, 8;
	add.s64 	%rd101, %rd1, %rd100;
	ld.global.f64 	%fd201, [%rd101];
	add.f64 	%fd202, %fd200, %fd201;
	add.s32 	%r199, %r336, 7680;
	mul.wide.u32 	%rd102, %r199, 8;
	add.s64 	%rd103, %rd1, %rd102;
	ld.global.f64 	%fd203, [%rd103];
	add.f64 	%fd204, %fd202, %fd203;
	add.s32 	%r200, %r336, 8320;
	mul.wide.u32 	%rd104, %r200, 8;
	add.s64 	%rd105, %rd1, %rd104;
	ld.global.f64 	%fd205, [%rd105];
	add.f64 	%fd206, %fd204, %fd205;
	add.s32 	%r201, %r336, 8960;
	mul.wide.u32 	%rd106, %r201, 8;
	add.s64 	%rd107, %rd1, %rd106;
	ld.global.f64 	%fd207, [%rd107];
	add.f64 	%fd208, %fd206, %fd207;
	add.s32 	%r202, %r336, 9600;
	mul.wide.u32 	%rd108, %r202, 8;
	add.s64 	%rd109, %rd1, %rd108;
	ld.global.f64 	%fd209, [%rd109];
	add.f64 	%fd364, %fd208, %fd209;
	add.s32 	%r337, %r337, 10240;
	add.s32 	%r336, %r336, 10240;
	add.s32 	%r335, %r335, 16;
	setp.ne.s32 	%p26, %r335, 0;
	@%p26 bra 	$L__BB24_6;
	add.s32 	%r338, %r337, -5120;
$L__BB24_8:
	setp.eq.s32 	%p27, %r11, 0;
	@%p27 bra 	$L__BB24_17;
	and.b32  	%r23, %r10, 7;
	setp.lt.u32 	%p28, %r11, 8;
	@%p28 bra 	$L__BB24_11;
	add.s32 	%r203, %r338, %r347;
	mul.wide.u32 	%rd110, %r203, 8;
	add.s64 	%rd111, %rd1, %rd110;
	ld.global.f64 	%fd211, [%rd111];
	add.f64 	%fd212, %fd364, %fd211;
	add.s32 	%r204, %r203, 640;
	mul.wide.u32 	%rd112, %r204, 8;
	add.s64 	%rd113, %rd1, %rd112;
	ld.global.f64 	%fd213, [%rd113];
	add.f64 	%fd214, %fd212, %fd213;
	add.s32 	%r205, %r203, 1280;
	mul.wide.u32 	%rd114, %r205, 8;
	add.s64 	%rd115, %rd1, %rd114;
	ld.global.f64 	%fd215, [%rd115];
	add.f64 	%fd216, %fd214, %fd215;
	add.s32 	%r206, %r203, 1920;
	mul.wide.u32 	%rd116, %r206, 8;
	add.s64 	%rd117, %rd1, %rd116;
	ld.global.f64 	%fd217, [%rd117];
	add.f64 	%fd218, %fd216, %fd217;
	add.s32 	%r207, %r203, 2560;
	mul.wide.u32 	%rd118, %r207, 8;
	add.s64 	%rd119, %rd1, %rd118;
	ld.global.f64 	%fd219, [%rd119];
	add.f64 	%fd220, %fd218, %fd219;
	add.s32 	%r208, %r203, 3200;
	mul.wide.u32 	%rd120, %r208, 8;
	add.s64 	%rd121, %rd1, %rd120;
	ld.global.f64 	%fd221, [%rd121];
	add.f64 	%fd222, %fd220, %fd221;
	add.s32 	%r209, %r203, 3840;
	mul.wide.u32 	%rd122, %r209, 8;
	add.s64 	%rd123, %rd1, %rd122;
	ld.global.f64 	%fd223, [%rd123];
	add.f64 	%fd224, %fd222, %fd223;
	add.s32 	%r210, %r203, 4480;
	mul.wide.u32 	%rd124, %r210, 8;
	add.s64 	%rd125, %rd1, %rd124;
	ld.global.f64 	%fd225, [%rd125];
	add.f64 	%fd364, %fd224, %fd225;
	add.s32 	%r338, %r338, 5120;
$L__BB24_11:
	setp.eq.s32 	%p29, %r23, 0;
	@%p29 bra 	$L__BB24_17;
	and.b32  	%r26, %r10, 3;
	setp.lt.u32 	%p30, %r23, 4;
	@%p30 bra 	$L__BB24_14;
	add.s32 	%r211, %r338, %r347;
	mul.wide.u32 	%rd126, %r211, 8;
	add.s64 	%rd127, %rd1, %rd126;
	ld.global.f64 	%fd227, [%rd127];
	add.f64 	%fd228, %fd364, %fd227;
	add.s32 	%r212, %r211, 640;
	mul.wide.u32 	%rd128, %r212, 8;
	add.s64 	%rd129, %rd1, %rd128;
	ld.global.f64 	%fd229, [%rd129];
	add.f64 	%fd230, %fd228, %fd229;
	add.s32 	%r213, %r211, 1280;
	mul.wide.u32 	%rd130, %r213, 8;
	add.s64 	%rd131, %rd1, %rd130;
	ld.global.f64 	%fd231, [%rd131];
	add.f64 	%fd232, %fd230, %fd231;
	add.s32 	%r214, %r211, 1920;
	mul.wide.u32 	%rd132, %r214, 8;
	add.s64 	%rd133, %rd1, %rd132;
	ld.global.f64 	%fd233, [%rd133];
	add.f64 	%fd364, %fd232, %fd233;
	add.s32 	%r338, %r338, 2560;
$L__BB24_14:
	setp.eq.s32 	%p31, %r26, 0;
	@%p31 bra 	$L__BB24_17;
	add.s32 	%r342, %r338, %r347;
	neg.s32 	%r341, %r26;
$L__BB24_16:
	.pragma "nounroll";
	mul.wide.u32 	%rd134, %r342, 8;
	add.s64 	%rd135, %rd1, %rd134;
	ld.global.f64 	%fd234, [%rd135];
	add.f64 	%fd364, %fd364, %fd234;
	add.s32 	%r342, %r342, 640;
	add.s32 	%r341, %r341, 1;
	setp.ne.s32 	%p32, %r341, 0;
	@%p32 bra 	$L__BB24_16;
$L__BB24_17:
	setp.lt.u32 	%p33, %r6, 640;
	@%p33 bra 	$L__BB24_22;
	// begin inline asm
	mov.u32 %r278, %laneid;
	// end inline asm
	mov.b64 	%rd146, %fd364;
	mov.b64 	{%r280, %r285}, %rd146;
	mov.b32 	%r286, 1;
	mov.b32 	%r327, 31;
	mov.b32 	%r328, -1;
	// begin inline asm
	shfl.sync.down.b32 %r279, %r280, %r286, %r327, %r328;
	// end inline asm
	// begin inline asm
	shfl.sync.down.b32 %r284, %r285, %r286, %r327, %r328;
	// end inline asm
	mov.b64 	%rd147, {%r279, %r284};
	mov.b64 	%fd305, %rd147;
	setp.gt.s32 	%p61, %r278, 30;
	add.f64 	%fd306, %fd364, %fd305;
	selp.f64 	%fd307, %fd364, %fd306, %p61;
	mov.b64 	%rd148, %fd307;
	mov.b64 	{%r290, %r295}, %rd148;
	mov.b32 	%r296, 2;
	// begin inline asm
	shfl.sync.down.b32 %r289, %r290, %r296, %r327, %r328;
	// end inline asm
	// begin inline asm
	shfl.sync.down.b32 %r294, %r295, %r296, %r327, %r328;
	// end inline asm
	mov.b64 	%rd149, {%r289, %r294};
	mov.b64 	%fd308, %rd149;
	setp.gt.s32 	%p62, %r278, 29;
	add.f64 	%fd309, %fd307, %fd308;
	selp.f64 	%fd310, %fd307, %fd309, %p62;
	mov.b64 	%rd150, %fd310;
	mov.b64 	{%r300, %r305}, %rd150;
	mov.b32 	%r306, 4;
	// begin inline asm
	shfl.sync.down.b32 %r299, %r300, %r306, %r327, %r328;
	// end inline asm
	// begin inline asm
	shfl.sync.down.b32 %r304, %r305, %r306, %r327, %r328;
	// end inline asm
	mov.b64 	%rd151, {%r299, %r304};
	mov.b64 	%fd311, %rd151;
	setp.gt.s32 	%p63, %r278, 27;
	add.f64 	%fd312, %fd310, %fd311;
	selp.f64 	%fd313, %fd310, %fd312, %p63;
	mov.b64 	%rd152, %fd313;
	mov.b64 	{%r310, %r315}, %rd152;
	mov.b32 	%r316, 8;
	// begin inline asm
	shfl.sync.down.b32 %r309, %r310, %r316, %r327, %r328;
	// end inline asm
	// begin inline asm
	shfl.sync.down.b32 %r314, %r315, %r316, %r327, %r328;
	// end inline asm
	mov.b64 	%rd153, {%r309, %r314};
	mov.b64 	%fd314, %rd153;
	setp.gt.s32 	%p64, %r278, 23;
	add.f64 	%fd315, %fd313, %fd314;
	selp.f64 	%fd316, %fd313, %fd315, %p64;
	mov.b64 	%rd154, %fd316;
	mov.b64 	{%r320, %r325}, %rd154;
	mov.b32 	%r326, 16;
	// begin inline asm
	shfl.sync.down.b32 %r319, %r320, %r326, %r327, %r328;
	// end inline asm
	// begin inline asm
	shfl.sync.down.b32 %r324, %r325, %r326, %r327, %r328;
	// end inline asm
	mov.b64 	%rd155, {%r319, %r324};
	mov.b64 	%fd317, %rd155;
	setp.gt.s32 	%p65, %r278, 15;
	add.f64 	%fd16, %fd316, %fd317;
	selp.f64 	%fd375, %fd316, %fd16, %p65;
	setp.ne.s32 	%p66, %r278, 0;
	@%p66 bra 	$L__BB24_20;
	shr.u32 	%r329, %r7, 2;
	and.b32  	%r330, %r329, 248;
	mov.u32 	%r331, _ZZN3cub18CUB_300001_SM_10006detail6reduce18DeviceReduceKernelINS2_10policy_hubIdjN4cuda3std3__44plusIdEEE10Policy1000EN6thrust24THRUST_300001_SM_1000_NS6detail15normal_iteratorINSD_10device_ptrIdEEEEjS9_dNS7_10__identityEEEvT0_PT3_T1_NS0_13GridEvenShareISN_EET2_T4_E12temp_storage;
	add.s32 	%r332, %r331, %r330;
	st.shared.f64 	[%r332+24], %fd16;
$L__BB24_20:
	bar.sync 	0;
	setp.ne.s32 	%p67, %r7, 0;
	@%p67 bra 	$L__BB24_48;
	ld.shared.f64 	%fd318, [_ZZN3cub18CUB_300001_SM_10006detail6reduce18DeviceReduceKernelINS2_10policy_hubIdjN4cuda3std3__44plusIdEEE10Policy1000EN6thrust24THRUST_300001_SM_1000_NS6detail15normal_iteratorINSD_10device_ptrIdEEEEjS9_dNS7_10__identityEEEvT0_PT3_T1_NS0_13GridEvenShareISN_EET2_T4_E12temp_storage+32];
	add.f64 	%fd319, %fd375, %fd318;
	ld.shared.f64 	%fd320, [_ZZN3cub18CUB_300001_SM_10006detail6reduce18DeviceReduceKernelINS2_10policy_hubIdjN4cuda3std3__44plusIdEEE10Policy1000EN6thrust24THRUST_300001_SM_1000_NS6detail15normal_iteratorINSD_10device_ptrIdEEEEjS9_dNS7_10__identityEEEvT0_PT3_T1_NS0_13GridEvenShareISN_EET2_T4_E12temp_storage+40];
	add.f64 	%fd321, %fd319, %fd320;
	ld.shared.f64 	%fd322, [_ZZN3cub18CUB_300001_SM_10006detail6reduce18DeviceReduceKernelINS2_10policy_hubIdjN4cuda3std3__44plusIdEEE10Policy1000EN6thrust24THRUST_300001_SM_1000_NS6detail15normal_iteratorINSD_10device_ptrIdEEEEjS9_dNS7_10__identityEEEvT0_PT3_T1_NS0_13GridEvenShareISN_EET2_T4_E12temp_storage+48];
	add.f64 	%fd323, %fd321, %fd322;
	ld.shared.f64 	%fd324, [_ZZN3cub18CUB_300001_SM_10006detail6reduce18DeviceReduceKernelINS2_10policy_hubIdjN4cuda3std3__44plusIdEEE10Policy1000EN6thrust24THRUST_300001_SM_1000_NS6detail15normal_iteratorINSD_10device_ptrIdEEEEjS9_dNS7_10__identityEEEvT0_PT3_T1_NS0_13GridEvenShareISN_EET2_T4_E12temp_storage+56];
	add.f64 	%fd325, %fd323, %fd324;
	ld.shared.f64 	%fd326, [_ZZN3cub18CUB_300001_SM_10006detail6reduce18DeviceReduceKernelINS2_10policy_hubIdjN4cuda3std3__44plusIdEEE10Policy1000EN6thrust24THRUST_300001_SM_1000_NS6detail15normal_iteratorINSD_10device_ptrIdEEEEjS9_dNS7_10__identityEEEvT0_PT3_T1_NS0_13GridEvenShareISN_EET2_T4_E12temp_storage+64];
	add.f64 	%fd327, %fd325, %fd326;
	ld.shared.f64 	%fd328, [_ZZN3cub18CUB_300001_SM_10006detail6reduce18DeviceReduceKernelINS2_10policy_hubIdjN4cuda3std3__44plusIdEEE10Policy1000EN6thrust24THRUST_300001_SM_1000_NS6detail15normal_iteratorINSD_10device_ptrIdEEEEjS9_dNS7_10__identityEEEvT0_PT3_T1_NS0_13GridEvenShareISN_EET2_T4_E12temp_storage+72];
	add.f64 	%fd329, %fd327, %fd328;
	ld.shared.f64 	%fd330, [_ZZN3cub18CUB_300001_SM_10006detail6reduce18DeviceReduceKernelINS2_10policy_hubIdjN4cuda3std3__44plusIdEEE10Policy1000EN6thrust24THRUST_300001_SM_1000_NS6detail15normal_iteratorINSD_10device_ptrIdEEEEjS9_dNS7_10__identityEEEvT0_PT3_T1_NS0_13GridEvenShareISN_EET2_T4_E12temp_storage+80];
	add.f64 	%fd331, %fd329, %fd330;
	ld.shared.f64 	%fd332, [_ZZN3cub18CUB_300001_SM_10006detail6reduce18DeviceReduceKernelINS2_10policy_hubIdjN4cuda3std3__44plusIdEEE10Policy1000EN6thrust24THRUST_300001_SM_1000_NS6detail15normal_iteratorINSD_10device_ptrIdEEEEjS9_dNS7_10__identityEEEvT0_PT3_T1_NS0_13GridEvenShareISN_EET2_T4_E12temp_storage+88];
	add.f64 	%fd333, %fd331, %fd332;
	ld.shared.f64 	%fd334, [_ZZN3cub18CUB_300001_SM_10006detail6reduce18DeviceReduceKernelINS2_10policy_hubIdjN4cuda3std3__44plusIdEEE10Policy1000EN6thrust24THRUST_300001_SM_1000_NS6detail15normal_iteratorINSD_10device_ptrIdEEEEjS9_dNS7_10__identityEEEvT0_PT3_T1_NS0_13GridEvenShareISN_EET2_T4_E12temp_storage+96];
	add.f64 	%fd335, %fd333, %fd334;
	ld.shared.f64 	%fd336, [_ZZN3cub18CUB_300001_SM_10006detail6reduce18DeviceReduceKernelINS2_10policy_hubIdjN4cuda3std3__44plusIdEEE10Policy1000EN6thrust24THRUST_300001_SM_1000_NS6detail15normal_iteratorINSD_10device_ptrIdEEEEjS9_dNS7_10__identityEEEvT0_PT3_T1_NS0_13GridEvenShareISN_EET2_T4_E12temp_storage+104];
	add.f64 	%fd337, %fd335, %fd336;
	ld.shared.f64 	%fd338, [_ZZN3cub18CUB_300001_SM_10006detail6reduce18DeviceReduceKernelINS2_10policy_hubIdjN4cuda3std3__44plusIdEEE10Policy1000EN6thrust24THRUST_300001_SM_1000_NS6detail15normal_iteratorINSD_10device_ptrIdEEEEjS9_dNS7_10__identityEEEvT0_PT3_T1_NS0_13GridEvenShareISN_EET2_T4_E12temp_storage+112];
	add.f64 	%fd339, %fd337, %fd338;
	ld.shared.f64 	%fd340, [_ZZN3cub18CUB_300001_SM_10006detail6reduce18DeviceReduceKernelINS2_10policy_hubIdjN4cuda3std3__44plusIdEEE10Policy1000EN6thrust24THRUST_300001_SM_1000_NS6detail15normal_iteratorINSD_10device_ptrIdEEEEjS9_dNS7_10__identityEEEvT0_PT3_T1_NS0_13GridEvenShareISN_EET2_T4_E12temp_storage+120];
	add.f64 	%fd341, %fd339, %fd340;
	ld.shared.f64 	%fd342, [_ZZN3cub18CUB_300001_SM_10006detail6reduce18DeviceReduceKernelINS2_10policy_hubIdjN4cuda3std3__44plusIdEEE10Policy1000EN6thrust24THRUST_300001_SM_1000_NS6detail15normal_iteratorINSD_10device_ptrIdEEEEjS9_dNS7_10__identityEEEvT0_PT3_T1_NS0_13GridEvenShareISN_EET2_T4_E12temp_storage+128];
	add.f64 	%fd343, %fd341, %fd342;
	ld.shared.f64 	%fd344, [_ZZN3cub18CUB_300001_SM_10006detail6reduce18DeviceReduceKernelINS2_10policy_hubIdjN4cuda3std3__44plusIdEEE10Policy1000EN6thrust24THRUST_300001_SM_1000_NS6detail15normal_iteratorINSD_10device_ptrIdEEEEjS9_dNS7_10__identityEEEvT0_PT3_T1_NS0_13GridEvenShareISN_EET2_T4_E12temp_storage+136];
	add.f64 	%fd345, %fd343, %fd344;
	ld.shared.f64 	%fd346, [_ZZN3cub18CUB_300001_SM_10006detail6reduce18DeviceReduceKernelINS2_10policy_hubIdjN4cuda3std3__44plusIdEEE10Policy1000EN6thrust24THRUST_300001_SM_1000_NS6detail15normal_iteratorINSD_10device_ptrIdEEEEjS9_dNS7_10__identityEEEvT0_PT3_T1_NS0_13GridEvenShareISN_EET2_T4_E12temp_storage+144];
	add.f64 	%fd347, %fd345, %fd346;
	ld.shared.f64 	%fd348, [_ZZN3cub18CUB_300001_SM_10006detail6reduce18DeviceReduceKernelINS2_10policy_hubIdjN4cuda3std3__44plusIdEEE10Policy1000EN6thrust24THRUST_300001_SM_1000_NS6detail15normal_iteratorINSD_10device_ptrIdEEEEjS9_dNS7_10__identityEEEvT0_PT3_T1_NS0_13GridEvenShareISN_EET2_T4_E12temp_storage+152];
	add.f64 	%fd349, %fd347, %fd348;
	ld.shared.f64 	%fd350, [_ZZN3cub18CUB_300001_SM_10006detail6reduce18DeviceReduceKernelINS2_10policy_hubIdjN4cuda3std3__44plusIdEEE10Policy1000EN6thrust24THRUST_300001_SM_1000_NS6detail15normal_iteratorINSD_10device_ptrIdEEEEjS9_dNS7_10__identityEEEvT0_PT3_T1_NS0_13GridEvenShareISN_EET2_T4_E12temp_storage+160];
	add.f64 	%fd351, %fd349, %fd350;
	ld.shared.f64 	%fd352, [_ZZN3cub18CUB_300001_SM_10006detail6reduce18DeviceReduceKernelINS2_10policy_hubIdjN4cuda3std3__44plusIdEEE10Policy1000EN6thrust24THRUST_300001_SM_1000_NS6detail15normal_iteratorINSD_10device_ptrIdEEEEjS9_dNS7_10__identityEEEvT0_PT3_T1_NS0_13GridEvenShareISN_EET2_T4_E12temp_storage+168];
	add.f64 	%fd353, %fd351, %fd352;
	ld.shared.f64 	%fd354, [_ZZN3cub18CUB_300001_SM_10006detail6reduce18DeviceReduceKernelINS2_10policy_hubIdjN4cuda3std3__44plusIdEEE10Policy1000EN6thrust24THRUST_300001_SM_1000_NS6detail15normal_iteratorINSD_10device_ptrIdEEEEjS9_dNS7_10__identityEEEvT0_PT3_T1_NS0_13GridEvenShareISN_EET2_T4_E12temp_storage+176];
	add.f64 	%fd375, %fd353, %fd354;
	bra.uni 	$L__BB24_48;
$L__BB24_22:
	// begin inline asm
	mov.u32 %r215, %laneid;
	// end inline asm
	and.b32  	%r266, %r7, 992;
	add.s32 	%r267, %r266, 32;
	setp.gt.u32 	%p34, %r267, %r6;
	not.b32 	%r268, %r266;
	add.s32 	%r269, %r6, %r268;
	selp.b32 	%r264, %r269, 31, %p34;
	mov.b64 	%rd136, %fd364;
	mov.b64 	{%r217, %r222}, %rd136;
	mov.b32 	%r223, 1;
	mov.b32 	%r265, -1;
	// begin inline asm
	shfl.sync.down.b32 %r216, %r217, %r223, %r264, %r265;
	// end inline asm
	// begin inline asm
	shfl.sync.down.b32 %r221, %r222, %r223, %r264, %r265;
	// end inline asm
	mov.b64 	%rd137, {%r216, %r221};
	mov.b64 	%fd235, %rd137;
	setp.lt.s32 	%p35, %r215, %r264;
	add.f64 	%fd236, %fd364, %fd235;
	selp.f64 	%fd237, %fd236, %fd364, %p35;
	mov.b64 	%rd138, %fd237;
	mov.b64 	{%r227, %r232}, %rd138;
	mov.b32 	%r233, 2;
	// begin inline asm
	shfl.sync.down.b32 %r226, %r227, %r233, %r264, %r265;
	// end inline asm
	// begin inline asm
	shfl.sync.down.b32 %r231, %r232, %r233, %r264, %r265;
	// end inline asm
	mov.b64 	%rd139, {%r226, %r231};
	mov.b64 	%fd238, %rd139;
	add.s32 	%r270, %r215, 2;
	setp.gt.s32 	%p36, %r270, %r264;
	add.f64 	%fd239, %fd237, %fd238;
	selp.f64 	%fd240, %fd237, %fd239, %p36;
	mov.b64 	%rd140, %fd240;
	mov.b64 	{%r237, %r242}, %rd140;
	mov.b32 	%r243, 4;
	// begin inline asm
	shfl.sync.down.b32 %r236, %r237, %r243, %r264, %r265;
	// end inline asm
	// begin inline asm
	shfl.sync.down.b32 %r241, %r242, %r243, %r264, %r265;
	// end inline asm
	mov.b64 	%rd141, {%r236, %r241};
	mov.b64 	%fd241, %rd141;
	add.s32 	%r271, %r215, 4;
	setp.gt.s32 	%p37, %r271, %r264;
	add.f64 	%fd242, %fd240, %fd241;
	selp.f64 	%fd243, %fd240, %fd242, %p37;
	mov.b64 	%rd142, %fd243;
	mov.b64 	{%r247, %r252}, %rd142;
	mov.b32 	%r253, 8;
	// begin inline asm
	shfl.sync.down.b32 %r246, %r247, %r253, %r264, %r265;
	// end inline asm
	// begin inline asm
	shfl.sync.down.b32 %r251, %r252, %r253, %r264, %r265;
	// end inline asm
	mov.b64 	%rd143, {%r246, %r251};
	mov.b64 	%fd244, %rd143;
	add.s32 	%r272, %r215, 8;
	setp.gt.s32 	%p38, %r272, %r264;
	add.f64 	%fd245, %fd243, %fd244;
	selp.f64 	%fd246, %fd243, %fd245, %p38;
	mov.b64 	%rd144, %fd246;
	mov.b64 	{%r257, %r262}, %rd144;
	mov.b32 	%r263, 16;
	// begin inline asm
	shfl.sync.down.b32 %r256, %r257, %r263, %r264, %r265;
	// end inline asm
	// begin inline asm
	shfl.sync.down.b32 %r261, %r262, %r263, %r264, %r265;
	// end inline asm
	mov.b64 	%rd145, {%r256, %r261};
	mov.b64 	%fd247, %rd145;
	add.s32 	%r273, %r215, 16;
	setp.gt.s32 	%p39, %r273, %r264;
	add.f64 	%fd248, %fd246, %fd247;
	selp.f64 	%fd375, %fd246, %fd248, %p39;
	setp.ne.s32 	%p40, %r215, 0;
	@%p40 bra 	$L__BB24_24;
	shr.u32 	%r274, %r7, 2;
	and.b32  	%r275, %r274, 248;
	mov.u32 	%r276, _ZZN3cub18CUB_300001_SM_10006detail6reduce18DeviceReduceKernelINS2_10policy_hubIdjN4cuda3std3__44plusIdEEE10Policy1000EN6thrust24THRUST_300001_SM_1000_NS6detail15normal_iteratorINSD_10device_ptrIdEEEEjS9_dNS7_10__identityEEEvT0_PT3_T1_NS0_13GridEvenShareISN_EET2_T4_E12temp_storage;
	add.s32 	%r277, %r276, %r275;
	st.shared.f64 	[%r277+24], %fd375;
$L__BB24_24:
	bar.sync 	0;
	setp.ne.s32 	%p41, %r7, 0;
	@%p41 bra 	$L__BB24_48;
	setp.gt.u32 	%p42, %r6, 32;
	ld.shared.f64 	%fd249, [_ZZN3cub18CUB_300001_SM_10006detail6reduce18DeviceReduceKernelINS2_10policy_hubIdjN4cuda3std3__44plusIdEEE10Policy1000EN6thrust24THRUST_300001_SM_1000_NS6detail15normal_iteratorINSD_10device_ptrIdEEEEjS9_dNS7_10__identityEEEvT0_PT3_T1_NS0_13GridEvenShareISN_EET2_T4_E12temp_storage+32];
	add.f64 	%fd250, %fd375, %fd249;
	selp.f64 	%fd251, %fd250, %fd375, %p42;
	setp.gt.u32 	%p43, %r6, 64;
	ld.shared.f64 	%fd252, [_ZZN3cub18CUB_300001_SM_10006detail6reduce18DeviceReduceKernelINS2_10policy_hubIdjN4cuda3std3__44plusIdEEE10Policy1000EN6thrust24THRUST_300001_SM_1000_NS6detail15normal_iteratorINSD_10device_ptrIdEEEEjS9_dNS7_10__identityEEEvT0_PT3_T1_NS0_13GridEvenShareISN_EET2_T4_E12temp_storage+40];
	add.f64 	%fd253, %fd252, %fd251;
	selp.f64 	%fd254, %fd253, %fd251, %p43;
	setp.gt.u32 	%p44, %r6, 96;
	ld.shared.f64 	%fd255, [_ZZN3cub18CUB_300001_SM_10006detail6reduce18DeviceReduceKernelINS2_10policy_hubIdjN4cuda3std3__44plusIdEEE10Policy1000EN6thrust24THRUST_300001_SM_1000_NS6detail15normal_iteratorINSD_10device_ptrIdEEEEjS9_dNS7_10__identityEEEvT0_PT3_T1_NS0_13GridEvenShareISN_EET2_T4_E12temp_storage+48];
	add.f64 	%fd256, %fd255, %fd254;
	selp.f64 	%fd257, %fd256, %fd254, %p44;
	setp.gt.u32 	%p45, %r6, 128;
	ld.shared.f64 	%fd258, [_ZZN3cub18CUB_300001_SM_10006detail6reduce18DeviceReduceKernelINS2_10policy_hubIdjN4cuda3std3__44plusIdEEE10Policy1000EN6thrust24THRUST_300001_SM_1000_NS6detail15normal_iteratorINSD_10device_ptrIdEEEEjS9_dNS7_10__identityEEEvT0_PT3_T1_NS0_13GridEvenShareISN_EET2_T4_E12temp_storage+56];
	add.f64 	%fd259, %fd258, %fd257;
	selp.f64 	%fd260, %fd259, %fd257, %p45;
	setp.gt.u32 	%p46, %r6, 160;
	ld.shared.f64 	%fd261, [_ZZN3cub18CUB_300001_SM_10006detail6reduce18DeviceReduceKernelINS2_10policy_hubIdjN4cuda3std3__44plusIdEEE10Policy1000EN6thrust24THRUST_300001_SM_1000_NS6detail15normal_iteratorINSD_10device_ptrIdEEEEjS9_dNS7_10__identityEEEvT0_PT3_T1_NS0_13GridEvenShareISN_EET2_T4_E12temp_storage+64];
	add.f64 	%fd262, %fd261, %fd260;
	selp.f64 	%fd263, %fd262, %fd260, %p46;
	setp.gt.u32 	%p47, %r6, 192;
	ld.shared.f64 	%fd264, [_ZZN3cub18CUB_300001_SM_10006detail6reduce18DeviceReduceKernelINS2_10policy_hubIdjN4cuda3std3__44plusIdEEE10Policy1000EN6thrust24THRUST_300001_SM_1000_NS6detail15normal_iteratorINSD_10device_ptrIdEEEEjS9_dNS7_10__identityEEEvT0_PT3_T1_NS0_13GridEvenShareISN_EET2_T4_E12temp_storage+72];
	add.f64 	%fd265, %fd264, %fd263;
	selp.f64 	%fd266, %fd265, %fd263, %p47;
	setp.gt.u32 	%p48, %r6, 224;
	ld.shared.f64 	%fd267, [_ZZN3cub18CUB_300001_SM_10006detail6reduce18DeviceReduceKernelINS2_10policy_hubIdjN4cuda3std3__44plusIdEEE10Policy1000EN6thrust24THRUST_300001_SM_1000_NS6detail15normal_iteratorINSD_10device_ptrIdEEEEjS9_dNS7_10__identityEEEvT0_PT3_T1_NS0_13GridEvenShareISN_EET2_T4_E12temp_storage+80];
	add.f64 	%fd268, %fd267, %fd266;
	selp.f64 	%fd269, %fd268, %fd266, %p48;
	setp.gt.u32 	%p49, %r6, 256;
	ld.shared.f64 	%fd270, [_ZZN3cub18CUB_300001_SM_10006detail6reduce18DeviceReduceKernelINS2_10policy_hubIdjN4cuda3std3__44plusIdEEE10Policy1000EN6thrust24THRUST_300001_SM_1000_NS6detail15normal_iteratorINSD_10device_ptrIdEEEEjS9_dNS7_10__identityEEEvT0_PT3_T1_NS0_13GridEvenShareISN_EET2_T4_E12temp_storage+88];
	add.f64 	%fd271, %fd270, %fd269;
	selp.f64 	%fd272, %fd271, %fd269, %p49;
	setp.gt.u32 	%p50, %r6, 288;
	ld.shared.f64 	%fd273, [_ZZN3cub18CUB_300001_SM_10006detail6reduce18DeviceReduceKernelINS2_10policy_hubIdjN4cuda3std3__44plusIdEEE10Policy1000EN6thrust24THRUST_300001_SM_1000_NS6detail15normal_iteratorINSD_10device_ptrIdEEEEjS9_dNS7_10__identityEEEvT0_PT3_T1_NS0_13GridEvenShareISN_EET2_T4_E12temp_storage+96];
	add.f64 	%fd274, %fd273, %fd272;
	selp.f64 	%fd275, %fd274, %fd272, %p50;
	setp.gt.u32 	%p51, %r6, 320;
	ld.shared.f64 	%fd276, [_ZZN3cub18CUB_300001_SM_10006detail6reduce18DeviceReduceKernelINS2_10policy_hubIdjN4cuda3std3__44plusIdEEE10Policy1000EN6thrust24THRUST_300001_SM_1000_NS6detail15normal_iteratorINSD_10device_ptrIdEEEEjS9_dNS7_10__identityEEEvT0_PT3_T1_NS0_13GridEvenShareISN_EET2_T4_E12temp_storage+104];
	add.f64 	%fd277, %fd276, %fd275;
	selp.f64 	%fd278, %fd277, %fd275, %p51;
	setp.gt.u32 	%p52, %r6, 352;
	ld.shared.f64 	%fd279, [_ZZN3cub18CUB_300001_SM_10006detail6reduce18DeviceReduceKernelINS2_10policy_hubIdjN4cuda3std3__44plusIdEEE10Policy1000EN6thrust24THRUST_300001_SM_1000_NS6detail15normal_iteratorINSD_10device_ptrIdEEEEjS9_dNS7_10__identityEEEvT0_PT3_T1_NS0_13GridEvenShareISN_EET2_T4_E12temp_storage+112];
	add.f64 	%fd280, %fd279, %fd278;
	selp.f64 	%fd281, %fd280, %fd278, %p52;
	setp.gt.u32 	%p53, %r6, 384;
	ld.shared.f64 	%fd282, [_ZZN3cub18CUB_300001_SM_10006detail6reduce18DeviceReduceKernelINS2_10policy_hubIdjN4cuda3std3__44plusIdEEE10Policy1000EN6thrust24THRUST_300001_SM_1000_NS6detail15normal_iteratorINSD_10device_ptrIdEEEEjS9_dNS7_10__identityEEEvT0_PT3_T1_NS0_13GridEvenShareISN_EET2_T4_E12temp_storage+120];
	add.f64 	%fd283, %fd282, %fd281;
	selp.f64 	%fd284, %fd283, %fd281, %p53;
	setp.gt.u32 	%p54, %r6, 416;
	ld.shared.f64 	%fd285, [_ZZN3cub18CUB_300001_SM_10006detail6reduce18DeviceReduceKernelINS2_10policy_hubIdjN4cuda3std3__44plusIdEEE10Policy1000EN6thrust24THRUST_300001_SM_1000_NS6detail15normal_iteratorINSD_10device_ptrIdEEEEjS9_dNS7_10__identityEEEvT0_PT3_T1_NS0_13GridEvenShareISN_EET2_T4_E12temp_storage+128];
	add.f64 	%fd286, %fd285, %fd284;
	selp.f64 	%fd287, %fd286, %fd284, %p54;
	setp.gt.u32 	%p55, %r6, 448;
	ld.shared.f64 	%fd288, [_ZZN3cub18CUB_300001_SM_10006detail6reduce18DeviceReduceKernelINS2_10policy_hubIdjN4cuda3std3__44plusIdEEE10Policy1000EN6thrust24THRUST_300001_SM_1000_NS6detail15normal_iteratorINSD_10device_ptrIdEEEEjS9_dNS7_10__identityEEEvT0_PT3_T1_NS0_13GridEvenShareISN_EET2_T4_E12temp_storage+136];
	add.f64 	%fd289, %fd288, %fd287;
	selp.f64 	%fd290, %fd289, %fd287, %p55;
	setp.gt.u32 	%p56, %r6, 480;
	ld.shared.f64 	%fd291, [_ZZN3cub18CUB_300001_SM_10006detail6reduce18DeviceReduceKernelINS2_10policy_hubIdjN4cuda3std3__44plusIdEEE10Policy1000EN6thrust24THRUST_300001_SM_1000_NS6detail15normal_iteratorINSD_10device_ptrIdEEEEjS9_dNS7_10__identityEEEvT0_PT3_T1_NS0_13GridEvenShareISN_EET2_T4_E12temp_storage+144];
	add.f64 	%fd292, %fd291, %fd290;
	selp.f64 	%fd293, %fd292, %fd290, %p56;
	setp.gt.u32 	%p57, %r6, 512;
	ld.shared.f64 	%fd294, [_ZZN3cub18CUB_300001_SM_10006detail6reduce18DeviceReduceKernelINS2_10policy_hubIdjN4cuda3std3__44plusIdEEE10Policy1000EN6thrust24THRUST_300001_SM_1000_NS6detail15normal_iteratorINSD_10device_ptrIdEEEEjS9_dNS7_10__identityEEEvT0_PT3_T1_NS0_13GridEvenShareISN_EET2_T4_E12temp_storage+152];
	add.f64 	%fd295, %fd294, %fd293;
	selp.f64 	%fd296, %fd295, %fd293, %p57;
	setp.gt.u32 	%p58, %r6, 544;
	ld.shared.f64 	%fd297, [_ZZN3cub18CUB_300001_SM_10006detail6reduce18DeviceReduceKernelINS2_10policy_hubIdjN4cuda3std3__44plusIdEEE10Policy1000EN6thrust24THRUST_300001_SM_1000_NS6detail15normal_iteratorINSD_10device_ptrIdEEEEjS9_dNS7_10__identityEEEvT0_PT3_T1_NS0_13GridEvenShareISN_EET2_T4_E12temp_storage+160];
	add.f64 	%fd298, %fd297, %fd296;
	selp.f64 	%fd299, %fd298, %fd296, %p58;
	setp.gt.u32 	%p59, %r6, 576;
	ld.shared.f64 	%fd300, [_ZZN3cub18CUB_300001_SM_10006detail6reduce18DeviceReduceKernelINS2_10policy_hubIdjN4cuda3std3__44plusIdEEE10Policy1000EN6thrust24THRUST_300001_SM_1000_NS6detail15normal_iteratorINSD_10device_ptrIdEEEEjS9_dNS7_10__identityEEEvT0_PT3_T1_NS0_13GridEvenShareISN_EET2_T4_E12temp_storage+168];
	add.f64 	%fd301, %fd300, %fd299;
	selp.f64 	%fd302, %fd301, %fd299, %p59;
	setp.gt.u32 	%p60, %r6, 608;
	ld.shared.f64 	%fd303, [_ZZN3cub18CUB_300001_SM_10006detail6reduce18DeviceReduceKernelINS2_10policy_hubIdjN4cuda3std3__44plusIdEEE10Policy1000EN6thrust24THRUST_300001_SM_1000_NS6detail15normal_iteratorINSD_10device_ptrIdEEEEjS9_dNS7_10__identityEEEvT0_PT3_T1_NS0_13GridEvenShareISN_EET2_T4_E12temp_storage+176];
	add.f64 	%fd304, %fd303, %fd302;
	selp.f64 	%fd375, %fd304, %fd302, %p60;
	bra.uni 	$L__BB24_48;
$L__BB24_26:
	mov.u32 	%r35, %tid.x;
	add.s32 	%r72, %r347, %r35;
	mul.wide.u32 	%rd4, %r72, 8;
	add.s64 	%rd5, %rd1, %rd4;
	ld.global.f64 	%fd41, [%rd5];
	ld.global.f64 	%fd42, [%rd5+5120];
	ld.global.f64 	%fd43, [%rd5+10240];
	ld.global.f64 	%fd44, [%rd5+15360];
	ld.global.f64 	%fd45, [%rd5+20480];
	ld.global.f64 	%fd46, [%rd5+25600];
	ld.global.f64 	%fd47, [%rd5+30720];
	ld.global.f64 	%fd48, [%rd5+35840];
	add.f64 	%fd49, %fd41, %fd42;
	add.f64 	%fd50, %fd49, %fd43;
	add.f64 	%fd51, %fd50, %fd44;
	add.f64 	%fd52, %fd51, %fd45;
	add.f64 	%fd53, %fd52, %fd46;
	add.f64 	%fd54, %fd53, %fd47;
	add.f64 	%fd374, %fd54, %fd48;
	setp.lt.u32 	%p2, %r6, %r4;
	@%p2 bra 	$L__BB24_44;
	add.s32 	%r36, %r4, %r347;
	not.b32 	%r74, %r35;
	add.s32 	%r75, %r74, %r1;
	sub.s32 	%r76, %r75, %r4;
	sub.s32 	%r344, %r76, %r347;
	add.s32 	%r77, %r36, %r35;
	add.s32 	%r343, %r77, 5120;
	mov.b32 	%r346, 0;
	mov.u32 	%r345, %r36;
$L__BB24_28:
	mad.lo.s32 	%r347, %r2, 5120, %r347;
	add.s32 	%r78, %r1, -5120;
	setp.gt.u32 	%p3, %r347, %r78;
	@%p3 bra 	$L__BB24_30;
	add.s32 	%r79, %r35, %r347;
	mul.wide.u32 	%rd6, %r79, 8;
	add.s64 	%rd7, %rd1, %rd6;
	ld.global.f64 	%fd55, [%rd7];
	ld.global.f64 	%fd56, [%rd7+5120];
	ld.global.f64 	%fd57, [%rd7+10240];
	ld.global.f64 	%fd58, [%rd7+15360];
	ld.global.f64 	%fd59, [%rd7+20480];
	ld.global.f64 	%fd60, [%rd7+25600];
	ld.global.f64 	%fd61, [%rd7+30720];
	ld.global.f64 	%fd62, [%rd7+35840];
	add.f64 	%fd63, %fd374, %fd55;
	add.f64 	%fd64, %fd63, %fd56;
	add.f64 	%fd65, %fd64, %fd57;
	add.f64 	%fd66, %fd65, %fd58;
	add.f64 	%fd67, %fd66, %fd59;
	add.f64 	%fd68, %fd67, %fd60;
	add.f64 	%fd69, %fd68, %fd61;
	add.f64 	%fd374, %fd69, %fd62;
	sub.s32 	%r80, %r1, %r347;
	mul.lo.s32 	%r81, %r2, 5120;
	setp.lt.u32 	%p4, %r80, %r81;
	add.s32 	%r346, %r346, 1;
	add.s32 	%r345, %r345, %r81;
	sub.s32 	%r344, %r344, %r81;
	add.s32 	%r343, %r343, %r81;
	@%p4 bra 	$L__BB24_44;
	bra.uni 	$L__BB24_28;
$L__BB24_30:
	setp.le.u32 	%p5, %r1, %r347;
	sub.s32 	%r82, %r1, %r347;
	setp.ge.s32 	%p6, %r35, %r82;
	or.pred  	%p7, %p5, %p6;
	@%p7 bra 	$L__BB24_44;
	not.b32 	%r84, %r35;
	add.s32 	%r85, %r1, %r84;
	sub.s32 	%r86, %r85, %r36;
	mul.lo.s32 	%r87, %r2, %r346;
	mad.lo.s32 	%r88, %r87, -5120, %r86;
	mul.hi.u32 	%r89, %r88, -858993459;
	shr.u32 	%r90, %r89, 9;
	add.s32 	%r49, %r90, 1;
	and.b32  	%r50, %r49, 15;
	setp.lt.u32 	%p8, %r88, 9600;
	mov.u32 	%r352, %r35;
	@%p8 bra 	$L__BB24_35;
	or.b32  	%r350, %r35, 5120;
	mul.hi.u32 	%r91, %r344, -858993459;
	shr.u32 	%r92, %r91, 9;
	add.s32 	%r93, %r92, 1;
	and.b32  	%r94, %r93, 16777200;
	neg.s32 	%r348, %r94;
$L__BB24_33:
	.pragma "nounroll";
	add.s32 	%r95, %r343, -5120;
	mul.wide.u32 	%rd8, %r95, 8;
	add.s64 	%rd9, %rd1, %rd8;
	ld.global.f64 	%fd71, [%rd9];
	add.f64 	%fd72, %fd374, %fd71;
	add.s32 	%r96, %r343, -4480;
	mul.wide.u32 	%rd10, %r96, 8;
	add.s64 	%rd11, %rd1, %rd10;
	ld.global.f64 	%fd73, [%rd11];
	add.f64 	%fd74, %fd72, %fd73;
	add.s32 	%r97, %r343, -3840;
	mul.wide.u32 	%rd12, %r97, 8;
	add.s64 	%rd13, %rd1, %rd12;
	ld.global.f64 	%fd75, [%rd13];
	add.f64 	%fd76, %fd74, %fd75;
	add.s32 	%r98, %r343, -3200;
	mul.wide.u32 	%rd14, %r98, 8;
	add.s64 	%rd15, %rd1, %rd14;
	ld.global.f64 	%fd77, [%rd15];
	add.f64 	%fd78, %fd76, %fd77;
	add.s32 	%r99, %r343, -2560;
	mul.wide.u32 	%rd16, %r99, 8;
	add.s64 	%rd17, %rd1, %rd16;
	ld.global.f64 	%fd79, [%rd17];
	add.f64 	%fd80, %fd78, %fd79;
	add.s32 	%r100, %r343, -1920;
	mul.wide.u32 	%rd18, %r100, 8;
	add.s64 	%rd19, %rd1, %rd18;
	ld.global.f64 	%fd81, [%rd19];
	add.f64 	%fd82, %fd80, %fd81;
	add.s32 	%r101, %r343, -1280;
	mul.wide.u32 	%rd20, %r101, 8;
	add.s64 	%rd21, %rd1, %rd20;
	ld.global.f64 	%fd83, [%rd21];
	add.f64 	%fd84, %fd82, %fd83;
	add.s32 	%r102, %r343, 4480;
	add.s32 	%r103, %r343, -640;
	mul.wide.u32 	%rd22, %r103, 8;
	add.s64 	%rd23, %rd1, %rd22;
	ld.global.f64 	%fd85, [%rd23];
	add.f64 	%fd86, %fd84, %fd85;
	mul.wide.u32 	%rd24, %r343, 8;
	add.s64 	%rd25, %rd1, %rd24;
	ld.global.f64 	%fd87, [%rd25];
	add.f64 	%fd88, %fd86, %fd87;
	add.s32 	%r104, %r343, 640;
	mul.wide.u32 	%rd26, %r104, 8;
	add.s64 	%rd27, %rd1, %rd26;
	ld.global.f64 	%fd89, [%rd27];
	add.f64 	%fd90, %fd88, %fd89;
	add.s32 	%r105, %r343, 1280;
	mul.wide.u32 	%rd28, %r105, 8;
	add.s64 	%rd29, %rd1, %rd28;
	ld.global.f64 	%fd91, [%rd29];
	add.f64 	%fd92, %fd90, %fd91;
	add.s32 	%r106, %r343, 1920;
	mul.wide.u32 	%rd30, %r106, 8;
	add.s64 	%rd31, %rd1, %rd30;
	ld.global.f64 	%fd93, [%rd31];
	add.f64 	%fd94, %fd92, %fd93;
	add.s32 	%r107, %r343, 2560;
	mul.wide.u32 	%rd32, %r107, 8;
	add.s64 	%rd33, %rd1, %rd32;
	ld.global.f64 	%fd95, [%rd33];
	add.f64 	%fd96, %fd94, %fd95;
	add.s32 	%r108, %r343, 3200;
	mul.wide.u32 	%rd34, %r108, 8;
	add.s64 	%rd35, %rd1, %rd34;
	ld.global.f64 	%fd97, [%rd35];
	add.f64 	%fd98, %fd96, %fd97;
	add.s32 	%r109, %r343, 3840;
	mul.wide.u32 	%rd36, %r109, 8;
	add.s64 	%rd37, %rd1, %rd36;
	ld.global.f64 	%fd99, [%rd37];
	add.f64 	%fd100, %fd98, %fd99;
	mul.wide.u32 	%rd38, %r102, 8;
	add.s64 	%rd39, %rd1, %rd38;
	ld.global.f64 	%fd101, [%rd39];
	add.f64 	%fd374, %fd100, %fd101;
	add.s32 	%r350, %r350, 10240;
	add.s32 	%r343, %r343, 10240;
	add.s32 	%r348, %r348, 16;
	setp.ne.s32 	%p9, %r348, 0;
	@%p9 bra 	$L__BB24_33;
	add.s32 	%r352, %r350, -5120;
$L__BB24_35:
	setp.eq.s32 	%p10, %r50, 0;
	@%p10 bra 	$L__BB24_44;
	and.b32  	%r61, %r49, 7;
	setp.lt.u32 	%p11, %r50, 8;
	@%p11 bra 	$L__BB24_38;
	add.s32 	%r110, %r352, %r347;
	mul.wide.u32 	%rd40, %r110, 8;
	add.s64 	%rd41, %rd1, %rd40;
	ld.global.f64 	%fd103, [%rd41];
	add.f64 	%fd104, %fd374, %fd103;
	add.s32 	%r111, %r110, 640;
	mul.wide.u32 	%rd42, %r111, 8;
	add.s64 	%rd43, %rd1, %rd42;
	ld.global.f64 	%fd105, [%rd43];
	add.f64 	%fd106, %fd104, %fd105;
	add.s32 	%r112, %r110, 1280;
	mul.wide.u32 	%rd44, %r112, 8;
	add.s64 	%rd45, %rd1, %rd44;
	ld.global.f64 	%fd107, [%rd45];
	add.f64 	%fd108, %fd106, %fd107;
	add.s32 	%r113, %r110, 1920;
	mul.wide.u32 	%rd46, %r113, 8;
	add.s64 	%rd47, %rd1, %rd46;
	ld.global.f64 	%fd109, [%rd47];
	add.f64 	%fd110, %fd108, %fd109;
	add.s32 	%r114, %r110, 2560;
	mul.wide.u32 	%rd48, %r114, 8;
	add.s64 	%rd49, %rd1, %rd48;
	ld.global.f64 	%fd111, [%rd49];
	add.f64 	%fd112, %fd110, %fd111;
	add.s32 	%r115, %r110, 3200;
	mul.wide.u32 	%rd50, %r115, 8;
	add.s64 	%rd51, %rd1, %rd50;
	ld.global.f64 	%fd113, [%rd51];
	add.f64 	%fd114, %fd112, %fd113;
	add.s32 	%r116, %r110, 3840;
	mul.wide.u32 	%rd52, %r116, 8;
	add.s64 	%rd53, %rd1, %rd52;
	ld.global.f64 	%fd115, [%rd53];
	add.f64 	%fd116, %fd114, %fd115;
	add.s32 	%r117, %r110, 4480;
	mul.wide.u32 	%rd54, %r117, 8;
	add.s64 	%rd55, %rd1, %rd54;
	ld.global.f64 	%fd117, [%rd55];
	add.f64 	%fd374, %fd116, %fd117;
	add.s32 	%r352, %r352, 5120;
$L__BB24_38:
	setp.eq.s32 	%p12, %r61, 0;
	@%p12 bra 	$L__BB24_44;
	setp.lt.u32 	%p13, %r61, 4;
	@%p13 bra 	$L__BB24_41;
	add.s32 	%r118, %r352, %r347;
	mul.wide.u32 	%rd56, %r118, 8;
	add.s64 	%rd57, %rd1, %rd56;
	ld.global.f64 	%fd119, [%rd57];
	add.f64 	%fd120, %fd374, %fd119;
	add.s32 	%r119, %r118, 640;
	mul.wide.u32 	%rd58, %r119, 8;
	add.s64 	%rd59, %rd1, %rd58;
	ld.global.f64 	%fd121, [%rd59];
	add.f64 	%fd122, %fd120, %fd121;
	add.s32 	%r120, %r118, 1280;
	mul.wide.u32 	%rd60, %r120, 8;
	add.s64 	%rd61, %rd1, %rd60;
	ld.global.f64 	%fd123, [%rd61];
	add.f64 	%fd124, %fd122, %fd123;
	add.s32 	%r121, %r118, 1920;
	mul.wide.u32 	%rd62, %r121, 8;
	add.s64 	%rd63, %rd1, %rd62;
	ld.global.f64 	%fd125, [%rd63];
	add.f64 	%fd374, %fd124, %fd125;
	add.s32 	%r352, %r352, 2560;
$L__BB24_41:
	and.b32  	%r122, %r49, 3;
	setp.eq.s32 	%p14, %r122, 0;
	@%p14 bra 	$L__BB24_44;
	add.s32 	%r355, %r352, %r345;
	mul.hi.u32 	%r123, %r344, -858993459;
	cvt.u16.u32 	%rs1, %r123;
	shr.u16 	%rs2, %rs1, 9;
	add.s16 	%rs3, %rs2, 1;
	cvt.u32.u16 	%r124, %rs3;
	and.b32  	%r125, %r124, 3;
	neg.s32 	%r354, %r125;
$L__BB24_43:
	.pragma "nounroll";
	mul.wide.u32 	%rd64, %r355, 8;
	add.s64 	%rd65, %rd1, %rd64;
	ld.global.f64 	%fd126, [%rd65];
	add.f64 	%fd374, %fd374, %fd126;
	add.s32 	%r355, %r355, 640;
	add.s32 	%r354, %r354, 1;
	setp.ne.s32 	%p15, %r354, 0;
	@%p15 bra 	$L__BB24_43;
$L__BB24_44:
	// begin inline asm
	mov.u32 %r126, %laneid;
	// end inline asm
	mov.b64 	%rd66, %fd374;
	mov.b64 	{%r128, %r133}, %rd66;
	mov.b32 	%r134, 1;
	mov.b32 	%r175, 31;
	mov.b32 	%r176, -1;
	// begin inline asm
	shfl.sync.down.b32 %r127, %r128, %r134, %r175, %r176;
	// end inline asm
	// begin inline asm
	shfl.sync.down.b32 %r132, %r133, %r134, %r175, %r176;
	// end inline asm
	mov.b64 	%rd67, {%r127, %r132};
	mov.b64 	%fd127, %rd67;
	setp.gt.s32 	%p16, %r126, 30;
	add.f64 	%fd128, %fd374, %fd127;
	selp.f64 	%fd129, %fd374, %fd128, %p16;
	mov.b64 	%rd68, %fd129;
	mov.b64 	{%r138, %r143}, %rd68;
	mov.b32 	%r144, 2;
	// begin inline asm
	shfl.sync.down.b32 %r137, %r138, %r144, %r175, %r176;
	// end inline asm
	// begin inline asm
	shfl.sync.down.b32 %r142, %r143, %r144, %r175, %r176;
	// end inline asm
	mov.b64 	%rd69, {%r137, %r142};
	mov.b64 	%fd130, %rd69;
	setp.gt.s32 	%p17, %r126, 29;
	add.f64 	%fd131, %fd129, %fd130;
	selp.f64 	%fd132, %fd129, %fd131, %p17;
	mov.b64 	%rd70, %fd132;
	mov.b64 	{%r148, %r153}, %rd70;
	mov.b32 	%r154, 4;
	// begin inline asm
	shfl.sync.down.b32 %r147, %r148, %r154, %r175, %r176;
	// end inline asm
	// begin inline asm
	shfl.sync.down.b32 %r152, %r153, %r154, %r175, %r176;
	// end inline asm
	mov.b64 	%rd71, {%r147, %r152};
	mov.b64 	%fd133, %rd71;
	setp.gt.s32 	%p18, %r126, 27;
	add.f64 	%fd134, %fd132, %fd133;
	selp.f64 	%fd135, %fd132, %fd134, %p18;
	mov.b64 	%rd72, %fd135;
	mov.b64 	{%r158, %r163}, %rd72;
	mov.b32 	%r164, 8;
	// begin inline asm
	shfl.sync.down.b32 %r157, %r158, %r164, %r175, %r176;
	// end inline asm
	// begin inline asm
	shfl.sync.down.b32 %r162, %r163, %r164, %r175, %r176;
	// end inline asm
	mov.b64 	%rd73, {%r157, %r162};
	mov.b64 	%fd136, %rd73;
	setp.gt.s32 	%p19, %r126, 23;
	add.f64 	%fd137, %fd135, %fd136;
	selp.f64 	%fd138, %fd135, %fd137, %p19;
	mov.b64 	%rd74, %fd138;
	mov.b64 	{%r168, %r173}, %rd74;
	mov.b32 	%r174, 16;
	// begin inline asm
	shfl.sync.down.b32 %r167, %r168, %r174, %r175, %r176;
	// end inline asm
	// begin inline asm
	shfl.sync.down.b32 %r172, %r173, %r174, %r175, %r176;
	// end inline asm
	mov.b64 	%rd75, {%r167, %r172};
	mov.b64 	%fd139, %rd75;
	setp.gt.s32 	%p20, %r126, 15;
	add.f64 	%fd37, %fd138, %fd139;
	selp.f64 	%fd375, %fd138, %fd37, %p20;
	setp.ne.s32 	%p21, %r126, 0;
	@%p21 bra 	$L__BB24_46;
	shr.u32 	%r177, %r35, 2;
	and.b32  	%r178, %r177, 248;
	mov.u32 	%r179, _ZZN3cub18CUB_300001_SM_10006detail6reduce18DeviceReduceKernelINS2_10policy_hubIdjN4cuda3std3__44plusIdEEE10Policy1000EN6thrust24THRUST_300001_SM_1000_NS6detail15normal_iteratorINSD_10device_ptrIdEEEEjS9_dNS7_10__identityEEEvT0_PT3_T1_NS0_13GridEvenShareISN_EET2_T4_E12temp_storage;
	add.s32 	%r180, %r179, %r178;
	st.shared.f64 	[%r180+24], %fd37;
$L__BB24_46:
	bar.sync 	0;
	setp.ne.s32 	%p22, %r35, 0;
	@%p22 bra 	$L__BB24_48;
	ld.shared.f64 	%fd140, [_ZZN3cub18CUB_300001_SM_10006detail6reduce18DeviceReduceKernelINS2_10policy_hubIdjN4cuda3std3__44plusIdEEE10Policy1000EN6thrust24THRUST_300001_SM_1000_NS6detail15normal_iteratorINSD_10device_ptrIdEEEEjS9_dNS7_10__identityEEEvT0_PT3_T1_NS0_13GridEvenShareISN_EET2_T4_E12temp_storage+32];
	add.f64 	%fd141, %fd375, %fd140;
	ld.shared.f64 	%fd142, [_ZZN3cub18CUB_300001_SM_10006detail6reduce18DeviceReduceKernelINS2_10policy_hubIdjN4cuda3std3__44plusIdEEE10Policy1000EN6thrust24THRUST_300001_SM_1000_NS6detail15normal_iteratorINSD_10device_ptrIdEEEEjS9_dNS7_10__identityEEEvT0_PT3_T1_NS0_13GridEvenShareISN_EET2_T4_E12temp_storage+40];
	add.f64 	%fd143, %fd141, %fd142;
	ld.shared.f64 	%fd144, [_ZZN3cub18CUB_300001_SM_10006detail6reduce18DeviceReduceKernelINS2_10policy_hubIdjN4cuda3std3__44plusIdEEE10Policy1000EN6thrust24THRUST_300001_SM_1000_NS6detail15normal_iteratorINSD_10device_ptrIdEEEEjS9_dNS7_10__identityEEEvT0_PT3_T1_NS0_13GridEvenShareISN_EET2_T4_E12temp_storage+48];
	add.f64 	%fd145, %fd143, %fd144;
	ld.shared.f64 	%fd146, [_ZZN3cub18CUB_300001_SM_10006detail6reduce18DeviceReduceKernelINS2_10policy_hubIdjN4cuda3std3__44plusIdEEE10Policy1000EN6thrust24THRUST_300001_SM_1000_NS6detail15normal_iteratorINSD_10device_ptrIdEEEEjS9_dNS7_10__identityEEEvT0_PT3_T1_NS0_13GridEvenShareISN_EET2_T4_E12temp_storage+56];
	add.f64 	%fd147, %fd145, %fd146;
	ld.shared.f64 	%fd148, [_ZZN3cub18CUB_300001_SM_10006detail6reduce18DeviceReduceKernelINS2_10policy_hubIdjN4cuda3std3__44plusIdEEE10Policy1000EN6thrust24THRUST_300001_SM_1000_NS6detail15normal_iteratorINSD_10device_ptrIdEEEEjS9_dNS7_10__identityEEEvT0_PT3_T1_NS0_13GridEvenShareISN_EET2_T4_E12temp_storage+64];
	add.f64 	%fd149, %fd147, %fd148;
	ld.shared.f64 	%fd150, [_ZZN3cub18CUB_300001_SM_10006detail6reduce18DeviceReduceKernelINS2_10policy_hubIdjN4cuda3std3__44plusIdEEE10Policy1000EN6thrust24THRUST_300001_SM_1000_NS6detail15normal_iteratorINSD_10device_ptrIdEEEEjS9_dNS7_10__identityEEEvT0_PT3_T1_NS0_13GridEvenShareISN_EET2_T4_E12temp_storage+72];
	add.f64 	%fd151, %fd149, %fd150;
	ld.shared.f64 	%fd152, [_ZZN3cub18CUB_300001_SM_10006detail6reduce18DeviceReduceKernelINS2_10policy_hubIdjN4cuda3std3__44plusIdEEE10Policy1000EN6thrust24THRUST_300001_SM_1000_NS6detail15normal_iteratorINSD_10device_ptrIdEEEEjS9_dNS7_10__identityEEEvT0_PT3_T1_NS0_13GridEvenShareISN_EET2_T4_E12temp_storage+80];
	add.f64 	%fd153, %fd151, %fd152;
	ld.shared.f64 	%fd154, [_ZZN3cub18CUB_300001_SM_10006detail6reduce18DeviceReduceKernelINS2_10policy_hubIdjN4cuda3std3__44plusIdEEE10Policy1000EN6thrust24THRUST_300001_SM_1000_NS6detail15normal_iteratorINSD_10device_ptrIdEEEEjS9_dNS7_10__identityEEEvT0_PT3_T1_NS0_13GridEvenShareISN_EET2_T4_E12temp_storage+88];
	add.f64 	%fd155, %fd153, %fd154;
	ld.shared.f64 	%fd156, [_ZZN3cub18CUB_300001_SM_10006detail6reduce18DeviceReduceKernelINS2_10policy_hubIdjN4cuda3std3__44plusIdEEE10Policy1000EN6thrust24THRUST_300001_SM_1000_NS6detail15normal_iteratorINSD_10device_ptrIdEEEEjS9_dNS7_10__identityEEEvT0_PT3_T1_NS0_13GridEvenShareISN_EET2_T4_E12temp_storage+96];
	add.f64 	%fd157, %fd155, %fd156;
	ld.shared.f64 	%fd158, [_ZZN3cub18CUB_300001_SM_10006detail6reduce18DeviceReduceKernelINS2_10policy_hubIdjN4cuda3std3__44plusIdEEE10Policy1000EN6thrust24THRUST_300001_SM_1000_NS6detail15normal_iteratorINSD_10device_ptrIdEEEEjS9_dNS7_10__identityEEEvT0_PT3_T1_NS0_13GridEvenShareISN_EET2_T4_E12temp_storage+104];
	add.f64 	%fd159, %fd157, %fd158;
	ld.shared.f64 	%fd160, [_ZZN3cub18CUB_300001_SM_10006detail6reduce18DeviceReduceKernelINS2_10policy_hubIdjN4cuda3std3__44plusIdEEE10Policy1000EN6thrust24THRUST_300001_SM_1000_NS6detail15normal_iteratorINSD_10device_ptrIdEEEEjS9_dNS7_10__identityEEEvT0_PT3_T1_NS0_13GridEvenShareISN_EET2_T4_E12temp_storage+112];
	add.f64 	%fd161, %fd159, %fd160;
	ld.shared.f64 	%fd162, [_ZZN3cub18CUB_300001_SM_10006detail6reduce18DeviceReduceKernelINS2_10policy_hubIdjN4cuda3std3__44plusIdEEE10Policy1000EN6thrust24THRUST_300001_SM_1000_NS6detail15normal_iteratorINSD_10device_ptrIdEEEEjS9_dNS7_10__identityEEEvT0_PT3_T1_NS0_13GridEvenShareISN_EET2_T4_E12temp_storage+120];
	add.f64 	%fd163, %fd161, %fd162;
	ld.shared.f64 	%fd164, [_ZZN3cub18CUB_300001_SM_10006detail6reduce18DeviceReduceKernelINS2_10policy_hubIdjN4cuda3std3__44plusIdEEE10Policy1000EN6thrust24THRUST_300001_SM_1000_NS6detail15normal_iteratorINSD_10device_ptrIdEEEEjS9_dNS7_10__identityEEEvT0_PT3_T1_NS0_13GridEvenShareISN_EET2_T4_E12temp_storage+128];
	add.f64 	%fd165, %fd163, %fd164;
	ld.shared.f64 	%fd166, [_ZZN3cub18CUB_300001_SM_10006detail6reduce18DeviceReduceKernelINS2_10policy_hubIdjN4cuda3std3__44plusIdEEE10Policy1000EN6thrust24THRUST_300001_SM_1000_NS6detail15normal_iteratorINSD_10device_ptrIdEEEEjS9_dNS7_10__identityEEEvT0_PT3_T1_NS0_13GridEvenShareISN_EET2_T4_E12temp_storage+136];
	add.f64 	%fd167, %fd165, %fd166;
	ld.shared.f64 	%fd168, [_ZZN3cub18CUB_300001_SM_10006detail6reduce18DeviceReduceKernelINS2_10policy_hubIdjN4cuda3std3__44plusIdEEE10Policy1000EN6thrust24THRUST_300001_SM_1000_NS6detail15normal_iteratorINSD_10device_ptrIdEEEEjS9_dNS7_10__identityEEEvT0_PT3_T1_NS0_13GridEvenShareISN_EET2_T4_E12temp_storage+144];
	add.f64 	%fd169, %fd167, %fd168;
	ld.shared.f64 	%fd170, [_ZZN3cub18CUB_300001_SM_10006detail6reduce18DeviceReduceKernelINS2_10policy_hubIdjN4cuda3std3__44plusIdEEE10Policy1000EN6thrust24THRUST_300001_SM_1000_NS6detail15normal_iteratorINSD_10device_ptrIdEEEEjS9_dNS7_10__identityEEEvT0_PT3_T1_NS0_13GridEvenShareISN_EET2_T4_E12temp_storage+152];
	add.f64 	%fd171, %fd169, %fd170;
	ld.shared.f64 	%fd172, [_ZZN3cub18CUB_300001_SM_10006detail6reduce18DeviceReduceKernelINS2_10policy_hubIdjN4cuda3std3__44plusIdEEE10Policy1000EN6thrust24THRUST_300001_SM_1000_NS6detail15normal_iteratorINSD_10device_ptrIdEEEEjS9_dNS7_10__identityEEEvT0_PT3_T1_NS0_13GridEvenShareISN_EET2_T4_E12temp_storage+160];
	add.f64 	%fd173, %fd171, %fd172;
	ld.shared.f64 	%fd174, [_ZZN3cub18CUB_300001_SM_10006detail6reduce18DeviceReduceKernelINS2_10policy_hubIdjN4cuda3std3__44plusIdEEE10Policy1000EN6thrust24THRUST_300001_SM_1000_NS6detail15normal_iteratorINSD_10device_ptrIdEEEEjS9_dNS7_10__identityEEEvT0_PT3_T1_NS0_13GridEvenShareISN_EET2_T4_E12temp_storage+168];
	add.f64 	%fd175, %fd173, %fd174;
	ld.shared.f64 	%fd176, [_ZZN3cub18CUB_300001_SM_10006detail6reduce18DeviceReduceKernelINS2_10policy_hubIdjN4cuda3std3__44plusIdEEE10Policy1000EN6thrust24THRUST_300001_SM_1000_NS6detail15normal_iteratorINSD_10device_ptrIdEEEEjS9_dNS7_10__identityEEEvT0_PT3_T1_NS0_13GridEvenShareISN_EET2_T4_E12temp_storage+176];
	add.f64 	%fd375, %fd175, %fd176;
$L__BB24_48:
	mov.u32 	%r333, %tid.x;
	setp.ne.s32 	%p68, %r333, 0;
	@%p68 bra 	$L__BB24_50;
	ld.param.u64 	%rd159, [_ZN3cub18CUB_300001_SM_10006detail6reduce18DeviceReduceKernelINS2_10policy_hubIdjN4cuda3std3__44plusIdEEE10Policy1000EN6thrust24THRUST_300001_SM_1000_NS6detail15normal_iteratorINSD_10device_ptrIdEEEEjS9_dNS7_10__identityEEEvT0_PT3_T1_NS0_13GridEvenShareISN_EET2_T4__param_1];
	cvta.to.global.u64 	%rd156, %rd159;
	mul.wide.u32 	%rd157, %r3, 8;
	add.s64 	%rd158, %rd156, %rd157;
	st.global.f64 	[%rd158], %fd375;
$L__BB24_50:
	ret;

}
	// .globl	_ZN3cub18CUB_300001_SM_10006detail6reduce28DeviceReduceSingleTileKernelINS2_10policy_hubIdjN4cuda3std3__44plusIdEEE10Policy1000EPdSC_iS9_ddNS7_10__identityEEEvT0_T1_T2_T3_T4_T6_
.visible .entry _ZN3cub18CUB_300001_SM_10006detail6reduce28DeviceReduceSingleTileKernelINS2_10policy_hubIdjN4cuda3std3__44plusIdEEE10Policy1000EPdSC_iS9_ddNS7_10__identityEEEvT0_T1_T2_T3_T4_T6_(
	.param .u64 .ptr .align 1 _ZN3cub18CUB_300001_SM_10006detail6reduce28DeviceReduceSingleTileKernelINS2_10policy_hubIdjN4cuda3std3__44plusIdEEE10Policy1000EPdSC_iS9_ddNS7_10__identityEEEvT0_T1_T2_T3_T4_T6__param_0,
	.param .u64 .ptr .align 1 _ZN3cub18CUB_300001_SM_10006detail6reduce28DeviceReduceSingleTileKernelINS2_10policy_hubIdjN4cuda3std3__44plusIdEEE10Policy1000EPdSC_iS9_ddNS7_10__identityEEEvT0_T1_T2_T3_T4_T6__param_1,
	.param .u32 _ZN3cub18CUB_300001_SM_10006detail6reduce28DeviceReduceSingleTileKernelINS2_10policy_hubIdjN4cuda3std3__44plusIdEEE10Policy1000EPdSC_iS9_ddNS7_10__identityEEEvT0_T1_T2_T3_T4_T6__param_2,
	.param .align 1 .b8 _ZN3cub18CUB_300001_SM_10006detail6reduce28DeviceReduceSingleTileKernelINS2_10policy_hubIdjN4cuda3std3__44plusIdEEE10Policy1000EPdSC_iS9_ddNS7_10__identityEEEvT0_T1_T2_T3_T4_T6__param_3[1],
	.param .f64 _ZN3cub18CUB_300001_SM_10006detail6reduce28DeviceReduceSingleTileKernelINS2_10policy_hubIdjN4cuda3std3__44plusIdEEE10Policy1000EPdSC_iS9_ddNS7_10__identityEEEvT0_T1_T2_T3_T4_T6__param_4,
	.param .align 1 .b8 _ZN3cub18CUB_300001_SM_10006detail6reduce28DeviceReduceSingleTileKernelINS2_10policy_hubIdjN4cuda3std3__44plusIdEEE10Policy1000EPdSC_iS9_ddNS7_10__identityEEEvT0_T1_T2_T3_T4_T6__param_5[1]
)
.maxntid 640
.minnctapersm 1
{
	.reg .pred 	%p<62>;
	.reg .b32 	%r<239>;
	.reg .b64 	%rd<109>;
	.reg .b64 	%fd<264>;
	// demoted variable
	.shared .align 8 .b8 _ZZN3cub18CUB_300001_SM_10006detail6reduce28DeviceReduceSingleTileKernelINS2_10policy_hubIdjN4cuda3std3__44plusIdEEE10Policy1000EPdSC_iS9_ddNS7_10__identityEEEvT0_T1_T2_T3_T4_T6_E12temp_storage[192];
	ld.param.u64 	%rd9, [_ZN3cub18CUB_300001_SM_10006detail6reduce28DeviceReduceSingleTileKernelINS2_10policy_hubIdjN4cuda3std3__44plusIdEEE10Policy1000EPdSC_iS9_ddNS7_10__identityEEEvT0_T1_T2_T3_T4_T6__param_0];
	ld.param.u64 	%rd10, [_ZN3cub18CUB_300001_SM_10006detail6reduce28DeviceReduceSingleTileKernelINS2_10policy_hubIdjN4cuda3std3__44plusIdEEE10Policy1000EPdSC_iS9_ddNS7_10__identityEEEvT0_T1_T2_T3_T4_T6__param_1];
	ld.param.u32 	%r36, [_ZN3cub18CUB_300001_SM_10006detail6reduce28DeviceReduceSingleTileKernelINS2_10policy_hubIdjN4cuda3std3__44plusIdEEE10Policy1000EPdSC_iS9_ddNS7_10__identityEEEvT0_T1_T2_T3_T4_T6__param_2];
	ld.param.f64 	%fd30, [_ZN3cub18CUB_300001_SM_10006detail6reduce28DeviceReduceSingleTileKernelINS2_10policy_hubIdjN4cuda3std3__44plusIdEEE10Policy1000EPdSC_iS9_ddNS7_10__identityEEEvT0_T1_T2_T3_T4_T6__param_4];
	cvta.to.global.u64 	%rd1, %rd10;
	setp.ne.s32 	%p1, %r36, 0;
	@%p1 bra 	$L__BB25_3;
	mov.u32 	%r225, %tid.x;
	setp.ne.s32 	%p61, %r225, 0;
	@%p61 bra 	$L__BB25_39;
	st.global.f64 	[%rd1], %fd30;
	bra.uni 	$L__BB25_39;
$L__BB25_3:
	setp.gt.s32 	%p2, %r36, 5119;
	@%p2 bra 	$L__BB25_21;
	mov.u32 	%r1, %tid.x;
	setp.ge.s32 	%p19, %r1, %r36;
	mov.f64 	%fd255, 0d0000000000000000;
	mov.u32 	%r229, %r1;
	@%p19 bra 	$L__BB25_6;
	mul.wide.u32 	%rd74, %r1, 8;
	add.s64 	%rd73, %rd9, %rd74;
	// begin inline asm
	ld.global.nc.u64 %rd72, [%rd73];
	// end inline asm
	mov.b64 	%fd255, %rd72;
	add.s32 	%r229, %r1, 640;
$L__BB25_6:
	setp.ge.s32 	%p20, %r229, %r36;
	@%p20 bra 	$L__BB25_12;
	not.b32 	%r101, %r229;
	add.s32 	%r4, %r36, %r101;
	mul.hi.u32 	%r102, %r4, -858993459;
	shr.u32 	%r103, %r102, 9;
	add.s32 	%r5, %r103, 1;
	and.b32  	%r104, %r103, 3;
	setp.eq.s32 	%p21, %r104, 3;
	@%p21 bra 	$L__BB25_10;
	mul.wide.u32 	%rd75, %r229, 8;
	add.s64 	%rd107, %rd9, %rd75;
	and.b32  	%r105, %r5, 3;
	neg.s32 	%r227, %r105;
$L__BB25_9:
	.pragma "nounroll";
	// begin inline asm
	ld.global.nc.u64 %rd76, [%rd107];
	// end inline asm
	mov.b64 	%fd121, %rd76;
	add.f64 	%fd255, %fd255, %fd121;
	add.s32 	%r229, %r229, 640;
	add.s64 	%rd107, %rd107, 5120;
	add.s32 	%r227, %r227, 1;
	setp.ne.s32 	%p22, %r227, 0;
	@%p22 bra 	$L__BB25_9;
$L__BB25_10:
	setp.lt.u32 	%p23, %r4, 1920;
	@%p23 bra 	$L__BB25_12;
$L__BB25_11:
	mul.wide.s32 	%rd86, %r229, 8;
	add.s64 	%rd79, %rd9, %rd86;
	// begin inline asm
	ld.global.nc.u64 %rd78, [%rd79];
	// end inline asm
	mov.b64 	%fd122, %rd78;
	add.f64 	%fd123, %fd255, %fd122;
	add.s64 	%rd81, %rd79, 5120;
	// begin inline asm
	ld.global.nc.u64 %rd80, [%rd81];
	// end inline asm
	mov.b64 	%fd124, %rd80;
	add.f64 	%fd125, %fd123, %fd124;
	add.s64 	%rd83, %rd79, 10240;
	// begin inline asm
	ld.global.nc.u64 %rd82, [%rd83];
	// end inline asm
	mov.b64 	%fd126, %rd82;
	add.f64 	%fd127, %fd125, %fd126;
	add.s64 	%rd85, %rd79, 15360;
	// begin inline asm
	ld.global.nc.u64 %rd84, [%rd85];
	// end inline asm
	mov.b64 	%fd128, %rd84;
	add.f64 	%fd255, %fd127, %fd128;
	add.s32 	%r229, %r229, 2560;
	setp.lt.s32 	%p24, %r229, %r36;
	@%p24 bra 	$L__BB25_11;
$L__BB25_12:
	setp.lt.s32 	%p25, %r36, 640;
	@%p25 bra 	$L__BB25_17;
	// begin inline asm
	mov.u32 %r169, %laneid;
	// end inline asm
	mov.b64 	%rd97, %fd255;
	mov.b64 	{%r171, %r176}, %rd97;
	mov.b32 	%r177, 1;
	mov.b32 	%r218, 31;
	mov.b32 	%r219, -1;
	// begin inline asm
	shfl.sync.down.b32 %r170, %r171, %r177, %r218, %r219;
	// end inline asm
	// begin inline asm
	shfl.sync.down.b32 %r175, %r176, %r177, %r218, %r219;
	// end inline asm
	mov.b64 	%rd98, {%r170, %r175};
	mov.b64 	%fd199, %rd98;
	setp.gt.s32 	%p53, %r169, 30;
	add.f64 	%fd200, %fd255, %fd199;
	selp.f64 	%fd201, %fd255, %fd200, %p53;
	mov.b64 	%rd99, %fd201;
	mov.b64 	{%r181, %r186}, %rd99;
	mov.b32 	%r187, 2;
	// begin inline asm
	shfl.sync.down.b32 %r180, %r181, %r187, %r218, %r219;
	// end inline asm
	// begin inline asm
	shfl.sync.down.b32 %r185, %r186, %r187, %r218, %r219;
	// end inline asm
	mov.b64 	%rd100, {%r180, %r185};
	mov.b64 	%fd202, %rd100;
	setp.gt.s32 	%p54, %r169, 29;
	add.f64 	%fd203, %fd201, %fd202;
	selp.f64 	%fd204, %fd201, %fd203, %p54;
	mov.b64 	%rd101, %fd204;
	mov.b64 	{%r191, %r196}, %rd101;
	mov.b32 	%r197, 4;
	// begin inline asm
	shfl.sync.down.b32 %r190, %r191, %r197, %r218, %r219;
	// end inline asm
	// begin inline asm
	shfl.sync.down.b32 %r195, %r196, %r197, %r218, %r219;
	// end inline asm
	mov.b64 	%rd102, {%r190, %r195};
	mov.b64 	%fd205, %rd102;
	setp.gt.s32 	%p55, %r169, 27;
	add.f64 	%fd206, %fd204, %fd205;
	selp.f64 	%fd207, %fd204, %fd206, %p55;
	mov.b64 	%rd103, %fd207;
	mov.b64 	{%r201, %r206}, %rd103;
	mov.b32 	%r207, 8;
	// begin inline asm
	shfl.sync.down.b32 %r200, %r201, %r207, %r218, %r219;
	// end inline asm
	// begin inline asm
	shfl.sync.down.b32 %r205, %r206, %r207, %r218, %r219;
	// end inline asm
	mov.b64 	%rd104, {%r200, %r205};
	mov.b64 	%fd208, %rd104;
	setp.gt.s32 	%p56, %r169, 23;
	add.f64 	%fd209, %fd207, %fd208;
	selp.f64 	%fd210, %fd207, %fd209, %p56;
	mov.b64 	%rd105, %fd210;
	mov.b64 	{%r211, %r216}, %rd105;
	mov.b32 	%r217, 16;
	// begin inline asm
	shfl.sync.down.b32 %r210, %r211, %r217, %r218, %r219;
	// end inline asm
	// begin inline asm
	shfl.sync.down.b32 %r215, %r216, %r217, %r218, %r219;
	// end inline asm
	mov.b64 	%rd106, {%r210, %r215};
	mov.b64 	%fd211, %rd106;
	setp.gt.s32 	%p57, %r169, 15;
	add.f64 	%fd10, %fd210, %fd211;
	selp.f64 	%fd263, %fd210, %fd10, %p57;
	setp.ne.s32 	%p58, %r169, 0;
	@%p58 bra 	$L__BB25_15;
	shr.u32 	%r220, %r1, 2;
	and.b32  	%r221, %r220, 248;
	mov.u32 	%r222, _ZZN3cub18CUB_300001_SM_10006detail6reduce28DeviceReduceSingleTileKernelINS2_10policy_hubIdjN4cuda3std3__44plusIdEEE10Policy1000EPdSC_iS9_ddNS7_10__identityEEEvT0_T1_T2_T3_T4_T6_E12temp_storage;
	add.s32 	%r223, %r222, %r221;
	st.shared.f64 	[%r223+24], %fd10;
$L__BB25_15:
	bar.sync 	0;
	setp.ne.s32 	%p59, %r1, 0;
	@%p59 bra 	$L__BB25_37;
	ld.shared.f64 	%fd212, [_ZZN3cub18CUB_300001_SM_10006detail6reduce28DeviceReduceSingleTileKernelINS2_10policy_hubIdjN4cuda3std3__44plusIdEEE10Policy1000EPdSC_iS9_ddNS7_10__identityEEEvT0_T1_T2_T3_T4_T6_E12temp_storage+32];
	add.f64 	%fd213, %fd263, %fd212;
	ld.shared.f64 	%fd214, [_ZZN3cub18CUB_300001_SM_10006detail6reduce28DeviceReduceSingleTileKernelINS2_10policy_hubIdjN4cuda3std3__44plusIdEEE10Policy1000EPdSC_iS9_ddNS7_10__identityEEEvT0_T1_T2_T3_T4_T6_E12temp_storage+40];
	add.f64 	%fd215, %fd213, %fd214;
	ld.shared.f64 	%fd216, [_ZZN3cub18CUB_300001_SM_10006detail6reduce28DeviceReduceSingleTileKernelINS2_10policy_hubIdjN4cuda3std3__44plusIdEEE10Policy1000EPdSC_iS9_ddNS7_10__identityEEEvT0_T1_T2_T3_T4_T6_E12temp_storage+48];
	add.f64 	%fd217, %fd215, %fd216;
	ld.shared.f64 	%fd218, [_ZZN3cub18CUB_300001_SM_10006detail6reduce28DeviceReduceSingleTileKernelINS2_10policy_hubIdjN4cuda3std3__44plusIdEEE10Policy1000EPdSC_iS9_ddNS7_10__identityEEEvT0_T1_T2_T3_T4_T6_E12temp_storage+56];
	add.f64 	%fd219, %fd217, %fd218;
	ld.shared.f64 	%fd220, [_ZZN3cub18CUB_300001_SM_10006detail6reduce28DeviceReduceSingleTileKernelINS2_10policy_hubIdjN4cuda3std3__44plusIdEEE10Policy1000EPdSC_iS9_ddNS7_10__identityEEEvT0_T1_T2_T3_T4_T6_E12temp_storage+64];
	add.f64 	%fd221, %fd219, %fd220;
	ld.shared.f64 	%fd222, [_ZZN3cub18CUB_300001_SM_10006detail6reduce28DeviceReduceSingleTileKernelINS2_10policy_hubIdjN4cuda3std3__44plusIdEEE10Policy1000EPdSC_iS9_ddNS7_10__identityEEEvT0_T1_T2_T3_T4_T6_E12temp_storage+72];
	add.f64 	%fd223, %fd221, %fd222;
	ld.shared.f64 	%fd224, [_ZZN3cub18CUB_300001_SM_10006detail6reduce28DeviceReduceSingleTileKernelINS2_10policy_hubIdjN4cuda3std3__44plusIdEEE10Policy1000EPdSC_iS9_ddNS7_10__identityEEEvT0_T1_T2_T3_T4_T6_E12temp_storage+80];
	add.f64 	%fd225, %fd223, %fd224;
	ld.shared.f64 	%fd226, [_ZZN3cub18CUB_300001_SM_10006detail6reduce28DeviceReduceSingleTileKernelINS2_10policy_hubIdjN4cuda3std3__44plusIdEEE10Policy1000EPdSC_iS9_ddNS7_10__identityEEEvT0_T1_T2_T3_T4_T6_E12temp_storage+88];
	add.f64 	%fd227, %fd225, %fd226;
	ld.shared.f64 	%fd228, [_ZZN3cub18CUB_300001_SM_10006detail6reduce28DeviceReduceSingleTileKernelINS2_10policy_hubIdjN4cuda3std3__44plusIdEEE10Policy1000EPdSC_iS9_ddNS7_10__identityEEEvT0_T1_T2_T3_T4_T6_E12temp_storage+96];
	add.f64 	%fd229, %fd227, %fd228;
	ld.shared.f64 	%fd230, [_ZZN3cub18CUB_300001_SM_10006detail6reduce28DeviceReduceSingleTileKernelINS2_10policy_hubIdjN4cuda3std3__44plusIdEEE10Policy1000EPdSC_iS9_ddNS7_10__identityEEEvT0_T1_T2_T3_T4_T6_E12temp_storage+104];
	add.f64 	%fd231, %fd229, %fd230;
	ld.shared.f64 	%fd232, [_ZZN3cub18CUB_300001_SM_10006detail6reduce28DeviceReduceSingleTileKernelINS2_10policy_hubIdjN4cuda3std3__44plusIdEEE10Policy1000EPdSC_iS9_ddNS7_10__identityEEEvT0_T1_T2_T3_T4_T6_E12temp_storage+112];
	add.f64 	%fd233, %fd231, %fd232;
	ld.shared.f64 	%fd234, [_ZZN3cub18CUB_300001_SM_10006detail6reduce28DeviceReduceSingleTileKernelINS2_10policy_hubIdjN4cuda3std3__44plusIdEEE10Policy1000EPdSC_iS9_ddNS7_10__identityEEEvT0_T1_T2_T3_T4_T6_E12temp_storage+120];
	add.f64 	%fd235, %fd233, %fd234;
	ld.shared.f64 	%fd236, [_ZZN3cub18CUB_300001_SM_10006detail6reduce28DeviceReduceSingleTileKernelINS2_10policy_hubIdjN4cuda3std3__44plusIdEEE10Policy1000EPdSC_iS9_ddNS7_10__identityEEEvT0_T1_T2_T3_T4_T6_E12temp_storage+128];
	add.f64 	%fd237, %fd235, %fd236;
	ld.shared.f64 	%fd238, [_ZZN3cub18CUB_300001_SM_10006detail6reduce28DeviceReduceSingleTileKernelINS2_10policy_hubIdjN4cuda3std3__44plusIdEEE10Policy1000EPdSC_iS9_ddNS7_10__identityEEEvT0_T1_T2_T3_T4_T6_E12temp_storage+136];
	add.f64 	%fd239, %fd237, %fd238;
	ld.shared.f64 	%fd240, [_ZZN3cub18CUB_300001_SM_10006detail6reduce28DeviceReduceSingleTileKernelINS2_10policy_hubIdjN4cuda3std3__44plusIdEEE10Policy1000EPdSC_iS9_ddNS7_10__identityEEEvT0_T1_T2_T3_T4_T6_E12temp_storage+144];
	add.f64 	%fd241, %fd239, %fd240;
	ld.shared.f64 	%fd242, [_ZZN3cub18CUB_300001_SM_10006detail6reduce28DeviceReduceSingleTileKernelINS2_10policy_hubIdjN4cuda3std3__44plusIdEEE10Policy1000EPdSC_iS9_ddNS7_10__identityEEEvT0_T1_T2_T3_T4_T6_E12temp_storage+152];
	add.f64 	%fd243, %fd241, %fd242;
	ld.shared.f64 	%fd244, [_ZZN3cub18CUB_300001_SM_10006detail6reduce28DeviceReduceSingleTileKernelINS2_10policy_hubIdjN4cuda3std3__44plusIdEEE10Policy1000EPdSC_iS9_ddNS7_10__identityEEEvT0_T1_T2_T3_T4_T6_E12temp_storage+160];
	add.f64 	%fd245, %fd243, %fd244;
	ld.shared.f64 	%fd246, [_ZZN3cub18CUB_300001_SM_10006detail6reduce28DeviceReduceSingleTileKernelINS2_10policy_hubIdjN4cuda3std3__44plusIdEEE10Policy1000EPdSC_iS9_ddNS7_10__identityEEEvT0_T1_T2_T3_T4_T6_E12temp_storage+168];
	add.f64 	%fd247, %fd245, %fd246;
	ld.shared.f64 	%fd248, [_ZZN3cub18CUB_300001_SM_10006detail6reduce28DeviceReduceSingleTileKernelINS2_10policy_hubIdjN4cuda3std3__44plusIdEEE10Policy1000EPdSC_iS9_ddNS7_10__identityEEEvT0_T1_T2_T3_T4_T6_E12temp_storage+176];
	add.f64 	%fd263, %fd247, %fd248;
	bra.uni 	$L__BB25_37;
$L__BB25_17:
	// begin inline asm
	mov.u32 %r106, %laneid;
	// end inline asm
	and.b32  	%r157, %r1, 992;
	add.s32 	%r158, %r157, 32;
	setp.gt.s32 	%p26, %r158, %r36;
	not.b32 	%r159, %r157;
	add.s32 	%r160, %r36, %r159;
	selp.b32 	%r155, %r160, 31, %p26;
	mov.b64 	%rd87, %fd255;
	mov.b64 	{%r108, %r113}, %rd87;
	mov.b32 	%r114, 1;
	mov.b32 	%r156, -1;
	// begin inline asm
	shfl.sync.down.b32 %r107, %r108, %r114, %r155, %r156;
	// end inline asm
	// begin inline asm
	shfl.sync.down.b32 %r112, %r113, %r114, %r155, %r156;
	// end inline asm
	mov.b64 	%rd88, {%r107, %r112};
	mov.b64 	%fd129, %rd88;
	setp.lt.s32 	%p27, %r106, %r155;
	add.f64 	%fd130, %fd255, %fd129;
	selp.f64 	%fd131, %fd130, %fd255, %p27;
	mov.b64 	%rd89, %fd131;
	mov.b64 	{%r118, %r123}, %rd89;
	mov.b32 	%r124, 2;
	// begin inline asm
	shfl.sync.down.b32 %r117, %r118, %r124, %r155, %r156;
	// end inline asm
	// begin inline asm
	shfl.sync.down.b32 %r122, %r123, %r124, %r155, %r156;
	// end inline asm
	mov.b64 	%rd90, {%r117, %r122};
	mov.b64 	%fd132, %rd90;
	add.s32 	%r161, %r106, 2;
	setp.gt.s32 	%p28, %r161, %r155;
	add.f64 	%fd133, %fd131, %fd132;
	selp.f64 	%fd134, %fd131, %fd133, %p28;
	mov.b64 	%rd91, %fd134;
	mov.b64 	{%r128, %r133}, %rd91;
	mov.b32 	%r134, 4;
	// begin inline asm
	shfl.sync.down.b32 %r127, %r128, %r134, %r155, %r156;
	// end inline asm
	// begin inline asm
	shfl.sync.down.b32 %r132, %r133, %r134, %r155, %r156;
	// end inline asm
	mov.b64 	%rd92, {%r127, %r132};
	mov.b64 	%fd135, %rd92;
	add.s32 	%r162, %r106, 4;
	setp.gt.s32 	%p29, %r162, %r155;
	add.f64 	%fd136, %fd134, %fd135;
	selp.f64 	%fd137, %fd134, %fd136, %p29;
	mov.b64 	%rd93, %fd137;
	mov.b64 	{%r138, %r143}, %rd93;
	mov.b32 	%r144, 8;
	// begin inline asm
	shfl.sync.down.b32 %r137, %r138, %r144, %r155, %r156;
	// end inline asm
	// begin inline asm
	shfl.sync.down.b32 %r142, %r143, %r144, %r155, %r156;
	// end inline asm
	mov.b64 	%rd94, {%r137, %r142};
	mov.b64 	%fd138, %rd94;
	add.s32 	%r163, %r106, 8;
	setp.gt.s32 	%p30, %r163, %r155;
	add.f64 	%fd139, %fd137, %fd138;
	selp.f64 	%fd140, %fd137, %fd139, %p30;
	mov.b64 	%rd95, %fd140;
	mov.b64 	{%r148, %r153}, %rd95;
	mov.b32 	%r154, 16;
	// begin inline asm
	shfl.sync.down.b32 %r147, %r148, %r154, %r155, %r156;
	// end inline asm
	// begin inline asm
	shfl.sync.down.b32 %r152, %r153, %r154, %r155, %r156;
	// end inline asm
	mov.b64 	%rd96, {%r147, %r152};
	mov.b64 	%fd141, %rd96;
	add.s32 	%r164, %r106, 16;
	setp.gt.s32 	%p31, %r164, %r155;
	add.f64 	%fd142, %fd140, %fd141;
	selp.f64 	%fd263, %fd140, %fd142, %p31;
	setp.ne.s32 	%p32, %r106, 0;
	@%p32 bra 	$L__BB25_19;
	shr.u32 	%r165, %r1, 2;
	and.b32  	%r166, %r165, 248;
	mov.u32 	%r167, _ZZN3cub18CUB_300001_SM_10006detail6reduce28DeviceReduceSingleTileKernelINS2_10policy_hubIdjN4cuda3std3__44plusIdEEE10Policy1000EPdSC_iS9_ddNS7_10__identityEEEvT0_T1_T2_T3_T4_T6_E12temp_storage;
	add.s32 	%r168, %r167, %r166;
	st.shared.f64 	[%r168+24], %fd263;
$L__BB25_19:
	bar.sync 	0;
	setp.ne.s32 	%p33, %r1, 0;
	@%p33 bra 	$L__BB25_37;
	setp.gt.s32 	%p34, %r36, 32;
	ld.shared.f64 	%fd143, [_ZZN3cub18CUB_300001_SM_10006detail6reduce28DeviceReduceSingleTileKernelINS2_10policy_hubIdjN4cuda3std3__44plusIdEEE10Policy1000EPdSC_iS9_ddNS7_10__identityEEEvT0_T1_T2_T3_T4_T6_E12temp_storage+32];
	add.f64 	%fd144, %fd263, %fd143;
	selp.f64 	%fd145, %fd144, %fd263, %p34;
	setp.gt.s32 	%p35, %r36, 64;
	ld.shared.f64 	%fd146, [_ZZN3cub18CUB_300001_SM_10006detail6reduce28DeviceReduceSingleTileKernelINS2_10policy_hubIdjN4cuda3std3__44plusIdEEE10Policy1000EPdSC_iS9_ddNS7_10__identityEEEvT0_T1_T2_T3_T4_T6_E12temp_storage+40];
	add.f64 	%fd147, %fd146, %fd145;
	selp.f64 	%fd148, %fd147, %fd145, %p35;
	setp.gt.s32 	%p36, %r36, 96;
	ld.shared.f64 	%fd149, [_ZZN3cub18CUB_300001_SM_10006detail6reduce28DeviceReduceSingleTileKernelINS2_10policy_hubIdjN4cuda3std3__44plusIdEEE10Policy1000EPdSC_iS9_ddNS7_10__identityEEEvT0_T1_T2_T3_T4_T6_E12temp_storage+48];
	add.f64 	%fd150, %fd149, %fd148;
	selp.f64 	%fd151, %fd150, %fd148, %p36;
	setp.gt.s32 	%p37, %r36, 128;
	ld.shared.f64 	%fd152, [_ZZN3cub18CUB_300001_SM_10006detail6reduce28DeviceReduceSingleTileKernelINS2_10policy_hubIdjN4cuda3std3__44plusIdEEE10Policy1000EPdSC_iS9_ddNS7_10__identityEEEvT0_T1_T2_T3_T4_T6_E12temp_storage+56];
	add.f64 	%fd153, %fd152, %fd151;
	selp.f64 	%fd154, %fd153, %fd151, %p37;
	setp.gt.s32 	%p38, %r36, 160;
	ld.shared.f64 	%fd155, [_ZZN3cub18CUB_300001_SM_10006detail6reduce28DeviceReduceSingleTileKernelINS2_10policy_hubIdjN4cuda3std3__44plusIdEEE10Policy1000EPdSC_iS9_ddNS7_10__identityEEEvT0_T1_T2_T3_T4_T6_E12temp_storage+64];
	add.f64 	%fd156, %fd155, %fd154;
	selp.f64 	%fd157, %fd156, %fd154, %p38;
	setp.gt.s32 	%p39, %r36, 192;
	ld.shared.f64 	%fd158, [_ZZN3cub18CUB_300001_SM_10006detail6reduce28DeviceReduceSingleTileKernelINS2_10policy_hubIdjN4cuda3std3__44plusIdEEE10Policy1000EPdSC_iS9_ddNS7_10__identityEEEvT0_T1_T2_T3_T4_T6_E12temp_storage+72];
	add.f64 	%fd159, %fd158, %fd157;
	selp.f64 	%fd160, %fd159, %fd157, %p39;
	setp.gt.s32 	%p40, %r36, 224;
	ld.shared.f64 	%fd161, [_ZZN3cub18CUB_300001_SM_10006detail6reduce28DeviceReduceSingleTileKernelINS2_10policy_hubIdjN4cuda3std3__44plusIdEEE10Policy1000EPdSC_iS9_ddNS7_10__identityEEEvT0_T1_T2_T3_T4_T6_E12temp_storage+80];
	add.f64 	%fd162, %fd161, %fd160;
	selp.f64 	%fd163, %fd162, %fd160, %p40;
	setp.gt.s32 	%p41, %r36, 256;
	ld.shared.f64 	%fd164, [_ZZN3cub18CUB_300001_SM_10006detail6reduce28DeviceReduceSingleTileKernelINS2_10policy_hubIdjN4cuda3std3__44plusIdEEE10Policy1000EPdSC_iS9_ddNS7_10__identityEEEvT0_T1_T2_T3_T4_T6_E12temp_storage+88];
	add.f64 	%fd165, %fd164, %fd163;
	selp.f64 	%fd166, %fd165, %fd163, %p41;
	setp.gt.s32 	%p42, %r36, 288;
	ld.shared.f64 	%fd167, [_ZZN3cub18CUB_300001_SM_10006detail6reduce28DeviceReduceSingleTileKernelINS2_10policy_hubIdjN4cuda3std3__44plusIdEEE10Policy1000EPdSC_iS9_ddNS7_10__identityEEEvT0_T1_T2_T3_T4_T6_E12temp_storage+96];
	add.f64 	%fd168, %fd167, %fd166;
	selp.f64 	%fd169, %fd168, %fd166, %p42;
	setp.gt.s32 	%p43, %r36, 320;
	ld.shared.f64 	%fd170, [_ZZN3cub18CUB_300001_SM_10006detail6reduce28DeviceReduceSingleTileKernelINS2_10policy_hubIdjN4cuda3std3__44plusIdEEE10Policy1000EPdSC_iS9_ddNS7_10__identityEEEvT0_T1_T2_T3_T4_T6_E12temp_storage+104];
	add.f64 	%fd171, %fd170, %fd169;
	selp.f64 	%fd172, %fd171, %fd169, %p43;
	setp.gt.s32 	%p44, %r36, 352;
	ld.shared.f64 	%fd173, [_ZZN3cub18CUB_300001_SM_10006detail6reduce28DeviceReduceSingleTileKernelINS2_10policy_hubIdjN4cuda3std3__44plusIdEEE10Policy1000EPdSC_iS9_ddNS7_10__identityEEEvT0_T1_T2_T3_T4_T6_E12temp_storage+112];
	add.f64 	%fd174, %fd173, %fd172;
	selp.f64 	%fd175, %fd174, %fd172, %p44;
	setp.gt.s32 	%p45, %r36, 384;
	ld.shared.f64 	%fd176, [_ZZN3cub18CUB_300001_SM_10006detail6reduce28DeviceReduceSingleTileKernelINS2_10policy_hubIdjN4cuda3std3__44plusIdEEE10Policy1000EPdSC_iS9_ddNS7_10__identityEEEvT0_T1_T2_T3_T4_T6_E12temp_storage+120];
	add.f64 	%fd177, %fd176, %fd175;
	selp.f64 	%fd178, %fd177, %fd175, %p45;
	setp.gt.s32 	%p46, %r36, 416;
	ld.shared.f64 	%fd179, [_ZZN3cub18CUB_300001_SM_10006detail6reduce28DeviceReduceSingleTileKernelINS2_10policy_hubIdjN4cuda3std3__44plusIdEEE10Policy1000EPdSC_iS9_ddNS7_10__identityEEEvT0_T1_T2_T3_T4_T6_E12temp_storage+128];
	add.f64 	%fd180, %fd179, %fd178;
	selp.f64 	%fd181, %fd180, %fd178, %p46;
	setp.gt.s32 	%p47, %r36, 448;
	ld.shared.f64 	%fd182, [_ZZN3cub18CUB_300001_SM_10006detail6reduce28DeviceReduceSingleTileKernelINS2_10policy_hubIdjN4cuda3std3__44plusIdEEE10Policy1000EPdSC_iS9_ddNS7_10__identityEEEvT0_T1_T2_T3_T4_T6_E12temp_storage+136];
	add.f64 	%fd183, %fd182, %fd181;
	selp.f64 	%fd184, %fd183, %fd181, %p47;
	setp.gt.s32 	%p48, %r36, 480;
	ld.shared.f64 	%fd185, [_ZZN3cub18CUB_300001_SM_10006detail6reduce28DeviceReduceSingleTileKernelINS2_10policy_hubIdjN4cuda3std3__44plusIdEEE10Policy1000EPdSC_iS9_ddNS7_10__identityEEEvT0_T1_T2_T3_T4_T6_E12temp_storage+144];
	add.f64 	%fd186, %fd185, %fd184;
	selp.f64 	%fd187, %fd186, %fd184, %p48;
	setp.gt.s32 	%p49, %r36, 512;
	ld.shared.f64 	%fd188, [_ZZN3cub18CUB_300001_SM_10006detail6reduce28DeviceReduceSingleTileKernelINS2_10policy_hubIdjN4cuda3std3__44plusIdEEE10Policy1000EPdSC_iS9_ddNS7_10__identityEEEvT0_T1_T2_T3_T4_T6_E12temp_storage+152];
	add.f64 	%fd189, %fd188, %fd187;
	selp.f64 	%fd190, %fd189, %fd187, %p49;
	setp.gt.s32 	%p50, %r36, 544;
	ld.shared.f64 	%fd191, [_ZZN3cub18CUB_300001_SM_10006detail6reduce28DeviceReduceSingleTileKernelINS2_10policy_hubIdjN4cuda3std3__44plusIdEEE10Policy1000EPdSC_iS9_ddNS7_10__identityEEEvT0_T1_T2_T3_T4_T6_E12temp_storage+160];
	add.f64 	%fd192, %fd191, %fd190;
	selp.f64 	%fd193, %fd192, %fd190, %p50;
	setp.gt.s32 	%p51, %r36, 576;
	ld.shared.f64 	%fd194, [_ZZN3cub18CUB_300001_SM_10006detail6reduce28DeviceReduceSingleTileKernelINS2_10policy_hubIdjN4cuda3std3__44plusIdEEE10Policy1000EPdSC_iS9_ddNS7_10__identityEEEvT0_T1_T2_T3_T4_T6_E12temp_storage+168];
	add.f64 	%fd195, %fd194, %fd193;
	selp.f64 	%fd196, %fd195, %fd193, %p51;
	setp.gt.s32 	%p52, %r36, 608;
	ld.shared.f64 	%fd197, [_ZZN3cub18CUB_300001_SM_10006detail6reduce28DeviceReduceSingleTileKernelINS2_10policy_hubIdjN4cuda3std3__44plusIdEEE10Policy1000EPdSC_iS9_ddNS7_10__identityEEEvT0_T1_T2_T3_T4_T6_E12temp_storage+176];
	add.f64 	%fd198, %fd197, %fd196;
	selp.f64 	%fd263, %fd198, %fd196, %p52;
	bra.uni 	$L__BB25_37;
$L__BB25_21:
	mov.u32 	%r14, %tid.x;
	mul.wide.u32 	%rd27, %r14, 8;
	add.s64 	%rd12, %rd9, %rd27;
	// begin inline asm
	ld.global.nc.u64 %rd11, [%rd12];
	// end inline asm
	mov.b64 	%fd31, %rd11;
	add.s64 	%rd14, %rd12, 5120;
	// begin inline asm
	ld.global.nc.u64 %rd13, [%rd14];
	// end inline asm
	mov.b64 	%fd32, %rd13;
	add.s64 	%rd16, %rd12, 10240;
	// begin inline asm
	ld.global.nc.u64 %rd15, [%rd16];
	// end inline asm
	mov.b64 	%fd33, %rd15;
	add.s64 	%rd18, %rd12, 15360;
	// begin inline asm
	ld.global.nc.u64 %rd17, [%rd18];
	// end inline asm
	mov.b64 	%fd34, %rd17;
	add.s64 	%rd20, %rd12, 20480;
	// begin inline asm
	ld.global.nc.u64 %rd19, [%rd20];
	// end inline asm
	mov.b64 	%fd35, %rd19;
	add.s64 	%rd22, %rd12, 25600;
	// begin inline asm
	ld.global.nc.u64 %rd21, [%rd22];
	// end inline asm
	mov.b64 	%fd36, %rd21;
	add.s64 	%rd24, %rd12, 30720;
	// begin inline asm
	ld.global.nc.u64 %rd23, [%rd24];
	// end inline asm
	mov.b64 	%fd37, %rd23;
	add.s64 	%rd26, %rd12, 35840;
	// begin inline asm
	ld.global.nc.u64 %rd25, [%rd26];
	// end inline asm
	mov.b64 	%fd38, %rd25;
	add.f64 	%fd39, %fd31, %fd32;
	add.f64 	%fd40, %fd39, %fd33;
	add.f64 	%fd41, %fd40, %fd34;
	add.f64 	%fd42, %fd41, %fd35;
	add.f64 	%fd43, %fd42, %fd36;
	add.f64 	%fd44, %fd43, %fd37;
	add.f64 	%fd262, %fd44, %fd38;
	setp.lt.u32 	%p3, %r36, 10240;
	mov.b32 	%r232, 5120;
	@%p3 bra 	$L__BB25_25;
	add.s32 	%r15, %r36, -5120;
	mov.b32 	%r232, 5120;
$L__BB25_23:
	mul.wide.s32 	%rd44, %r232, 8;
	add.s64 	%rd29, %rd12, %rd44;
	// begin inline asm
	ld.global.nc.u64 %rd28, [%rd29];
	// end inline asm
	mov.b64 	%fd45, %rd28;
	add.s64 	%rd31, %rd29, 5120;
	// begin inline asm
	ld.global.nc.u64 %rd30, [%rd31];
	// end inline asm
	mov.b64 	%fd46, %rd30;
	add.s64 	%rd33, %rd29, 10240;
	// begin inline asm
	ld.global.nc.u64 %rd32, [%rd33];
	// end inline asm
	mov.b64 	%fd47, %rd32;
	add.s64 	%rd35, %rd29, 15360;
	// begin inline asm
	ld.global.nc.u64 %rd34, [%rd35];
	// end inline asm
	mov.b64 	%fd48, %rd34;
	add.s64 	%rd37, %rd29, 20480;
	// begin inline asm
	ld.global.nc.u64 %rd36, [%rd37];
	// end inline asm
	mov.b64 	%fd49, %rd36;
	add.s64 	%rd39, %rd29, 25600;
	// begin inline asm
	ld.global.nc.u64 %rd38, [%rd39];
	// end inline asm
	mov.b64 	%fd50, %rd38;
	add.s64 	%rd41, %rd29, 30720;
	// begin inline asm
	ld.global.nc.u64 %rd40, [%rd41];
	// end inline asm
	mov.b64 	%fd51, %rd40;
	add.s64 	%rd43, %rd29, 35840;
	// begin inline asm
	ld.global.nc.u64 %rd42, [%rd43];
	// end inline asm
	mov.b64 	%fd52, %rd42;
	add.f64 	%fd53, %fd262, %fd45;
	add.f64 	%fd54, %fd53, %fd46;
	add.f64 	%fd55, %fd54, %fd47;
	add.f64 	%fd56, %fd55, %fd48;
	add.f64 	%fd57, %fd56, %fd49;
	add.f64 	%fd58, %fd57, %fd50;
	add.f64 	%fd59, %fd58, %fd51;
	add.f64 	%fd262, %fd59, %fd52;
	sub.s32 	%r39, %r36, %r232;
	setp.lt.s32 	%p4, %r39, 5120;
	@%p4 bra 	$L__BB25_33;
	add.s32 	%r232, %r232, 5120;
	setp.le.s32 	%p5, %r232, %r15;
	@%p5 bra 	$L__BB25_23;
$L__BB25_25:
	setp.le.s32 	%p6, %r36, %r232;
	@%p6 bra 	$L__BB25_33;
	sub.s32 	%r19, %r36, %r232;
	setp.ge.s32 	%p7, %r14, %r19;
	@%p7 bra 	$L__BB25_33;
	not.b32 	%r40, %r14;
	add.s32 	%r41, %r36, %r40;
	sub.s32 	%r20, %r41, %r232;
	mul.hi.u32 	%r42, %r20, -858993459;
	shr.u32 	%r43, %r42, 9;
	add.s32 	%r21, %r43, 1;
	and.b32  	%r44, %r43, 3;
	setp.eq.s32 	%p8, %r44, 3;
	mov.u32 	%r236, %r14;
	@%p8 bra 	$L__BB25_30;
	add.s32 	%r234, %r14, %r232;
	and.b32  	%r45, %r21, 3;
	neg.s32 	%r233, %r45;
	mov.u32 	%r236, %r14;
$L__BB25_29:
	.pragma "nounroll";
	mul.wide.u32 	%rd47, %r234, 8;
	add.s64 	%rd46, %rd9, %rd47;
	// begin inline asm
	ld.global.nc.u64 %rd45, [%rd46];
	// end inline asm
	mov.b64 	%fd61, %rd45;
	add.f64 	%fd262, %fd262, %fd61;
	add.s32 	%r236, %r236, 640;
	add.s32 	%r234, %r234, 640;
	add.s32 	%r233, %r233, 1;
	setp.ne.s32 	%p9, %r233, 0;
	@%p9 bra 	$L__BB25_29;
$L__BB25_30:
	setp.lt.u32 	%p10, %r20, 1920;
	@%p10 bra 	$L__BB25_33;
	cvt.u64.u32 	%rd48, %r236;
	cvt.u64.u32 	%rd49, %r232;
	add.s64 	%rd50, %rd48, %rd49;
	shl.b64 	%rd51, %rd50, 3;
	add.s64 	%rd52, %rd51, %rd9;
	add.s64 	%rd108, %rd52, 10240;
	add.s32 	%r237, %r236, %r232;
$L__BB25_32:
	mul.wide.u32 	%rd61, %r237, 8;
	add.s64 	%rd54, %rd9, %rd61;
	// begin inline asm
	ld.global.nc.u64 %rd53, [%rd54];
	// end inline asm
	mov.b64 	%fd62, %rd53;
	add.f64 	%fd63, %fd262, %fd62;
	add.s64 	%rd56, %rd108, -5120;
	// begin inline asm
	ld.global.nc.u64 %rd55, [%rd56];
	// end inline asm
	mov.b64 	%fd64, %rd55;
	add.f64 	%fd65, %fd63, %fd64;
	// begin inline asm
	ld.global.nc.u64 %rd57, [%rd108];
	// end inline asm
	mov.b64 	%fd66, %rd57;
	add.f64 	%fd67, %fd65, %fd66;
	add.s64 	%rd60, %rd108, 5120;
	// begin inline asm
	ld.global.nc.u64 %rd59, [%rd60];
	// end inline asm
	mov.b64 	%fd68, %rd59;
	add.f64 	%fd262, %fd67, %fd68;
	add.s32 	%r236, %r236, 2560;
	add.s64 	%rd108, %rd108, 20480;
	add.s32 	%r237, %r237, 2560;
	setp.lt.s32 	%p11, %r236, %r19;
	@%p11 bra 	$L__BB25_32;
$L__BB25_33:
	// begin inline asm
	mov.u32 %r46, %laneid;
	// end inline asm
	mov.b64 	%rd62, %fd262;
	mov.b64 	{%r48, %r53}, %rd62;
	mov.b32 	%r54, 1;
	mov.b32 	%r95, 31;
	mov.b32 	%r96, -1;
	// begin inline asm
	shfl.sync.down.b32 %r47, %r48, %r54, %r95, %r96;
	// end inline asm
	// begin inline asm
	shfl.sync.down.b32 %r52, %r53, %r54, %r95, %r96;
	// end inline asm
	mov.b64 	%rd63, {%r47, %r52};
	mov.b64 	%fd69, %rd63;
	setp.gt.s32 	%p12, %r46, 30;
	add.f64 	%fd70, %fd262, %fd69;
	selp.f64 	%fd71, %fd262, %fd70, %p12;
	mov.b64 	%rd64, %fd71;
	mov.b64 	{%r58, %r63}, %rd64;
	mov.b32 	%r64, 2;
	// begin inline asm
	shfl.sync.down.b32 %r57, %r58, %r64, %r95, %r96;
	// end inline asm
	// begin inline asm
	shfl.sync.down.b32 %r62, %r63, %r64, %r95, %r96;
	// end inline asm
	mov.b64 	%rd65, {%r57, %r62};
	mov.b64 	%fd72, %rd65;
	setp.gt.s32 	%p13, %r46, 29;
	add.f64 	%fd73, %fd71, %fd72;
	selp.f64 	%fd74, %fd71, %fd73, %p13;
	mov.b64 	%rd66, %fd74;
	mov.b64 	{%r68, %r73}, %rd66;
	mov.b32 	%r74, 4;
	// begin inline asm
	shfl.sync.down.b32 %r67, %r68, %r74, %r95, %r96;
	// end inline asm
	// begin inline asm
	shfl.sync.down.b32 %r72, %r73, %r74, %r95, %r96;
	// end inline asm
	mov.b64 	%rd67, {%r67, %r72};
	mov.b64 	%fd75, %rd67;
	setp.gt.s32 	%p14, %r46, 27;
	add.f64 	%fd76, %fd74, %fd75;
	selp.f64 	%fd77, %fd74, %fd76, %p14;
	mov.b64 	%rd68, %fd77;
	mov.b64 	{%r78, %r83}, %rd68;
	mov.b32 	%r84, 8;
	// begin inline asm
	shfl.sync.down.b32 %r77, %r78, %r84, %r95, %r96;
	// end inline asm
	// begin inline asm
	shfl.sync.down.b32 %r82, %r83, %r84, %r95, %r96;
	// end inline asm
	mov.b64 	%rd69, {%r77, %r82};
	mov.b64 	%fd78, %rd69;
	setp.gt.s32 	%p15, %r46, 23;
	add.f64 	%fd79, %fd77, %fd78;
	selp.f64 	%fd80, %fd77, %fd79, %p15;
	mov.b64 	%rd70, %fd80;
	mov.b64 	{%r88, %r93}, %rd70;
	mov.b32 	%r94, 16;
	// begin inline asm
	shfl.sync.down.b32 %r87, %r88, %r94, %r95, %r96;
	// end inline asm
	// begin inline asm
	shfl.sync.down.b32 %r92, %r93, %r94, %r95, %r96;
	// end inline asm
	mov.b64 	%rd71, {%r87, %r92};
	mov.b64 	%fd81, %rd71;
	setp.gt.s32 	%p16, %r46, 15;
	add.f64 	%fd26, %fd80, %fd81;
	selp.f64 	%fd263, %fd80, %fd26, %p16;
	setp.ne.s32 	%p17, %r46, 0;
	@%p17 bra 	$L__BB25_35;
	shr.u32 	%r97, %r14, 2;
	and.b32  	%r98, %r97, 248;
	mov.u32 	%r99, _ZZN3cub18CUB_300001_SM_10006detail6reduce28DeviceReduceSingleTileKernelINS2_10policy_hubIdjN4cuda3std3__44plusIdEEE10Policy1000EPdSC_iS9_ddNS7_10__identityEEEvT0_T1_T2_T3_T4_T6_E12temp_storage;
	add.s32 	%r100, %r99, %r98;
	st.shared.f64 	[%r100+24], %fd26;
$L__BB25_35:
	bar.sync 	0;
	setp.ne.s32 	%p18, %r14, 0;
	@%p18 bra 	$L__BB25_37;
	ld.shared.f64 	%fd82, [_ZZN3cub18CUB_300001_SM_10006detail6reduce28DeviceReduceSingleTileKernelINS2_10policy_hubIdjN4cuda3std3__44plusIdEEE10Policy1000EPdSC_iS9_ddNS7_10__identityEEEvT0_T1_T2_T3_T4_T6_E12temp_storage+32];
	add.f64 	%fd83, %fd263, %fd82;
	ld.shared.f64 	%fd84, [_ZZN3cub18CUB_300001_SM_10006detail6reduce28DeviceReduceSingleTileKernelINS2_10policy_hubIdjN4cuda3std3__44plusIdEEE10Policy1000EPdSC_iS9_ddNS7_10__identityEEEvT0_T1_T2_T3_T4_T6_E12temp_storage+40];
	add.f64 	%fd85, %fd83, %fd84;
	ld.shared.f64 	%fd86, [_ZZN3cub18CUB_300001_SM_10006detail6reduce28DeviceReduceSingleTileKernelINS2_10policy_hubIdjN4cuda3std3__44plusIdEEE10Policy1000EPdSC_iS9_ddNS7_10__identityEEEvT0_T1_T2_T3_T4_T6_E12temp_storage+48];
	add.f64 	%fd87, %fd85, %fd86;
	ld.shared.f64 	%fd88, [_ZZN3cub18CUB_300001_SM_10006detail6reduce28DeviceReduceSingleTileKernelINS2_10policy_hubIdjN4cuda3std3__44plusIdEEE10Policy1000EPdSC_iS9_ddNS7_10__identityEEEvT0_T1_T2_T3_T4_T6_E12temp_storage+56];
	add.f64 	%fd89, %fd87, %fd88;
	ld.shared.f64 	%fd90, [_ZZN3cub18CUB_300001_SM_10006detail6reduce28DeviceReduceSingleTileKernelINS2_10policy_hubIdjN4cuda3std3__44plusIdEEE10Policy1000EPdSC_iS9_ddNS7_10__identityEEEvT0_T1_T2_T3_T4_T6_E12temp_storage+64];
	add.f64 	%fd91, %fd89, %fd90;
	ld.shared.f64 	%fd92, [_ZZN3cub18CUB_300001_SM_10006detail6reduce28DeviceReduceSingleTileKernelINS2_10policy_hubIdjN4cuda3std3__44plusIdEEE10Policy1000EPdSC_iS9_ddNS7_10__identityEEEvT0_T1_T2_T3_T4_T6_E12temp_storage+72];
	add.f64 	%fd93, %fd91, %fd92;
	ld.shared.f64 	%fd94, [_ZZN3cub18CUB_300001_SM_10006detail6reduce28DeviceReduceSingleTileKernelINS2_10policy_hubIdjN4cuda3std3__44plusIdEEE10Policy1000EPdSC_iS9_ddNS7_10__identityEEEvT0_T1_T2_T3_T4_T6_E12temp_storage+80];
	add.f64 	%fd95, %fd93, %fd94;
	ld.shared.f64 	%fd96, [_ZZN3cub18CUB_300001_SM_10006detail6reduce28DeviceReduceSingleTileKernelINS2_10policy_hubIdjN4cuda3std3__44plusIdEEE10Policy1000EPdSC_iS9_ddNS7_10__identityEEEvT0_T1_T2_T3_T4_T6_E12temp_storage+88];
	add.f64 	%fd97, %fd95, %fd96;
	ld.shared.f64 	%fd98, [_ZZN3cub18CUB_300001_SM_10006detail6reduce28DeviceReduceSingleTileKernelINS2_10policy_hubIdjN4cuda3std3__44plusIdEEE10Policy1000EPdSC_iS9_ddNS7_10__identityEEEvT0_T1_T2_T3_T4_T6_E12temp_storage+96];
	add.f64 	%fd99, %fd97, %fd98;
	ld.shared.f64 	%fd100, [_ZZN3cub18CUB_300001_SM_10006detail6reduce28DeviceReduceSingleTileKernelINS2_10policy_hubIdjN4cuda3std3__44plusIdEEE10Policy1000EPdSC_iS9_ddNS7_10__identityEEEvT0_T1_T2_T3_T4_T6_E12temp_storage+104];
	add.f64 	%fd101, %fd99, %fd100;
	ld.shared.f64 	%fd102, [_ZZN3cub18CUB_300001_SM_10006detail6reduce28DeviceReduceSingleTileKernelINS2_10policy_hubIdjN4cuda3std3__44plusIdEEE10Policy1000EPdSC_iS9_ddNS7_10__identityEEEvT0_T1_T2_T3_T4_T6_E12temp_storage+112];
	add.f64 	%fd103, %fd101, %fd102;
	ld.shared.f64 	%fd104, [_ZZN3cub18CUB_300001_SM_10006detail6reduce28DeviceReduceSingleTileKernelINS2_10policy_hubIdjN4cuda3std3__44plusIdEEE10Policy1000EPdSC_iS9_ddNS7_10__identityEEEvT0_T1_T2_T3_T4_T6_E12temp_storage+120];
	add.f64 	%fd105, %fd103, %fd104;
	ld.shared.f64 	%fd106, [_ZZN3cub18CUB_300001_SM_10006detail6reduce28DeviceReduceSingleTileKernelINS2_10policy_hubIdjN4cuda3std3__44plusIdEEE10Policy1000EPdSC_iS9_ddNS7_10__identityEEEvT0_T1_T2_T3_T4_T6_E12temp_storage+128];
	add.f64 	%fd107, %fd105, %fd106;
	ld.shared.f64 	%fd108, [_ZZN3cub18CUB_300001_SM_10006detail6reduce28DeviceReduceSingleTileKernelINS2_10policy_hubIdjN4cuda3std3__44plusIdEEE10Policy1000EPdSC_iS9_ddNS7_10__identityEEEvT0_T1_T2_T3_T4_T6_E12temp_storage+136];
	add.f64 	%fd109, %fd107, %fd108;
	ld.shared.f64 	%fd110, [_ZZN3cub18CUB_300001_SM_10006detail6reduce28DeviceReduceSingleTileKernelINS2_10policy_hubIdjN4cuda3std3__44plusIdEEE10Policy1000EPdSC_iS9_ddNS7_10__identityEEEvT0_T1_T2_T3_T4_T6_E12temp_storage+144];
	add.f64 	%fd111, %fd109, %fd110;
	ld.shared.f64 	%fd112, [_ZZN3cub18CUB_300001_SM_10006detail6reduce28DeviceReduceSingleTileKernelINS2_10policy_hubIdjN4cuda3std3__44plusIdEEE10Policy1000EPdSC_iS9_ddNS7_10__identityEEEvT0_T1_T2_T3_T4_T6_E12temp_storage+152];
	add.f64 	%fd113, %fd111, %fd112;
	ld.shared.f64 	%fd114, [_ZZN3cub18CUB_300001_SM_10006detail6reduce28DeviceReduceSingleTileKernelINS2_10policy_hubIdjN4cuda3std3__44plusIdEEE10Policy1000EPdSC_iS9_ddNS7_10__identityEEEvT0_T1_T2_T3_T4_T6_E12temp_storage+160];
	add.f64 	%fd115, %fd113, %fd114;
	ld.shared.f64 	%fd116, [_ZZN3cub18CUB_300001_SM_10006detail6reduce28DeviceReduceSingleTileKernelINS2_10policy_hubIdjN4cuda3std3__44plusIdEEE10Policy1000EPdSC_iS9_ddNS7_10__identityEEEvT0_T1_T2_T3_T4_T6_E12temp_storage+168];
	add.f64 	%fd117, %fd115, %fd116;
	ld.shared.f64 	%fd118, [_ZZN3cub18CUB_300001_SM_10006detail6reduce28DeviceReduceSingleTileKernelINS2_10policy_hubIdjN4cuda3std3__44plusIdEEE10Policy1000EPdSC_iS9_ddNS7_10__identityEEEvT0_T1_T2_T3_T4_T6_E12temp_storage+176];
	add.f64 	%fd263, %fd117, %fd118;
$L__BB25_37:
	mov.u32 	%r224, %tid.x;
	setp.ne.s32 	%p60, %r224, 0;
	@%p60 bra 	$L__BB25_39;
	add.f64 	%fd249, %fd30, %fd263;
	st.global.f64 	[%rd1], %fd249;
$L__BB25_39:
	ret;

}
	// .globl	_ZN3cub18CUB_300001_SM_10006detail6reduce28DeviceReduceSingleTileKernelINS2_10policy_hubIdyN4cuda3std3__44plusIdEEE10Policy1000EN6thrust24THRUST_300001_SM_1000_NS6detail15normal_iteratorINSD_10device_ptrIdEEEEPdyS9_ddNS7_10__identityEEEvT0_T1_T2_T3_T4_T6_
.visible .entry _ZN3cub18CUB_300001_SM_10006detail6reduce28DeviceReduceSingleTileKernelINS2_10policy_hubIdyN4cuda3std3__44plusIdEEE10Policy1000EN6thrust24THRUST_300001_SM_1000_NS6detail15normal_iteratorINSD_10device_ptrIdEEEEPdyS9_ddNS7_10__identityEEEvT0_T1_T2_T3_T4_T6_(
	.param .align 8 .b8 _ZN3cub18CUB_300001_SM_10006detail6reduce28DeviceReduceSingleTileKernelINS2_10policy_hubIdyN4cuda3std3__44plusIdEEE10Policy1000EN6thrust24THRUST_300001_SM_1000_NS6detail15normal_iteratorINSD_10device_ptrIdEEEEPdyS9_ddNS7_10__identityEEEvT0_T1_T2_T3_T4_T6__param_0[8],
	.param .u64 .ptr .align 1 _ZN3cub18CUB_300001_SM_10006detail6reduce28DeviceReduceSingleTileKernelINS2_10policy_hubIdyN4cuda3std3__44plusIdEEE10Policy1000EN6thrust24THRUST_300001_SM_1000_NS6detail15normal_iteratorINSD_10device_ptrIdEEEEPdyS9_ddNS7_10__identityEEEvT0_T1_T2_T3_T4_T6__param_1,
	.param .u64 _ZN3cub18CUB_300001_SM_10006detail6reduce28DeviceReduceSingleTileKernelINS2_10policy_hubIdyN4cuda3std3__44plusIdEEE10Policy1000EN6thrust24THRUST_300001_SM_1000_NS6detail15normal_iteratorINSD_10device_ptrIdEEEEPdyS9_ddNS7_10__identityEEEvT0_T1_T2_T3_T4_T6__param_2,
	.param .align 1 .b8 _ZN3cub18CUB_300001_SM_10006detail6reduce28DeviceReduceSingleTileKernelINS2_10policy_hubIdyN4cuda3std3__44plusIdEEE10Policy1000EN6thrust24THRUST_300001_SM_1000_NS6detail15normal_iteratorINSD_10device_ptrIdEEEEPdyS9_ddNS7_10__identityEEEvT0_T1_T2_T3_T4_T6__param_3[1],
	.param .f64 _ZN3cub18CUB_300001_SM_10006detail6reduce28DeviceReduceSingleTileKernelINS2_10policy_hubIdyN4cuda3std3__44plusIdEEE10Policy1000EN6thrust24THRUST_300001_SM_1000_NS6detail15normal_iteratorINSD_10device_ptrIdEEEEPdyS9_ddNS7_10__identityEEEvT0_T1_T2_T3_T4_T6__param_4,
	.param .align 1 .b8 _ZN3cub18CUB_300001_SM_10006detail6reduce28DeviceReduceSingleTileKernelINS2_10policy_hubIdyN4cuda3std3__44plusIdEEE10Policy1000EN6thrust24THRUST_300001_SM_1000_NS6detail15normal_iteratorINSD_10device_ptrIdEEEEPdyS9_ddNS7_10__identityEEEvT0_T1_T2_T3_T4_T6__param_5[1]
)
.maxntid 512
.minnctapersm 1
{
	.reg .pred 	%p<67>;
	.reg .b32 	%r<246>;
	.reg .b64 	%rd<86>;
	.reg .b64 	%fd<348>;
	// demoted variable
	.shared .align 8 .b8 _ZZN3cub18CUB_300001_SM_10006detail6reduce28DeviceReduceSingleTileKernelINS2_10policy_hubIdyN4cuda3std3__44plusIdEEE10Policy1000EN6thrust24THRUST_300001_SM_1000_NS6detail15normal_iteratorINSD_10device_ptrIdEEEEPdyS9_ddNS7_10__identityEEEvT0_T1_T2_T3_T4_T6_E12temp_storage[152];
	ld.param.u64 	%rd18, [_ZN3cub18CUB_300001_SM_10006detail6reduce28DeviceReduceSingleTileKernelINS2_10policy_hubIdyN4cuda3std3__44plusIdEEE10Policy1000EN6thrust24THRUST_300001_SM_1000_NS6detail15normal_iteratorINSD_10device_ptrIdEEEEPdyS9_ddNS7_10__identityEEEvT0_T1_T2_T3_T4_T6__param_0];
	ld.param.u64 	%rd20, [_ZN3cub18CUB_300001_SM_10006detail6reduce28DeviceReduceSingleTileKernelINS2_10policy_hubIdyN4cuda3std3__44plusIdEEE10Policy1000EN6thrust24THRUST_300001_SM_1000_NS6detail15normal_iteratorINSD_10device_ptrIdEEEEPdyS9_ddNS7_10__identityEEEvT0_T1_T2_T3_T4_T6__param_1];
	ld.param.u64 	%rd19, [_ZN3cub18CUB_300001_SM_10006detail6reduce28DeviceReduceSingleTileKernelINS2_10policy_hubIdyN4cuda3std3__44plusIdEEE10Policy1000EN6thrust24THRUST_300001_SM_1000_NS6detail15normal_iteratorINSD_10device_ptrIdEEEEPdyS9_ddNS7_10__identityEEEvT0_T1_T2_T3_T4_T6__param_2];
	ld.param.f64 	%fd42, [_ZN3cub18CUB_300001_SM_10006detail6reduce28DeviceReduceSingleTileKernelINS2_10policy_hubIdyN4cuda3std3__44plusIdEEE10Policy1000EN6thrust24THRUST_300001_SM_1000_NS6detail15normal_iteratorINSD_10device_ptrIdEEEEPdyS9_ddNS7_10__identityEEEvT0_T1_T2_T3_T4_T6__param_4];
	cvta.to.global.u64 	%rd1, %rd20;
	setp.ne.s64 	%p1, %rd19, 0;
	@%p1 bra 	$L__BB26_3;
	mov.u32 	%r231, %tid.x;
	setp.ne.s32 	%p66, %r231, 0;
	@%p66 bra 	$L__BB26_51;
	st.global.f64 	[%rd1], %fd42;
	bra.uni 	$L__BB26_51;
$L__BB26_3:
	cvta.to.global.u64 	%rd2, %rd18;
	setp.gt.u64 	%p2, %rd19, 3583;
	@%p2 bra 	$L__BB26_28;
	cvt.u32.u64 	%r1, %rd19;
	mov.u32 	%r2, %tid.x;
	setp.ge.u32 	%p24, %r2, %r1;
	mov.f64 	%fd335, 0d0000000000000000;
	mov.u32 	%r235, %r2;
	@%p24 bra 	$L__BB26_6;
	mul.wide.u32 	%rd51, %r2, 8;
	add.s64 	%rd52, %rd2, %rd51;
	ld.global.f64 	%fd335, [%rd52];
	add.s32 	%r235, %r2, 512;
$L__BB26_6:
	setp.ge.u32 	%p25, %r235, %r1;
	@%p25 bra 	$L__BB26_19;
	not.b32 	%r108, %r235;
	add.s32 	%r109, %r108, %r1;
	shr.u32 	%r110, %r109, 9;
	add.s32 	%r5, %r110, 1;
	and.b32  	%r6, %r5, 15;
	setp.lt.u32 	%p26, %r109, 7680;
	@%p26 bra 	$L__BB26_10;
	and.b32  	%r111, %r5, 16777200;
	neg.s32 	%r233, %r111;
	mul.wide.u32 	%rd53, %r235, 8;
	add.s64 	%rd54, %rd53, %rd2;
	add.s64 	%rd81, %rd54, 32768;
$L__BB26_9:
	.pragma "nounroll";
	ld.global.f64 	%fd169, [%rd81+-32768];
	add.f64 	%fd170, %fd335, %fd169;
	ld.global.f64 	%fd171, [%rd81+-28672];
	add.f64 	%fd172, %fd170, %fd171;
	ld.global.f64 	%fd173, [%rd81+-24576];
	add.f64 	%fd174, %fd172, %fd173;
	ld.global.f64 	%fd175, [%rd81+-20480];
	add.f64 	%fd176, %fd174, %fd175;
	ld.global.f64 	%fd177, [%rd81+-16384];
	add.f64 	%fd178, %fd176, %fd177;
	ld.global.f64 	%fd179, [%rd81+-12288];
	add.f64 	%fd180, %fd178, %fd179;
	ld.global.f64 	%fd181, [%rd81+-8192];
	add.f64 	%fd182, %fd180, %fd181;
	ld.global.f64 	%fd183, [%rd81+-4096];
	add.f64 	%fd184, %fd182, %fd183;
	ld.global.f64 	%fd185, [%rd81];
	add.f64 	%fd186, %fd184, %fd185;
	ld.global.f64 	%fd187, [%rd81+4096];
	add.f64 	%fd188, %fd186, %fd187;
	ld.global.f64 	%fd189, [%rd81+8192];
	add.f64 	%fd190, %fd188, %fd189;
	ld.global.f64 	%fd191, [%rd81+12288];
	add.f64 	%fd192, %fd190, %fd191;
	ld.global.f64 	%fd193, [%rd81+16384];
	add.f64 	%fd194, %fd192, %fd193;
	ld.global.f64 	%fd195, [%rd81+20480];
	add.f64 	%fd196, %fd194, %fd195;
	ld.global.f64 	%fd197, [%rd81+24576];
	add.f64 	%fd198, %fd196, %fd197;
	ld.global.f64 	%fd199, [%rd81+28672];
	add.f64 	%fd335, %fd198, %fd199;
	add.s32 	%r235, %r235, 8192;
	add.s32 	%r233, %r233, 16;
	add.s64 	%rd81, %rd81, 65536;
	setp.ne.s32 	%p27, %r233, 0;
	@%p27 bra 	$L__BB26_9;
$L__BB26_10:
	setp.eq.s32 	%p28, %r6, 0;
	@%p28 bra 	$L__BB26_19;
	and.b32  	%r13, %r5, 7;
	setp.lt.u32 	%p29, %r6, 8;
	@%p29 bra 	$L__BB26_13;
	mul.wide.s32 	%rd55, %r235, 8;
	add.s64 	%rd56, %rd2, %rd55;
	ld.global.f64 	%fd201, [%rd56];
	add.f64 	%fd202, %fd335, %fd201;
	ld.global.f64 	%fd203, [%rd56+4096];
	add.f64 	%fd204, %fd202, %fd203;
	ld.global.f64 	%fd205, [%rd56+8192];
	add.f64 	%fd206, %fd204, %fd205;
	ld.global.f64 	%fd207, [%rd56+12288];
	add.f64 	%fd208, %fd206, %fd207;
	ld.global.f64 	%fd209, [%rd56+16384];
	add.f64 	%fd210, %fd208, %fd209;
	ld.global.f64 	%fd211, [%rd56+20480];
	add.f64 	%fd212, %fd210, %fd211;
	ld.global.f64 	%fd213, [%rd56+24576];
	add.f64 	%fd214, %fd212, %fd213;
	ld.global.f64 	%fd215, [%rd56+28672];
	add.f64 	%fd335, %fd214, %fd215;
	add.s32 	%r235, %r235, 4096;
$L__BB26_13:
	setp.eq.s32 	%p30, %r13, 0;
	@%p30 bra 	$L__BB26_19;
	and.b32  	%r16, %r5, 3;
	setp.lt.u32 	%p31, %r13, 4;
	@%p31 bra 	$L__BB26_16;
	mul.wide.s32 	%rd57, %r235, 8;
	add.s64 	%rd58, %rd2, %rd57;
	ld.global.f64 	%fd217, [%rd58];
	add.f64 	%fd218, %fd335, %fd217;
	ld.global.f64 	%fd219, [%rd58+4096];
	add.f64 	%fd220, %fd218, %fd219;
	ld.global.f64 	%fd221, [%rd58+8192];
	add.f64 	%fd222, %fd220, %fd221;
	ld.global.f64 	%fd223, [%rd58+12288];
	add.f64 	%fd335, %fd222, %fd223;
	add.s32 	%r235, %r235, 2048;
$L__BB26_16:
	setp.eq.s32 	%p32, %r16, 0;
	@%p32 bra 	$L__BB26_19;
	neg.s32 	%r238, %r16;
$L__BB26_18:
	.pragma "nounroll";
	mul.wide.s32 	%rd59, %r235, 8;
	add.s64 	%rd60, %rd2, %rd59;
	ld.global.f64 	%fd224, [%rd60];
	add.f64 	%fd335, %fd335, %fd224;
	add.s32 	%r235, %r235, 512;
	add.s32 	%r238, %r238, 1;
	setp.ne.s32 	%p33, %r238, 0;
	@%p33 bra 	$L__BB26_18;
$L__BB26_19:
	setp.lt.u64 	%p34, %rd19, 512;
	@%p34 bra 	$L__BB26_24;
	// begin inline asm
	mov.u32 %r175, %laneid;
	// end inline asm
	mov.b64 	%rd71, %fd335;
	mov.b64 	{%r177, %r182}, %rd71;
	mov.b32 	%r183, 1;
	mov.b32 	%r224, 31;
	mov.b32 	%r225, -1;
	// begin inline asm
	shfl.sync.down.b32 %r176, %r177, %r183, %r224, %r225;
	// end inline asm
	// begin inline asm
	shfl.sync.down.b32 %r181, %r182, %r183, %r224, %r225;
	// end inline asm
	mov.b64 	%rd72, {%r176, %r181};
	mov.b64 	%fd283, %rd72;
	setp.gt.s32 	%p58, %r175, 30;
	add.f64 	%fd284, %fd335, %fd283;
	selp.f64 	%fd285, %fd335, %fd284, %p58;
	mov.b64 	%rd73, %fd285;
	mov.b64 	{%r187, %r192}, %rd73;
	mov.b32 	%r193, 2;
	// begin inline asm
	shfl.sync.down.b32 %r186, %r187, %r193, %r224, %r225;
	// end inline asm
	// begin inline asm
	shfl.sync.down.b32 %r191, %r192, %r193, %r224, %r225;
	// end inline asm
	mov.b64 	%rd74, {%r186, %r191};
	mov.b64 	%fd286, %rd74;
	setp.gt.s32 	%p59, %r175, 29;
	add.f64 	%fd287, %fd285, %fd286;
	selp.f64 	%fd288, %fd285, %fd287, %p59;
	mov.b64 	%rd75, %fd288;
	mov.b64 	{%r197, %r202}, %rd75;
	mov.b32 	%r203, 4;
	// begin inline asm
	shfl.sync.down.b32 %r196, %r197, %r203, %r224, %r225;
	// end inline asm
	// begin inline asm
	shfl.sync.down.b32 %r201, %r202, %r203, %r224, %r225;
	// end inline asm
	mov.b64 	%rd76, {%r196, %r201};
	mov.b64 	%fd289, %rd76;
	setp.gt.s32 	%p60, %r175, 27;
	add.f64 	%fd290, %fd288, %fd289;
	selp.f64 	%fd291, %fd288, %fd290, %p60;
	mov.b64 	%rd77, %fd291;
	mov.b64 	{%r207, %r212}, %rd77;
	mov.b32 	%r213, 8;
	// begin inline asm
	shfl.sync.down.b32 %r206, %r207, %r213, %r224, %r225;
	// end inline asm
	// begin inline asm
	shfl.sync.down.b32 %r211, %r212, %r213, %r224, %r225;
	// end inline asm
	mov.b64 	%rd78, {%r206, %r211};
	mov.b64 	%fd292, %rd78;
	setp.gt.s32 	%p61, %r175, 23;
	add.f64 	%fd293, %fd291, %fd292;
	selp.f64 	%fd294, %fd291, %fd293, %p61;
	mov.b64 	%rd79, %fd294;
	mov.b64 	{%r217, %r222}, %rd79;
	mov.b32 	%r223, 16;
	// begin inline asm
	shfl.sync.down.b32 %r216, %r217, %r223, %r224, %r225;
	// end inline asm
	// begin inline asm
	shfl.sync.down.b32 %r221, %r222, %r223, %r224, %r225;
	// end inline asm
	mov.b64 	%rd80, {%r216, %r221};
	mov.b64 	%fd295, %rd80;
	setp.gt.s32 	%p62, %r175, 15;
	add.f64 	%fd16, %fd294, %fd295;
	selp.f64 	%fd347, %fd294, %fd16, %p62;
	setp.ne.s32 	%p63, %r175, 0;
	@%p63 bra 	$L__BB26_22;
	shr.u32 	%r226, %r2, 2;
	and.b32  	%r227, %r226, 248;
	mov.u32 	%r228, _ZZN3cub18CUB_300001_SM_10006detail6reduce28DeviceReduceSingleTileKernelINS2_10policy_hubIdyN4cuda3std3__44plusIdEEE10Policy1000EN6thrust24THRUST_300001_SM_1000_NS6detail15normal_iteratorINSD_10device_ptrIdEEEEPdyS9_ddNS7_10__identityEEEvT0_T1_T2_T3_T4_T6_E12temp_storage;
	add.s32 	%r229, %r228, %r227;
	st.shared.f64 	[%r229+16], %fd16;
$L__BB26_22:
	bar.sync 	0;
	setp.ne.s32 	%p64, %r2, 0;
	@%p64 bra 	$L__BB26_49;
	ld.shared.f64 	%fd296, [_ZZN3cub18CUB_300001_SM_10006detail6reduce28DeviceReduceSingleTileKernelINS2_10policy_hubIdyN4cuda3std3__44plusIdEEE10Policy1000EN6thrust24THRUST_300001_SM_1000_NS6detail15normal_iteratorINSD_10device_ptrIdEEEEPdyS9_ddNS7_10__identityEEEvT0_T1_T2_T3_T4_T6_E12temp_storage+24];
	add.f64 	%fd297, %fd347, %fd296;
	ld.shared.f64 	%fd298, [_ZZN3cub18CUB_300001_SM_10006detail6reduce28DeviceReduceSingleTileKernelINS2_10policy_hubIdyN4cuda3std3__44plusIdEEE10Policy1000EN6thrust24THRUST_300001_SM_1000_NS6detail15normal_iteratorINSD_10device_ptrIdEEEEPdyS9_ddNS7_10__identityEEEvT0_T1_T2_T3_T4_T6_E12temp_storage+32];
	add.f64 	%fd299, %fd297, %fd298;
	ld.shared.f64 	%fd300, [_ZZN3cub18CUB_300001_SM_10006detail6reduce28DeviceReduceSingleTileKernelINS2_10policy_hubIdyN4cuda3std3__44plusIdEEE10Policy1000EN6thrust24THRUST_300001_SM_1000_NS6detail15normal_iteratorINSD_10device_ptrIdEEEEPdyS9_ddNS7_10__identityEEEvT0_T1_T2_T3_T4_T6_E12temp_storage+40];
	add.f64 	%fd301, %fd299, %fd300;
	ld.shared.f64 	%fd302, [_ZZN3cub18CUB_300001_SM_10006detail6reduce28DeviceReduceSingleTileKernelINS2_10policy_hubIdyN4cuda3std3__44plusIdEEE10Policy1000EN6thrust24THRUST_300001_SM_1000_NS6detail15normal_iteratorINSD_10device_ptrIdEEEEPdyS9_ddNS7_10__identityEEEvT0_T1_T2_T3_T4_T6_E12temp_storage+48];
	add.f64 	%fd303, %fd301, %fd302;
	ld.shared.f64 	%fd304, [_ZZN3cub18CUB_300001_SM_10006detail6reduce28DeviceReduceSingleTileKernelINS2_10policy_hubIdyN4cuda3std3__44plusIdEEE10Policy1000EN6thrust24THRUST_300001_SM_1000_NS6detail15normal_iteratorINSD_10device_ptrIdEEEEPdyS9_ddNS7_10__identityEEEvT0_T1_T2_T3_T4_T6_E12temp_storage+56];
	add.f64 	%fd305, %fd303, %fd304;
	ld.shared.f64 	%fd306, [_ZZN3cub18CUB_300001_SM_10006detail6reduce28DeviceReduceSingleTileKernelINS2_10policy_hubIdyN4cuda3std3__44plusIdEEE10Policy1000EN6thrust24THRUST_300001_SM_1000_NS6detail15normal_iteratorINSD_10device_ptrIdEEEEPdyS9_ddNS7_10__identityEEEvT0_T1_T2_T3_T4_T6_E12temp_storage+64];
	add.f64 	%fd307, %fd305, %fd306;
	ld.shared.f64 	%fd308, [_ZZN3cub18CUB_300001_SM_10006detail6reduce28DeviceReduceSingleTileKernelINS2_10policy_hubIdyN4cuda3std3__44plusIdEEE10Policy1000EN6thrust24THRUST_300001_SM_1000_NS6detail15normal_iteratorINSD_10device_ptrIdEEEEPdyS9_ddNS7_10__identityEEEvT0_T1_T2_T3_T4_T6_E12temp_storage+72];
	add.f64 	%fd309, %fd307, %fd308;
	ld.shared.f64 	%fd310, [_ZZN3cub18CUB_300001_SM_10006detail6reduce28DeviceReduceSingleTileKernelINS2_10policy_hubIdyN4cuda3std3__44plusIdEEE10Policy1000EN6thrust24THRUST_300001_SM_1000_NS6detail15normal_iteratorINSD_10device_ptrIdEEEEPdyS9_ddNS7_10__identityEEEvT0_T1_T2_T3_T4_T6_E12temp_storage+80];
	add.f64 	%fd311, %fd309, %fd310;
	ld.shared.f64 	%fd312, [_ZZN3cub18CUB_300001_SM_10006detail6reduce28DeviceReduceSingleTileKernelINS2_10policy_hubIdyN4cuda3std3__44plusIdEEE10Policy1000EN6thrust24THRUST_300001_SM_1000_NS6detail15normal_iteratorINSD_10device_ptrIdEEEEPdyS9_ddNS7_10__identityEEEvT0_T1_T2_T3_T4_T6_E12temp_storage+88];
	add.f64 	%fd313, %fd311, %fd312;
	ld.shared.f64 	%fd314, [_ZZN3cub18CUB_300001_SM_10006detail6reduce28DeviceReduceSingleTileKernelINS2_10policy_hubIdyN4cuda3std3__44plusIdEEE10Policy1000EN6thrust24THRUST_300001_SM_1000_NS6detail15normal_iteratorINSD_10device_ptrIdEEEEPdyS9_ddNS7_10__identityEEEvT0_T1_T2_T3_T4_T6_E12temp_storage+96];
	add.f64 	%fd315, %fd313, %fd314;
	ld.shared.f64 	%fd316, [_ZZN3cub18CUB_300001_SM_10006detail6reduce28DeviceReduceSingleTileKernelINS2_10policy_hubIdyN4cuda3std3__44plusIdEEE10Policy1000EN6thrust24THRUST_300001_SM_1000_NS6detail15normal_iteratorINSD_10device_ptrIdEEEEPdyS9_ddNS7_10__identityEEEvT0_T1_T2_T3_T4_T6_E12temp_storage+104];
	add.f64 	%fd317, %fd315, %fd316;
	ld.shared.f64 	%fd318, [_ZZN3cub18CUB_300001_SM_10006detail6reduce28DeviceReduceSingleTileKernelINS2_10policy_hubIdyN4cuda3std3__44plusIdEEE10Policy1000EN6thrust24THRUST_300001_SM_1000_NS6detail15normal_iteratorINSD_10device_ptrIdEEEEPdyS9_ddNS7_10__identityEEEvT0_T1_T2_T3_T4_T6_E12temp_storage+112];
	add.f64 	%fd319, %fd317, %fd318;
	ld.shared.f64 	%fd320, [_ZZN3cub18CUB_300001_SM_10006detail6reduce28DeviceReduceSingleTileKernelINS2_10policy_hubIdyN4cuda3std3__44plusIdEEE10Policy1000EN6thrust24THRUST_300001_SM_1000_NS6detail15normal_iteratorINSD_10device_ptrIdEEEEPdyS9_ddNS7_10__identityEEEvT0_T1_T2_T3_T4_T6_E12temp_storage+120];
	add.f64 	%fd321, %fd319, %fd320;
	ld.shared.f64 	%fd322, [_ZZN3cub18CUB_300001_SM_10006detail6reduce28DeviceReduceSingleTileKernelINS2_10policy_hubIdyN4cuda3std3__44plusIdEEE10Policy1000EN6thrust24THRUST_300001_SM_1000_NS6detail15normal_iteratorINSD_10device_ptrIdEEEEPdyS9_ddNS7_10__identityEEEvT0_T1_T2_T3_T4_T6_E12temp_storage+128];
	add.f64 	%fd323, %fd321, %fd322;
	ld.shared.f64 	%fd324, [_ZZN3cub18CUB_300001_SM_10006detail6reduce28DeviceReduceSingleTileKernelINS2_10policy_hubIdyN4cuda3std3__44plusIdEEE10Policy1000EN6thrust24THRUST_300001_SM_1000_NS6detail15normal_iteratorINSD_10device_ptrIdEEEEPdyS9_ddNS7_10__identityEEEvT0_T1_T2_T3_T4_T6_E12temp_storage+136];
	add.f64 	%fd347, %fd323, %fd324;
	bra.uni 	$L__BB26_49;
$L__BB26_24:
	// begin inline asm
	mov.u32 %r112, %laneid;
	// end inline asm
	and.b32  	%r163, %r2, 992;
	add.s32 	%r164, %r163, 32;
	setp.gt.u32 	%p35, %r164, %r1;
	not.b32 	%r165, %r163;
	add.s32 	%r166, %r1, %r165;
	selp.b32 	%r161, %r166, 31, %p35;
	mov.b64 	%rd61, %fd335;
	mov.b64 	{%r114, %r119}, %rd61;
	mov.b32 	%r120, 1;
	mov.b32 	%r162, -1;
	// begin inline asm
	shfl.sync.down.b32 %r113, %r114, %r120, %r161, %r162;
	// end inline asm
	// begin inline asm
	shfl.sync.down.b32 %r118, %r119, %r120, %r161, %r162;
	// end inline asm
	mov.b64 	%rd62, {%r113, %r118};
	mov.b64 	%fd225, %rd62;
	setp.lt.s32 	%p36, %r112, %r161;
	add.f64 	%fd226, %fd335, %fd225;
	selp.f64 	%fd227, %fd226, %fd335, %p36;
	mov.b64 	%rd63, %fd227;
	mov.b64 	{%r124, %r129}, %rd63;
	mov.b32 	%r130, 2;
	// begin inline asm
	shfl.sync.down.b32 %r123, %r124, %r130, %r161, %r162;
	// end inline asm
	// begin inline asm
	shfl.sync.down.b32 %r128, %r129, %r130, %r161, %r162;
	// end inline asm
	mov.b64 	%rd64, {%r123, %r128};
	mov.b64 	%fd228, %rd64;
	add.s32 	%r167, %r112, 2;
	setp.gt.s32 	%p37, %r167, %r161;
	add.f64 	%fd229, %fd227, %fd228;
	selp.f64 	%fd230, %fd227, %fd229, %p37;
	mov.b64 	%rd65, %fd230;
	mov.b64 	{%r134, %r139}, %rd65;
	mov.b32 	%r140, 4;
	// begin inline asm
	shfl.sync.down.b32 %r133, %r134, %r140, %r161, %r162;
	// end inline asm
	// begin inline asm
	shfl.sync.down.b32 %r138, %r139, %r140, %r161, %r162;
	// end inline asm
	mov.b64 	%rd66, {%r133, %r138};
	mov.b64 	%fd231, %rd66;
	add.s32 	%r168, %r112, 4;
	setp.gt.s32 	%p38, %r168, %r161;
	add.f64 	%fd232, %fd230, %fd231;
	selp.f64 	%fd233, %fd230, %fd232, %p38;
	mov.b64 	%rd67, %fd233;
	mov.b64 	{%r144, %r149}, %rd67;
	mov.b32 	%r150, 8;
	// begin inline asm
	shfl.sync.down.b32 %r143, %r144, %r150, %r161, %r162;
	// end inline asm
	// begin inline asm
	shfl.sync.down.b32 %r148, %r149, %r150, %r161, %r162;
	// end inline asm
	mov.b64 	%rd68, {%r143, %r148};
	mov.b64 	%fd234, %rd68;
	add.s32 	%r169, %r112, 8;
	setp.gt.s32 	%p39, %r169, %r161;
	add.f64 	%fd235, %fd233, %fd234;
	selp.f64 	%fd236, %fd233, %fd235, %p39;
	mov.b64 	%rd69, %fd236;
	mov.b64 	{%r154, %r159}, %rd69;
	mov.b32 	%r160, 16;
	// begin inline asm
	shfl.sync.down.b32 %r153, %r154, %r160, %r161, %r162;
	// end inline asm
	// begin inline asm
	shfl.sync.down.b32 %r158, %r159, %r160, %r161, %r162;
	// end inline asm
	mov.b64 	%rd70, {%r153, %r158};
	mov.b64 	%fd237, %rd70;
	add.s32 	%r170, %r112, 16;
	setp.gt.s32 	%p40, %r170, %r161;
	add.f64 	%fd238, %fd236, %fd237;
	selp.f64 	%fd347, %fd236, %fd238, %p40;
	setp.ne.s32 	%p41, %r112, 0;
	@%p41 bra 	$L__BB26_26;
	shr.u32 	%r171, %r2, 2;
	and.b32  	%r172, %r171, 248;
	mov.u32 	%r173, _ZZN3cub18CUB_300001_SM_10006detail6reduce28DeviceReduceSingleTileKernelINS2_10policy_hubIdyN4cuda3std3__44plusIdEEE10Policy1000EN6thrust24THRUST_300001_SM_1000_NS6detail15normal_iteratorINSD_10device_ptrIdEEEEPdyS9_ddNS7_10__identityEEEvT0_T1_T2_T3_T4_T6_E12temp_storage;
	add.s32 	%r174, %r173, %r172;
	st.shared.f64 	[%r174+16], %fd347;
$L__BB26_26:
	bar.sync 	0;
	setp.ne.s32 	%p42, %r2, 0;
	@%p42 bra 	$L__BB26_49;
	setp.gt.u64 	%p43, %rd19, 32;
	ld.shared.f64 	%fd239, [_ZZN3cub18CUB_300001_SM_10006detail6reduce28DeviceReduceSingleTileKernelINS2_10policy_hubIdyN4cuda3std3__44plusIdEEE10Policy1000EN6thrust24THRUST_300001_SM_1000_NS6detail15normal_iteratorINSD_10device_ptrIdEEEEPdyS9_ddNS7_10__identityEEEvT0_T1_T2_T3_T4_T6_E12temp_storage+24];
	add.f64 	%fd240, %fd347, %fd239;
	selp.f64 	%fd241, %fd240, %fd347, %p43;
	setp.gt.u64 	%p44, %rd19, 64;
	ld.shared.f64 	%fd242, [_ZZN3cub18CUB_300001_SM_10006detail6reduce28DeviceReduceSingleTileKernelINS2_10policy_hubIdyN4cuda3std3__44plusIdEEE10Policy1000EN6thrust24THRUST_300001_SM_1000_NS6detail15normal_iteratorINSD_10device_ptrIdEEEEPdyS9_ddNS7_10__identityEEEvT0_T1_T2_T3_T4_T6_E12temp_storage+32];
	add.f64 	%fd243, %fd242, %fd241;
	selp.f64 	%fd244, %fd243, %fd241, %p44;
	setp.gt.u64 	%p45, %rd19, 96;
	ld.shared.f64 	%fd245, [_ZZN3cub18CUB_300001_SM_10006detail6reduce28DeviceReduceSingleTileKernelINS2_10policy_hubIdyN4cuda3std3__44plusIdEEE10Policy1000EN6thrust24THRUST_300001_SM_1000_NS6detail15normal_iteratorINSD_10device_ptrIdEEEEPdyS9_ddNS7_10__identityEEEvT0_T1_T2_T3_T4_T6_E12temp_storage+40];
	add.f64 	%fd246, %fd245, %fd244;
	selp.f64 	%fd247, %fd246, %fd244, %p45;
	setp.gt.u64 	%p46, %rd19, 128;
	ld.shared.f64 	%fd248, [_ZZN3cub18CUB_300001_SM_10006detail6reduce28DeviceReduceSingleTileKernelINS2_10policy_hubIdyN4cuda3std3__44plusIdEEE10Policy1000EN6thrust24THRUST_300001_SM_1000_NS6detail15normal_iteratorINSD_10device_ptrIdEEEEPdyS9_ddNS7_10__identityEEEvT0_T1_T2_T3_T4_T6_E12temp_storage+48];
	add.f64 	%fd249, %fd248, %fd247;
	selp.f64 	%fd250, %fd249, %fd247, %p46;
	setp.gt.u64 	%p47, %rd19, 160;
	ld.shared.f64 	%fd251, [_ZZN3cub18CUB_300001_SM_10006detail6reduce28DeviceReduceSingleTileKernelINS2_10policy_hubIdyN4cuda3std3__44plusIdEEE10Policy1000EN6thrust24THRUST_300001_SM_1000_NS6detail15normal_iteratorINSD_10device_ptrIdEEEEPdyS9_ddNS7_10__identityEEEvT0_T1_T2_T3_T4_T6_E12temp_storage+56];
	add.f64 	%fd252, %fd251, %fd250;
	selp.f64 	%fd253, %fd252, %fd250, %p47;
	setp.gt.u64 	%p48, %rd19, 192;
	ld.shared.f64 	%fd254, [_ZZN3cub18CUB_300001_SM_10006detail6reduce28DeviceReduceSingleTileKernelINS2_10policy_hubIdyN4cuda3std3__44plusIdEEE10Policy1000EN6thrust24THRUST_300001_SM_1000_NS6detail15normal_iteratorINSD_10device_ptrIdEEEEPdyS9_ddNS7_10__identityEEEvT0_T1_T2_T3_T4_T6_E12temp_storage+64];
	add.f64 	%fd255, %fd254, %fd253;
	selp.f64 	%fd256, %fd255, %fd253, %p48;
	setp.gt.u64 	%p49, %rd19, 224;
	ld.shared.f64 	%fd257, [_ZZN3cub18CUB_300001_SM_10006detail6reduce28DeviceReduceSingleTileKernelINS2_10policy_hubIdyN4cuda3std3__44plusIdEEE10Policy1000EN6thrust24THRUST_300001_SM_1000_NS6detail15normal_iteratorINSD_10device_ptrIdEEEEPdyS9_ddNS7_10__identityEEEvT0_T1_T2_T3_T4_T6_E12temp_storage+72];
	add.f64 	%fd258, %fd257, %fd256;
	selp.f64 	%fd259, %fd258, %fd256, %p49;
	setp.gt.u64 	%p50, %rd19, 256;
	ld.shared.f64 	%fd260, [_ZZN3cub18CUB_300001_SM_10006detail6reduce28DeviceReduceSingleTileKernelINS2_10policy_hubIdyN4cuda3std3__44plusIdEEE10Policy1000EN6thrust24THRUST_300001_SM_1000_NS6detail15normal_iteratorINSD_10device_ptrIdEEEEPdyS9_ddNS7_10__identityEEEvT0_T1_T2_T3_T4_T6_E12temp_storage+80];
	add.f64 	%fd261, %fd260, %fd259;
	selp.f64 	%fd262, %fd261, %fd259, %p50;
	setp.gt.u64 	%p51, %rd19, 288;
	ld.shared.f64 	%fd263, [_ZZN3cub18CUB_300001_SM_10006detail6reduce28DeviceReduceSingleTileKernelINS2_10policy_hubIdyN4cuda3std3__44plusIdEEE10Policy1000EN6thrust24THRUST_300001_SM_1000_NS6detail15normal_iteratorINSD_10device_ptrIdEEEEPdyS9_ddNS7_10__identityEEEvT0_T1_T2_T3_T4_T6_E12temp_storage+88];
	add.f64 	%fd264, %fd263, %fd262;
	selp.f64 	%fd265, %fd264, %fd262, %p51;
	setp.gt.u64 	%p52, %rd19, 320;
	ld.shared.f64 	%fd266, [_ZZN3cub18CUB_300001_SM_10006detail6reduce28DeviceReduceSingleTileKernelINS2_10policy_hubIdyN4cuda3std3__44plusIdEEE10Policy1000EN6thrust24THRUST_300001_SM_1000_NS6detail15normal_iteratorINSD_10device_ptrIdEEEEPdyS9_ddNS7_10__identityEEEvT0_T1_T2_T3_T4_T6_E12temp_storage+96];
	add.f64 	%fd267, %fd266, %fd265;
	selp.f64 	%fd268, %fd267, %fd265, %p52;
	setp.gt.u64 	%p53, %rd19, 352;
	ld.shared.f64 	%fd269, [_ZZN3cub18CUB_300001_SM_10006detail6reduce28DeviceReduceSingleTileKernelINS2_10policy_hubIdyN4cuda3std3__44plusIdEEE10Policy1000EN6thrust24THRUST_300001_SM_1000_NS6detail15normal_iteratorINSD_10device_ptrIdEEEEPdyS9_ddNS7_10__identityEEEvT0_T1_T2_T3_T4_T6_E12temp_storage+104];
	add.f64 	%fd270, %fd269, %fd268;
	selp.f64 	%fd271, %fd270, %fd268, %p53;
	setp.gt.u64 	%p54, %rd19, 384;
	ld.shared.f64 	%fd272, [_ZZN3cub18CUB_300001_SM_10006detail6reduce28DeviceReduceSingleTileKernelINS2_10policy_hubIdyN4cuda3std3__44plusIdEEE10Policy1000EN6thrust24THRUST_300001_SM_1000_NS6detail15normal_iteratorINSD_10device_ptrIdEEEEPdyS9_ddNS7_10__identityEEEvT0_T1_T2_T3_T4_T6_E12temp_storage+112];
	add.f64 	%fd273, %fd272, %fd271;
	selp.f64 	%fd274, %fd273, %fd271, %p54;
	setp.gt.u64 	%p55, %rd19, 416;
	ld.shared.f64 	%fd275, [_ZZN3cub18CUB_300001_SM_10006detail6reduce28DeviceReduceSingleTileKernelINS2_10policy_hubIdyN4cuda3std3__44plusIdEEE10Policy1000EN6thrust24THRUST_300001_SM_1000_NS6detail15normal_iteratorINSD_10device_ptrIdEEEEPdyS9_ddNS7_10__identityEEEvT0_T1_T2_T3_T4_T6_E12temp_storage+120];
	add.f64 	%fd276, %fd275, %fd274;
	selp.f64 	%fd277, %fd276, %fd274, %p55;
	setp.gt.u64 	%p56, %rd19, 448;
	ld.shared.f64 	%fd278, [_ZZN3cub18CUB_300001_SM_10006detail6reduce28DeviceReduceSingleTileKernelINS2_10policy_hubIdyN4cuda3std3__44plusIdEEE10Policy1000EN6thrust24THRUST_300001_SM_1000_NS6detail15normal_iteratorINSD_10device_ptrIdEEEEPdyS9_ddNS7_10__identityEEEvT0_T1_T2_T3_T4_T6_E12temp_storage+128];
	add.f64 	%fd279, %fd278, %fd277;
	selp.f64 	%fd280, %fd279, %fd277, %p56;
	setp.gt.u64 	%p57, %rd19, 480;
	ld.shared.f64 	%fd281, [_ZZN3cub18CUB_300001_SM_10006detail6reduce28DeviceReduceSingleTileKernelINS2_10policy_hubIdyN4cuda3std3__44plusIdEEE10Policy1000EN6thrust24THRUST_300001_SM_1000_NS6detail15normal_iteratorINSD_10device_ptrIdEEEEPdyS9_ddNS7_10__identityEEEvT0_T1_T2_T3_T4_T6_E12temp_storage+136];
	add.f64 	%fd282, %fd281, %fd280;
	selp.f64 	%fd347, %fd282, %fd280, %p57;
	bra.uni 	$L__BB26_49;
$L__BB26_28:
	mov.u32 	%r24, %tid.x;
	cvt.u64.u32 	%rd6, %r24;
	mul.wide.u32 	%rd22, %r24, 8;
	add.s64 	%rd7, %rd2, %rd22;
	ld.global.f64 	%fd43, [%rd7];
	ld.global.f64 	%fd44, [%rd7+4096];
	ld.global.f64 	%fd45, [%rd7+8192];
	ld.global.f64 	%fd46, [%rd7+12288];
	ld.global.f64 	%fd47, [%rd7+16384];
	ld.global.f64 	%fd48, [%rd7+20480];
	ld.global.f64 	%fd49, [%rd7+24576];
	add.f64 	%fd50, %fd43, %fd44;
	add.f64 	%fd51, %fd50, %fd45;
	add.f64 	%fd52, %fd51, %fd46;
	add.f64 	%fd53, %fd52, %fd47;
	add.f64 	%fd54, %fd53, %fd48;
	add.f64 	%fd346, %fd54, %fd49;
	add.s64 	%rd8, %rd19, -3584;
	setp.lt.u64 	%p3, %rd8, 3584;
	mov.b64 	%rd83, 3584;
	@%p3 bra 	$L__BB26_32;
	mov.b64 	%rd83, 3584;
$L__BB26_30:
	shl.b64 	%rd24, %rd83, 3;
	add.s64 	%rd25, %rd7, %rd24;
	ld.global.f64 	%fd55, [%rd25];
	ld.global.f64 	%fd56, [%rd25+4096];
	ld.global.f64 	%fd57, [%rd25+8192];
	ld.global.f64 	%fd58, [%rd25+12288];
	ld.global.f64 	%fd59, [%rd25+16384];
	ld.global.f64 	%fd60, [%rd25+20480];
	ld.global.f64 	%fd61, [%rd25+24576];
	add.f64 	%fd62, %fd346, %fd55;
	add.f64 	%fd63, %fd62, %fd56;
	add.f64 	%fd64, %fd63, %fd57;
	add.f64 	%fd65, %fd64, %fd58;
	add.f64 	%fd66, %fd65, %fd59;
	add.f64 	%fd67, %fd66, %fd60;
	add.f64 	%fd346, %fd67, %fd61;
	sub.s64 	%rd26, %rd19, %rd83;
	setp.lt.u64 	%p4, %rd26, 3584;
	@%p4 bra 	$L__BB26_45;
	add.s64 	%rd83, %rd83, 3584;
	setp.le.u64 	%p5, %rd83, %rd8;
	@%p5 bra 	$L__BB26_30;
$L__BB26_32:
	setp.le.u64 	%p6, %rd19, %rd83;
	cvt.u32.u64 	%r42, %rd83;
	cvt.u32.u64 	%r43, %rd19;
	sub.s32 	%r44, %r43, %r42;
	setp.ge.s32 	%p7, %r24, %r44;
	or.pred  	%p8, %p6, %p7;
	@%p8 bra 	$L__BB26_45;
	not.b32 	%r47, %r24;
	add.s32 	%r48, %r47, %r43;
	sub.s32 	%r50, %r48, %r42;
	shr.u32 	%r51, %r50, 9;
	add.s32 	%r25, %r51, 1;
	and.b32  	%r26, %r25, 15;
	setp.lt.u32 	%p9, %r50, 7680;
	mov.u32 	%r242, %r24;
	@%p9 bra 	$L__BB26_36;
	and.b32  	%r52, %r25, 16777200;
	neg.s32 	%r240, %r52;
	add.s64 	%rd27, %rd83, %rd6;
	shl.b64 	%rd28, %rd27, 3;
	add.s64 	%rd29, %rd28, %rd2;
	add.s64 	%rd84, %rd29, 32768;
	mov.u32 	%r242, %r24;
$L__BB26_35:
	.pragma "nounroll";
	ld.global.f64 	%fd69, [%rd84+-32768];
	add.f64 	%fd70, %fd346, %fd69;
	ld.global.f64 	%fd71, [%rd84+-28672];
	add.f64 	%fd72, %fd70, %fd71;
	ld.global.f64 	%fd73, [%rd84+-24576];
	add.f64 	%fd74, %fd72, %fd73;
	ld.global.f64 	%fd75, [%rd84+-20480];
	add.f64 	%fd76, %fd74, %fd75;
	ld.global.f64 	%fd77, [%rd84+-16384];
	add.f64 	%fd78, %fd76, %fd77;
	ld.global.f64 	%fd79, [%rd84+-12288];
	add.f64 	%fd80, %fd78, %fd79;
	ld.global.f64 	%fd81, [%rd84+-8192];
	add.f64 	%fd82, %fd80, %fd81;
	ld.global.f64 	%fd83, [%rd84+-4096];
	add.f64 	%fd84, %fd82, %fd83;
	ld.global.f64 	%fd85, [%rd84];
	add.f64 	%fd86, %fd84, %fd85;
	ld.global.f64 	%fd87, [%rd84+4096];
	add.f64 	%fd88, %fd86, %fd87;
	ld.global.f64 	%fd89, [%rd84+8192];
	add.f64 	%fd90, %fd88, %fd89;
	ld.global.f64 	%fd91, [%rd84+12288];
	add.f64 	%fd92, %fd90, %fd91;
	ld.global.f64 	%fd93, [%rd84+16384];
	add.f64 	%fd94, %fd92, %fd93;
	ld.global.f64 	%fd95, [%rd84+20480];
	add.f64 	%fd96, %fd94, %fd95;
	ld.global.f64 	%fd97, [%rd84+24576];
	add.f64 	%fd98, %fd96, %fd97;
	ld.global.f64 	%fd99, [%rd84+28672];
	add.f64 	%fd346, %fd98, %fd99;
	add.s32 	%r242, %r242, 8192;
	add.s32 	%r240, %r240, 16;
	add.s64 	%rd84, %rd84, 65536;
	setp.ne.s32 	%p10, %r240, 0;
	@%p10 bra 	$L__BB26_35;
$L__BB26_36:
	setp.eq.s32 	%p11, %r26, 0;
	@%p11 bra 	$L__BB26_45;
	and.b32  	%r33, %r25, 7;
	setp.lt.u32 	%p12, %r26, 8;
	@%p12 bra 	$L__BB26_39;
	cvt.u64.u32 	%rd30, %r242;
	add.s64 	%rd31, %rd83, %rd30;
	shl.b64 	%rd32, %rd31, 3;
	add.s64 	%rd33, %rd2, %rd32;
	ld.global.f64 	%fd101, [%rd33];
	add.f64 	%fd102, %fd346, %fd101;
	ld.global.f64 	%fd103, [%rd33+4096];
	add.f64 	%fd104, %fd102, %fd103;
	ld.global.f64 	%fd105, [%rd33+8192];
	add.f64 	%fd106, %fd104, %fd105;
	ld.global.f64 	%fd107, [%rd33+12288];
	add.f64 	%fd108, %fd106, %fd107;
	ld.global.f64 	%fd109, [%rd33+16384];
	add.f64 	%fd110, %fd108, %fd109;
	ld.global.f64 	%fd111, [%rd33+20480];
	add.f64 	%fd112, %fd110, %fd111;
	ld.global.f64 	%fd113, [%rd33+24576];
	add.f64 	%fd114, %fd112, %fd113;
	ld.global.f64 	%fd115, [%rd33+28672];
	add.f64 	%fd346, %fd114, %fd115;
	add.s32 	%r242, %r242, 4096;
$L__BB26_39:
	setp.eq.s32 	%p13, %r33, 0;
	@%p13 bra 	$L__BB26_45;
	and.b32  	%r36, %r25, 3;
	setp.lt.u32 	%p14, %r33, 4;
	@%p14 bra 	$L__BB26_42;
	cvt.u64.u32 	%rd34, %r242;
	add.s64 	%rd35, %rd83, %rd34;
	shl.b64 	%rd36, %rd35, 3;
	add.s64 	%rd37, %rd2, %rd36;
	ld.global.f64 	%fd117, [%rd37];
	add.f64 	%fd118, %fd346, %fd117;
	ld.global.f64 	%fd119, [%rd37+4096];
	add.f64 	%fd120, %fd118, %fd119;
	ld.global.f64 	%fd121, [%rd37+8192];
	add.f64 	%fd122, %fd120, %fd121;
	ld.global.f64 	%fd123, [%rd37+12288];
	add.f64 	%fd346, %fd122, %fd123;
	add.s32 	%r242, %r242, 2048;
$L__BB26_42:
	setp.eq.s32 	%p15, %r36, 0;
	@%p15 bra 	$L__BB26_45;
	cvt.u64.u32 	%rd38, %r242;
	add.s64 	%rd39, %rd83, %rd38;
	shl.b64 	%rd40, %rd39, 3;
	add.s64 	%rd85, %rd2, %rd40;
	neg.s32 	%r245, %r36;
$L__BB26_44:
	.pragma "nounroll";
	ld.global.f64 	%fd124, [%rd85];
	add.f64 	%fd346, %fd346, %fd124;
	add.s64 	%rd85, %rd85, 4096;
	add.s32 	%r245, %r245, 1;
	setp.ne.s32 	%p16, %r245, 0;
	@%p16 bra 	$L__BB26_44;
$L__BB26_45:
	// begin inline asm
	mov.u32 %r53, %laneid;
	// end inline asm
	mov.b64 	%rd41, %fd346;
	mov.b64 	{%r55, %r60}, %rd41;
	mov.b32 	%r61, 1;
	mov.b32 	%r102, 31;
	mov.b32 	%r103, -1;
	// begin inline asm
	shfl.sync.down.b32 %r54, %r55, %r61, %r102, %r103;
	// end inline asm
	// begin inline asm
	shfl.sync.down.b32 %r59, %r60, %r61, %r102, %r103;
	// end inline asm
	mov.b64 	%rd42, {%r54, %r59};
	mov.b64 	%fd125, %rd42;
	setp.gt.s32 	%p17, %r53, 30;
	add.f64 	%fd126, %fd346, %fd125;
	selp.f64 	%fd127, %fd346, %fd126, %p17;
	mov.b64 	%rd43, %fd127;
	mov.b64 	{%r65, %r70}, %rd43;
	mov.b32 	%r71, 2;
	// begin inline asm
	shfl.sync.down.b32 %r64, %r65, %r71, %r102, %r103;
	// end inline asm
	// begin inline asm
	shfl.sync.down.b32 %r69, %r70, %r71, %r102, %r103;
	// end inline asm
	mov.b64 	%rd44, {%r64, %r69};
	mov.b64 	%fd128, %rd44;
	setp.gt.s32 	%p18, %r53, 29;
	add.f64 	%fd129, %fd127, %fd128;
	selp.f64 	%fd130, %fd127, %fd129, %p18;
	mov.b64 	%rd45, %fd130;
	mov.b64 	{%r75, %r80}, %rd45;
	mov.b32 	%r81, 4;
	// begin inline asm
	shfl.sync.down.b32 %r74, %r75, %r81, %r102, %r103;
	// end inline asm
	// begin inline asm
	shfl.sync.down.b32 %r79, %r80, %r81, %r102, %r103;
	// end inline asm
	mov.b64 	%rd46, {%r74, %r79};
	mov.b64 	%fd131, %rd46;
	setp.gt.s32 	%p19, %r53, 27;
	add.f64 	%fd132, %fd130, %fd131;
	selp.f64 	%fd133, %fd130, %fd132, %p19;
	mov.b64 	%rd47, %fd133;
	mov.b64 	{%r85, %r90}, %rd47;
	mov.b32 	%r91, 8;
	// begin inline asm
	shfl.sync.down.b32 %r84, %r85, %r91, %r102, %r103;
	// end inline asm
	// begin inline asm
	shfl.sync.down.b32 %r89, %r90, %r91, %r102, %r103;
	// end inline asm
	mov.b64 	%rd48, {%r84, %r89};
	mov.b64 	%fd134, %rd48;
	setp.gt.s32 	%p20, %r53, 23;
	add.f64 	%fd135, %fd133, %fd134;
	selp.f64 	%fd136, %fd133, %fd135, %p20;
	mov.b64 	%rd49, %fd136;
	mov.b64 	{%r95, %r100}, %rd49;
	mov.b32 	%r101, 16;
	// begin inline asm
	shfl.sync.down.b32 %r94, %r95, %r101, %r102, %r103;
	// end inline asm
	// begin inline asm
	shfl.sync.down.b32 %r99, %r100, %r101, %r102, %r103;
	// end inline asm
	mov.b64 	%rd50, {%r94, %r99};
	mov.b64 	%fd137, %rd50;
	setp.gt.s32 	%p21, %r53, 15;
	add.f64 	%fd38, %fd136, %fd137;
	selp.f64 	%fd347, %fd136, %fd38, %p21;
	setp.ne.s32 	%p22, %r53, 0;
	@%p22 bra 	$L__BB26_47;
	shr.u32 	%r104, %r24, 2;
	and.b32  	%r105, %r104, 248;
	mov.u32 	%r106, _ZZN3cub18CUB_300001_SM_10006detail6reduce28DeviceReduceSingleTileKernelINS2_10policy_hubIdyN4cuda3std3__44plusIdEEE10Policy1000EN6thrust24THRUST_300001_SM_1000_NS6detail15normal_iteratorINSD_10device_ptrIdEEEEPdyS9_ddNS7_10__identityEEEvT0_T1_T2_T3_T4_T6_E12temp_storage;
	add.s32 	%r107, %r106, %r105;
	st.shared.f64 	[%r107+16], %fd38;
$L__BB26_47:
	bar.sync 	0;
	setp.ne.s32 	%p23, %r24, 0;
	@%p23 bra 	$L__BB26_49;
	ld.shared.f64 	%fd138, [_ZZN3cub18CUB_300001_SM_10006detail6reduce28DeviceReduceSingleTileKernelINS2_10policy_hubIdyN4cuda3std3__44plusIdEEE10Policy1000EN6thrust24THRUST_300001_SM_1000_NS6detail15normal_iteratorINSD_10device_ptrIdEEEEPdyS9_ddNS7_10__identityEEEvT0_T1_T2_T3_T4_T6_E12temp_storage+24];
	add.f64 	%fd139, %fd347, %fd138;
	ld.shared.f64 	%fd140, [_ZZN3cub18CUB_300001_SM_10006detail6reduce28DeviceReduceSingleTileKernelINS2_10policy_hubIdyN4cuda3std3__44plusIdEEE10Policy1000EN6thrust24THRUST_300001_SM_1000_NS6detail15normal_iteratorINSD_10device_ptrIdEEEEPdyS9_ddNS7_10__identityEEEvT0_T1_T2_T3_T4_T6_E12temp_storage+32];
	add.f64 	%fd141, %fd139, %fd140;
	ld.shared.f64 	%fd142, [_ZZN3cub18CUB_300001_SM_10006detail6reduce28DeviceReduceSingleTileKernelINS2_10policy_hubIdyN4cuda3std3__44plusIdEEE10Policy1000EN6thrust24THRUST_300001_SM_1000_NS6detail15normal_iteratorINSD_10device_ptrIdEEEEPdyS9_ddNS7_10__identityEEEvT0_T1_T2_T3_T4_T6_E12temp_storage+40];
	add.f64 	%fd143, %fd141, %fd142;
	ld.shared.f64 	%fd144, [_ZZN3cub18CUB_300001_SM_10006detail6reduce28DeviceReduceSingleTileKernelINS2_10policy_hubIdyN4cuda3std3__44plusIdEEE10Policy1000EN6thrust24THRUST_300001_SM_1000_NS6detail15normal_iteratorINSD_10device_ptrIdEEEEPdyS9_ddNS7_10__identityEEEvT0_T1_T2_T3_T4_T6_E12temp_storage+48];
	add.f64 	%fd145, %fd143, %fd144;
	ld.shared.f64 	%fd146, [_ZZN3cub18CUB_300001_SM_10006detail6reduce28DeviceReduceSingleTileKernelINS2_10policy_hubIdyN4cuda3std3__44plusIdEEE10Policy1000EN6thrust24THRUST_300001_SM_1000_NS6detail15normal_iteratorINSD_10device_ptrIdEEEEPdyS9_ddNS7_10__identityEEEvT0_T1_T2_T3_T4_T6_E12temp_storage+56];
	add.f64 	%fd147, %fd145, %fd146;
	ld.shared.f64 	%fd148, [_ZZN3cub18CUB_300001_SM_10006detail6reduce28DeviceReduceSingleTileKernelINS2_10policy_hubIdyN4cuda3std3__44plusIdEEE10Policy1000EN6thrust24THRUST_300001_SM_1000_NS6detail15normal_iteratorINSD_10device_ptrIdEEEEPdyS9_ddNS7_10__identityEEEvT0_T1_T2_T3_T4_T6_E12temp_storage+64];
	add.f64 	%fd149, %fd147, %fd148;
	ld.shared.f64 	%fd150, [_ZZN3cub18CUB_300001_SM_10006detail6reduce28DeviceReduceSingleTileKernelINS2_10policy_hubIdyN4cuda3std3__44plusIdEEE10Policy1000EN6thrust24THRUST_300001_SM_1000_NS6detail15normal_iteratorINSD_10device_ptrIdEEEEPdyS9_ddNS7_10__identityEEEvT0_T1_T2_T3_T4_T6_E12temp_storage+72];
	add.f64 	%fd151, %fd149, %fd150;
	ld.shared.f64 	%fd152, [_ZZN3cub18CUB_300001_SM_10006detail6reduce28DeviceReduceSingleTileKernelINS2_10policy_hubIdyN4cuda3std3__44plusIdEEE10Policy1000EN6thrust24THRUST_300001_SM_1000_NS6detail15normal_iteratorINSD_10device_ptrIdEEEEPdyS9_ddNS7_10__identityEEEvT0_T1_T2_T3_T4_T6_E12temp_storage+80];
	add.f64 	%fd153, %fd151, %fd152;
	ld.shared.f64 	%fd154, [_ZZN3cub18CUB_300001_SM_10006detail6reduce28DeviceReduceSingleTileKernelINS2_10policy_hubIdyN4cuda3std3__44plusIdEEE10Policy1000EN6thrust24THRUST_300001_SM_1000_NS6detail15normal_iteratorINSD_10device_ptrIdEEEEPdyS9_ddNS7_10__identityEEEvT0_T1_T2_T3_T4_T6_E12temp_storage+88];
	add.f64 	%fd155, %fd153, %fd154;
	ld.shared.f64 	%fd156, [_ZZN3cub18CUB_300001_SM_10006detail6reduce28DeviceReduceSingleTileKernelINS2_10policy_hubIdyN4cuda3std3__44plusIdEEE10Policy1000EN6thrust24THRUST_300001_SM_1000_NS6detail15normal_iteratorINSD_10device_ptrIdEEEEPdyS9_ddNS7_10__identityEEEvT0_T1_T2_T3_T4_T6_E12temp_storage+96];
	add.f64 	%fd157, %fd155, %fd156;
	ld.shared.f64 	%fd158, [_ZZN3cub18CUB_300001_SM_10006detail6reduce28DeviceReduceSingleTileKernelINS2_10policy_hubIdyN4cuda3std3__44plusIdEEE10Policy1000EN6thrust24THRUST_300001_SM_1000_NS6detail15normal_iteratorINSD_10device_ptrIdEEEEPdyS9_ddNS7_10__identityEEEvT0_T1_T2_T3_T4_T6_E12temp_storage+104];
	add.f64 	%fd159, %fd157, %fd158;
	ld.shared.f64 	%fd160, [_ZZN3cub18CUB_300001_SM_10006detail6reduce28DeviceReduceSingleTileKernelINS2_10policy_hubIdyN4cuda3std3__44plusIdEEE10Policy1000EN6thrust24THRUST_300001_SM_1000_NS6detail15normal_iteratorINSD_10device_ptrIdEEEEPdyS9_ddNS7_10__identityEEEvT0_T1_T2_T3_T4_T6_E12temp_storage+112];
	add.f64 	%fd161, %fd159, %fd160;
	ld.shared.f64 	%fd162, [_ZZN3cub18CUB_300001_SM_10006detail6reduce28DeviceReduceSingleTileKernelINS2_10policy_hubIdyN4cuda3std3__44plusIdEEE10Policy1000EN6thrust24THRUST_300001_SM_1000_NS6detail15normal_iteratorINSD_10device_ptrIdEEEEPdyS9_ddNS7_10__identityEEEvT0_T1_T2_T3_T4_T6_E12temp_storage+120];
	add.f64 	%fd163, %fd161, %fd162;
	ld.shared.f64 	%fd164, [_ZZN3cub18CUB_300001_SM_10006detail6reduce28DeviceReduceSingleTileKernelINS2_10policy_hubIdyN4cuda3std3__44plusIdEEE10Policy1000EN6thrust24THRUST_300001_SM_1000_NS6detail15normal_iteratorINSD_10device_ptrIdEEEEPdyS9_ddNS7_10__identityEEEvT0_T1_T2_T3_T4_T6_E12temp_storage+128];
	add.f64 	%fd165, %fd163, %fd164;
	ld.shared.f64 	%fd166, [_ZZN3cub18CUB_300001_SM_10006detail6reduce28DeviceReduceSingleTileKernelINS2_10policy_hubIdyN4cuda3std3__44plusIdEEE10Policy1000EN6thrust24THRUST_300001_SM_1000_NS6detail15normal_iteratorINSD_10device_ptrIdEEEEPdyS9_ddNS7_10__identityEEEvT0_T1_T2_T3_T4_T6_E12temp_storage+136];
	add.f64 	%fd347, %fd165, %fd166;
$L__BB26_49:
	mov.u32 	%r230, %tid.x;
	setp.ne.s32 	%p65, %r230, 0;
	@%p65 bra 	$L__BB26_51;
	add.f64 	%fd325, %fd42, %fd347;
	st.global.f64 	[%rd1], %fd325;
$L__BB26_51:
	ret;

}
	// .globl	_ZN3cub18CUB_300001_SM_10006detail6reduce18DeviceReduceKernelINS2_10policy_hubIdyN4cuda3std3__44plusIdEEE10Policy1000EN6thrust24THRUST_300001_SM_1000_NS6detail15normal_iteratorINSD_10device_ptrIdEEEEyS9_dNS7_10__identityEEEvT0_PT3_T1_NS0_13GridEvenShareISN_EET2_T4_
.visible .entry _ZN3cub18CUB_300001_SM_10006detail6reduce18DeviceReduceKernelINS2_10policy_hubIdyN4cuda3std3__44plusIdEEE10Policy1000EN6thrust24THRUST_300001_SM_1000_NS6detail15normal_iteratorINSD_10device_ptrIdEEEEyS9_dNS7_10__identityEEEvT0_PT3_T1_NS0_13GridEvenShareISN_EET2_T4_(
	.param .align 8 .b8 _ZN3cub18CUB_300001_SM_10006detail6reduce18DeviceReduceKernelINS2_10policy_hubIdyN4cuda3std3__44plusIdEEE10Policy1000EN6thrust24THRUST_300001_SM_1000_NS6detail15normal_iteratorINSD_10device_ptrIdEEEEyS9_dNS7_10__identityEEEvT0_PT3_T1_NS0_13GridEvenShareISN_EET2_T4__param_0[8],
	.param .u64 .ptr .align 1 _ZN3cub18CUB_300001_SM_10006detail6reduce18DeviceReduceKernelINS2_10policy_hubIdyN4cuda3std3__44plusIdEEE10Policy1000EN6thrust24THRUST_300001_SM_1000_NS6detail15normal_iteratorINSD_10device_ptrIdEEEEyS9_dNS7_10__identityEEEvT0_PT3_T1_NS0_13GridEvenShareISN_EET2_T4__param_1,
	.param .u64 _ZN3cub18CUB_300001_SM_10006detail6reduce18DeviceReduceKernelINS2_10policy_hubIdyN4cuda3std3__44plusIdEEE10Policy1000EN6thrust24THRUST_300001_SM_1000_NS6detail15normal_iteratorINSD_10device_ptrIdEEEEyS9_dNS7_10__identityEEEvT0_PT3_T1_NS0_13GridEvenShareISN_EET2_T4__param_2,
	.param .align 8 .b8 _ZN3cub18CUB_300001_SM_10006detail6reduce18DeviceReduceKernelINS2_10policy_hubIdyN4cuda3std3__44plusIdEEE10Policy1000EN6thrust24THRUST_300001_SM_1000_NS6detail15normal_iteratorINSD_10device_ptrIdEEEEyS9_dNS7_10__identityEEEvT0_PT3_T1_NS0_13GridEvenShareISN_EET2_T4__param_3[72],
	.param .align 1 .b8 _ZN3cub18CUB_300001_SM_10006detail6reduce18DeviceReduceKernelINS2_10policy_hubIdyN4cuda3std3__44plusIdEEE10Policy1000EN6thrust24THRUST_300001_SM_1000_NS6detail15normal_iteratorINSD_10device_ptrIdEEEEyS9_dNS7_10__identityEEEvT0_PT3_T1_NS0_13GridEvenShareISN_EET2_T4__param_4[1],
	.param .align 1 .b8 _ZN3cub18CUB_300001_SM_10006detail6reduce18DeviceReduceKernelINS2_10policy_hubIdyN4cuda3std3__44plusIdEEE10Policy1000EN6thrust24THRUST_300001_SM_1000_NS6detail15normal_iteratorINSD_10device_ptrIdEEEEyS9_dNS7_10__identityEEEvT0_PT3_T1_NS0_13GridEvenShareISN_EET2_T4__param_5[1]
)
.maxntid 512
{
	.reg .pred 	%p<65>;
	.reg .b16 	%rs<4>;
	.reg .b32 	%r<280>;
	.reg .b64 	%rd<107>;
	.reg .b64 	%fd<344>;
	// demoted variable
	.shared .align 8 .b8 _ZZN3cub18CUB_300001_SM_10006detail6reduce18DeviceReduceKernelINS2_10policy_hubIdyN4cuda3std3__44plusIdEEE10Policy1000EN6thrust24THRUST_300001_SM_1000_NS6detail15normal_iteratorINSD_10device_ptrIdEEEEyS9_dNS7_10__identityEEEvT0_PT3_T1_NS0_13GridEvenShareISN_EET2_T4_E12temp_storage[152];
	ld.param.u64 	%rd1, [_ZN3cub18CUB_300001_SM_10006detail6reduce18DeviceReduceKernelINS2_10policy_hubIdyN4cuda3std3__44plusIdEEE10Policy1000EN6thrust24THRUST_300001_SM_1000_NS6detail15normal_iteratorINSD_10device_ptrIdEEEEyS9_dNS7_10__identityEEEvT0_PT3_T1_NS0_13GridEvenShareISN_EET2_T4__param_3+32];
	ld.param.u32 	%r1, [_ZN3cub18CUB_300001_SM_10006detail6reduce18DeviceReduceKernelINS2_10policy_hubIdyN4cuda3std3__44plusIdEEE10Policy1000EN6thrust24THRUST_300001_SM_1000_NS6detail15normal_iteratorINSD_10device_ptrIdEEEEyS9_dNS7_10__identityEEEvT0_PT3_T1_NS0_13GridEvenShareISN_EET2_T4__param_3+40];
	ld.param.u64 	%rd26, [_ZN3cub18CUB_300001_SM_10006detail6reduce18DeviceReduceKernelINS2_10policy_hubIdyN4cuda3std3__44plusIdEEE10Policy1000EN6thrust24THRUST_300001_SM_1000_NS6detail15normal_iteratorINSD_10device_ptrIdEEEEyS9_dNS7_10__identityEEEvT0_PT3_T1_NS0_13GridEvenShareISN_EET2_T4__param_0];
	cvta.to.global.u64 	%rd2, %rd26;
	mov.u32 	%r2, %ctaid.x;
	mul.lo.s32 	%r50, %r1, 3584;
	cvt.s64.s32 	%rd3, %r50;
	mul.lo.s32 	%r51, %r2, 3584;
	cvt.u64.u32 	%rd4, %r51;
	sub.s64 	%rd5, %rd1, %rd4;
	setp.gt.u64 	%p1, %rd5, 3583;
	@%p1 bra 	$L__BB27_25;
	cvt.u32.u64 	%r136, %rd4;
	cvt.u32.u64 	%r3, %rd1;
	sub.s32 	%r4, %r3, %r136;
	mov.u32 	%r5, %tid.x;
	setp.ge.s32 	%p23, %r5, %r4;
	mov.f64 	%fd332, 0d0000000000000000;
	mov.u32 	%r267, %r5;
	@%p23 bra 	$L__BB27_3;
	add.s32 	%r138, %r136, %r5;
	mul.wide.u32 	%rd60, %r138, 8;
	add.s64 	%rd61, %rd2, %rd60;
	ld.global.f64 	%fd332, [%rd61];
	add.s32 	%r267, %r5, 512;
$L__BB27_3:
	setp.ge.s32 	%p24, %r267, %r4;
	@%p24 bra 	$L__BB27_16;
	not.b32 	%r140, %r267;
	add.s32 	%r141, %r140, %r3;
	sub.s32 	%r142, %r141, %r136;
	shr.u32 	%r143, %r142, 9;
	add.s32 	%r8, %r143, 1;
	and.b32  	%r9, %r8, 15;
	setp.lt.u32 	%p25, %r142, 7680;
	@%p25 bra 	$L__BB27_7;
	and.b32  	%r144, %r8, 16777200;
	neg.s32 	%r265, %r144;
	mul.wide.u32 	%rd62, %r2, 28672;
	mul.wide.u32 	%rd63, %r267, 8;
	add.s64 	%rd64, %rd62, %rd63;
	add.s64 	%rd65, %rd64, %rd2;
	add.s64 	%rd101, %rd65, 32768;
$L__BB27_6:
	.pragma "nounroll";
	ld.global.f64 	%fd167, [%rd101+-32768];
	add.f64 	%fd168, %fd332, %fd167;
	ld.global.f64 	%fd169, [%rd101+-28672];
	add.f64 	%fd170, %fd168, %fd169;
	ld.global.f64 	%fd171, [%rd101+-24576];
	add.f64 	%fd172, %fd170, %fd171;
	ld.global.f64 	%fd173, [%rd101+-20480];
	add.f64 	%fd174, %fd172, %fd173;
	ld.global.f64 	%fd175, [%rd101+-16384];
	add.f64 	%fd176, %fd174, %fd175;
	ld.global.f64 	%fd177, [%rd101+-12288];
	add.f64 	%fd178, %fd176, %fd177;
	ld.global.f64 	%fd179, [%rd101+-8192];
	add.f64 	%fd180, %fd178, %fd179;
	ld.global.f64 	%fd181, [%rd101+-4096];
	add.f64 	%fd182, %fd180, %fd181;
	ld.global.f64 	%fd183, [%rd101];
	add.f64 	%fd184, %fd182, %fd183;
	ld.global.f64 	%fd185, [%rd101+4096];
	add.f64 	%fd186, %fd184, %fd185;
	ld.global.f64 	%fd187, [%rd101+8192];
	add.f64 	%fd188, %fd186, %fd187;
	ld.global.f64 	%fd189, [%rd101+12288];
	add.f64 	%fd190, %fd188, %fd189;
	ld.global.f64 	%fd191, [%rd101+16384];
	add.f64 	%fd192, %fd190, %fd191;
	ld.global.f64 	%fd193, [%rd101+20480];
	add.f64 	%fd194, %fd192, %fd193;
	ld.global.f64 	%fd195, [%rd101+24576];
	add.f64 	%fd196, %fd194, %fd195;
	ld.global.f64 	%fd197, [%rd101+28672];
	add.f64 	%fd332, %fd196, %fd197;
	add.s32 	%r267, %r267, 8192;
	add.s32 	%r265, %r265, 16;
	add.s64 	%rd101, %rd101, 65536;
	setp.ne.s32 	%p26, %r265, 0;
	@%p26 bra 	$L__BB27_6;
$L__BB27_7:
	setp.eq.s32 	%p27, %r9, 0;
	@%p27 bra 	$L__BB27_16;
	and.b32  	%r16, %r8, 7;
	setp.lt.u32 	%p28, %r9, 8;
	@%p28 bra 	$L__BB27_10;
	cvt.s64.s32 	%rd66, %r267;
	add.s64 	%rd67, %rd66, %rd4;
	shl.b64 	%rd68, %rd67, 3;
	add.s64 	%rd69, %rd2, %rd68;
	ld.global.f64 	%fd199, [%rd69];
	add.f64 	%fd200, %fd332, %fd199;
	ld.global.f64 	%fd201, [%rd69+4096];
	add.f64 	%fd202, %fd200, %fd201;
	ld.global.f64 	%fd203, [%rd69+8192];
	add.f64 	%fd204, %fd202, %fd203;
	ld.global.f64 	%fd205, [%rd69+12288];
	add.f64 	%fd206, %fd204, %fd205;
	ld.global.f64 	%fd207, [%rd69+16384];
	add.f64 	%fd208, %fd206, %fd207;
	ld.global.f64 	%fd209, [%rd69+20480];
	add.f64 	%fd210, %fd208, %fd209;
	ld.global.f64 	%fd211, [%rd69+24576];
	add.f64 	%fd212, %fd210, %fd211;
	ld.global.f64 	%fd213, [%rd69+28672];
	add.f64 	%fd332, %fd212, %fd213;
	add.s32 	%r267, %r267, 4096;
$L__BB27_10:
	setp.eq.s32 	%p29, %r16, 0;
	@%p29 bra 	$L__BB27_16;
	and.b32  	%r19, %r8, 3;
	setp.lt.u32 	%p30, %r16, 4;
	@%p30 bra 	$L__BB27_13;
	cvt.s64.s32 	%rd70, %r267;
	add.s64 	%rd71, %rd70, %rd4;
	shl.b64 	%rd72, %rd71, 3;
	add.s64 	%rd73, %rd2, %rd72;
	ld.global.f64 	%fd215, [%rd73];
	add.f64 	%fd216, %fd332, %fd215;
	ld.global.f64 	%fd217, [%rd73+4096];
	add.f64 	%fd218, %fd216, %fd217;
	ld.global.f64 	%fd219, [%rd73+8192];
	add.f64 	%fd220, %fd218, %fd219;
	ld.global.f64 	%fd221, [%rd73+12288];
	add.f64 	%fd332, %fd220, %fd221;
	add.s32 	%r267, %r267, 2048;
$L__BB27_13:
	setp.eq.s32 	%p31, %r19, 0;
	@%p31 bra 	$L__BB27_16;
	mul.wide.u32 	%rd74, %r2, 28672;
	add.s64 	%rd9, %rd2, %rd74;
	neg.s32 	%r270, %r19;
$L__BB27_15:
	.pragma "nounroll";
	mul.wide.s32 	%rd75, %r267, 8;
	add.s64 	%rd76, %rd9, %rd75;
	ld.global.f64 	%fd222, [%rd76];
	add.f64 	%fd332, %fd332, %fd222;
	add.s32 	%r267, %r267, 512;
	add.s32 	%r270, %r270, 1;
	setp.ne.s32 	%p32, %r270, 0;
	@%p32 bra 	$L__BB27_15;
$L__BB27_16:
	setp.lt.s32 	%p33, %r4, 512;
	@%p33 bra 	$L__BB27_21;
	// begin inline asm
	mov.u32 %r208, %laneid;
	// end inline asm
	mov.b64 	%rd87, %fd332;
	mov.b64 	{%r210, %r215}, %rd87;
	mov.b32 	%r216, 1;
	mov.b32 	%r257, 31;
	mov.b32 	%r258, -1;
	// begin inline asm
	shfl.sync.down.b32 %r209, %r210, %r216, %r257, %r258;
	// end inline asm
	// begin inline asm
	shfl.sync.down.b32 %r214, %r215, %r216, %r257, %r258;
	// end inline asm
	mov.b64 	%rd88, {%r209, %r214};
	mov.b64 	%fd281, %rd88;
	setp.gt.s32 	%p57, %r208, 30;
	add.f64 	%fd282, %fd332, %fd281;
	selp.f64 	%fd283, %fd332, %fd282, %p57;
	mov.b64 	%rd89, %fd283;
	mov.b64 	{%r220, %r225}, %rd89;
	mov.b32 	%r226, 2;
	// begin inline asm
	shfl.sync.down.b32 %r219, %r220, %r226, %r257, %r258;
	// end inline asm
	// begin inline asm
	shfl.sync.down.b32 %r224, %r225, %r226, %r257, %r258;
	// end inline asm
	mov.b64 	%rd90, {%r219, %r224};
	mov.b64 	%fd284, %rd90;
	setp.gt.s32 	%p58, %r208, 29;
	add.f64 	%fd285, %fd283, %fd284;
	selp.f64 	%fd286, %fd283, %fd285, %p58;
	mov.b64 	%rd91, %fd286;
	mov.b64 	{%r230, %r235}, %rd91;
	mov.b32 	%r236, 4;
	// begin inline asm
	shfl.sync.down.b32 %r229, %r230, %r236, %r257, %r258;
	// end inline asm
	// begin inline asm
	shfl.sync.down.b32 %r234, %r235, %r236, %r257, %r258;
	// end inline asm
	mov.b64 	%rd92, {%r229, %r234};
	mov.b64 	%fd287, %rd92;
	setp.gt.s32 	%p59, %r208, 27;
	add.f64 	%fd288, %fd286, %fd287;
	selp.f64 	%fd289, %fd286, %fd288, %p59;
	mov.b64 	%rd93, %fd289;
	mov.b64 	{%r240, %r245}, %rd93;
	mov.b32 	%r246, 8;
	// begin inline asm
	shfl.sync.down.b32 %r239, %r240, %r246, %r257, %r258;
	// end inline asm
	// begin inline asm
	shfl.sync.down.b32 %r244, %r245, %r246, %r257, %r258;
	// end inline asm
	mov.b64 	%rd94, {%r239, %r244};
	mov.b64 	%fd290, %rd94;
	setp.gt.s32 	%p60, %r208, 23;
	add.f64 	%fd291, %fd289, %fd290;
	selp.f64 	%fd292, %fd289, %fd291, %p60;
	mov.b64 	%rd95, %fd292;
	mov.b64 	{%r250, %r255}, %rd95;
	mov.b32 	%r256, 16;
	// begin inline asm
	shfl.sync.down.b32 %r249, %r250, %r256, %r257, %r258;
	// end inline asm
	// begin inline asm
	shfl.sync.down.b32 %r254, %r255, %r256, %r257, %r258;
	// end inline asm
	mov.b64 	%rd96, {%r249, %r254};
	mov.b64 	%fd293, %rd96;
	setp.gt.s32 	%p61, %r208, 15;
	add.f64 	%fd16, %fd292, %fd293;
	selp.f64 	%fd343, %fd292, %fd16, %p61;
	setp.ne.s32 	%p62, %r208, 0;
	@%p62 bra 	$L__BB27_19;
	shr.u32 	%r259, %r5, 2;
	and.b32  	%r260, %r259, 248;
	mov.u32 	%r261, _ZZN3cub18CUB_300001_SM_10006detail6reduce18DeviceReduceKernelINS2_10policy_hubIdyN4cuda3std3__44plusIdEEE10Policy1000EN6thrust24THRUST_300001_SM_1000_NS6detail15normal_iteratorINSD_10device_ptrIdEEEEyS9_dNS7_10__identityEEEvT0_PT3_T1_NS0_13GridEvenShareISN_EET2_T4_E12temp_storage;
	add.s32 	%r262, %r261, %r260;
	st.shared.f64 	[%r262+16], %fd16;
$L__BB27_19:
	bar.sync 	0;
	setp.ne.s32 	%p63, %r5, 0;
	@%p63 bra 	$L__BB27_46;
	ld.shared.f64 	%fd294, [_ZZN3cub18CUB_300001_SM_10006detail6reduce18DeviceReduceKernelINS2_10policy_hubIdyN4cuda3std3__44plusIdEEE10Policy1000EN6thrust24THRUST_300001_SM_1000_NS6detail15normal_iteratorINSD_10device_ptrIdEEEEyS9_dNS7_10__identityEEEvT0_PT3_T1_NS0_13GridEvenShareISN_EET2_T4_E12temp_storage+24];
	add.f64 	%fd295, %fd343, %fd294;
	ld.shared.f64 	%fd296, [_ZZN3cub18CUB_300001_SM_10006detail6reduce18DeviceReduceKernelINS2_10policy_hubIdyN4cuda3std3__44plusIdEEE10Policy1000EN6thrust24THRUST_300001_SM_1000_NS6detail15normal_iteratorINSD_10device_ptrIdEEEEyS9_dNS7_10__identityEEEvT0_PT3_T1_NS0_13GridEvenShareISN_EET2_T4_E12temp_storage+32];
	add.f64 	%fd297, %fd295, %fd296;
	ld.shared.f64 	%fd298, [_ZZN3cub18CUB_300001_SM_10006detail6reduce18DeviceReduceKernelINS2_10policy_hubIdyN4cuda3std3__44plusIdEEE10Policy1000EN6thrust24THRUST_300001_SM_1000_NS6detail15normal_iteratorINSD_10device_ptrIdEEEEyS9_dNS7_10__identityEEEvT0_PT3_T1_NS0_13GridEvenShareISN_EET2_T4_E12temp_storage+40];
	add.f64 	%fd299, %fd297, %fd298;
	ld.shared.f64 	%fd300, [_ZZN3cub18CUB_300001_SM_10006detail6reduce18DeviceReduceKernelINS2_10policy_hubIdyN4cuda3std3__44plusIdEEE10Policy1000EN6thrust24THRUST_300001_SM_1000_NS6detail15normal_iteratorINSD_10device_ptrIdEEEEyS9_dNS7_10__identityEEEvT0_PT3_T1_NS0_13GridEvenShareISN_EET2_T4_E12temp_storage+48];
	add.f64 	%fd301, %fd299, %fd300;
	ld.shared.f64 	%fd302, [_ZZN3cub18CUB_300001_SM_10006detail6reduce18DeviceReduceKernelINS2_10policy_hubIdyN4cuda3std3__44plusIdEEE10Policy1000EN6thrust24THRUST_300001_SM_1000_NS6detail15normal_iteratorINSD_10device_ptrIdEEEEyS9_dNS7_10__identityEEEvT0_PT3_T1_NS0_13GridEvenShareISN_EET2_T4_E12temp_storage+56];
	add.f64 	%fd303, %fd301, %fd302;
	ld.shared.f64 	%fd304, [_ZZN3cub18CUB_300001_SM_10006detail6reduce18DeviceReduceKernelINS2_10policy_hubIdyN4cuda3std3__44plusIdEEE10Policy1000EN6thrust24THRUST_300001_SM_1000_NS6detail15normal_iteratorINSD_10device_ptrIdEEEEyS9_dNS7_10__identityEEEvT0_PT3_T1_NS0_13GridEvenShareISN_EET2_T4_E12temp_storage+64];
	add.f64 	%fd305, %fd303, %fd304;
	ld.shared.f64 	%fd306, [_ZZN3cub18CUB_300001_SM_10006detail6reduce18DeviceReduceKernelINS2_10policy_hubIdyN4cuda3std3__44plusIdEEE10Policy1000EN6thrust24THRUST_300001_SM_1000_NS6detail15normal_iteratorINSD_10device_ptrIdEEEEyS9_dNS7_10__identityEEEvT0_PT3_T1_NS0_13GridEvenShareISN_EET2_T4_E12temp_storage+72];
	add.f64 	%fd307, %fd305, %fd306;
	ld.shared.f64 	%fd308, [_ZZN3cub18CUB_300001_SM_10006detail6reduce18DeviceReduceKernelINS2_10policy_hubIdyN4cuda3std3__44plusIdEEE10Policy1000EN6thrust24THRUST_300001_SM_1000_NS6detail15normal_iteratorINSD_10device_ptrIdEEEEyS9_dNS7_10__identityEEEvT0_PT3_T1_NS0_13GridEvenShareISN_EET2_T4_E12temp_storage+80];
	add.f64 	%fd309, %fd307, %fd308;
	ld.shared.f64 	%fd310, [_ZZN3cub18CUB_300001_SM_10006detail6reduce18DeviceReduceKernelINS2_10policy_hubIdyN4cuda3std3__44plusIdEEE10Policy1000EN6thrust24THRUST_300001_SM_1000_NS6detail15normal_iteratorINSD_10device_ptrIdEEEEyS9_dNS7_10__identityEEEvT0_PT3_T1_NS0_13GridEvenShareISN_EET2_T4_E12temp_storage+88];
	add.f64 	%fd311, %fd309, %fd310;
	ld.shared.f64 	%fd312, [_ZZN3cub18CUB_300001_SM_10006detail6reduce18DeviceReduceKernelINS2_10policy_hubIdyN4cuda3std3__44plusIdEEE10Policy1000EN6thrust24THRUST_300001_SM_1000_NS6detail15normal_iteratorINSD_10device_ptrIdEEEEyS9_dNS7_10__identityEEEvT0_PT3_T1_NS0_13GridEvenShareISN_EET2_T4_E12temp_storage+96];
	add.f64 	%fd313, %fd311, %fd312;
	ld.shared.f64 	%fd314, [_ZZN3cub18CUB_300001_SM_10006detail6reduce18DeviceReduceKernelINS2_10policy_hubIdyN4cuda3std3__44plusIdEEE10Policy1000EN6thrust24THRUST_300001_SM_1000_NS6detail15normal_iteratorINSD_10device_ptrIdEEEEyS9_dNS7_10__identityEEEvT0_PT3_T1_NS0_13GridEvenShareISN_EET2_T4_E12temp_storage+104];
	add.f64 	%fd315, %fd313, %fd314;
	ld.shared.f64 	%fd316, [_ZZN3cub18CUB_300001_SM_10006detail6reduce18DeviceReduceKernelINS2_10policy_hubIdyN4cuda3std3__44plusIdEEE10Policy1000EN6thrust24THRUST_300001_SM_1000_NS6detail15normal_iteratorINSD_10device_ptrIdEEEEyS9_dNS7_10__identityEEEvT0_PT3_T1_NS0_13GridEvenShareISN_EET2_T4_E12temp_storage+112];
	add.f64 	%fd317, %fd315, %fd316;
	ld.shared.f64 	%fd318, [_ZZN3cub18CUB_300001_SM_10006detail6reduce18DeviceReduceKernelINS2_10policy_hubIdyN4cuda3std3__44plusIdEEE10Policy1000EN6thrust24THRUST_300001_SM_1000_NS6detail15normal_iteratorINSD_10device_ptrIdEEEEyS9_dNS7_10__identityEEEvT0_PT3_T1_NS0_13GridEvenShareISN_EET2_T4_E12temp_storage+120];
	add.f64 	%fd319, %fd317, %fd318;
	ld.shared.f64 	%fd320, [_ZZN3cub18CUB_300001_SM_10006detail6reduce18DeviceReduceKernelINS2_10policy_hubIdyN4cuda3std3__44plusIdEEE10Policy1000EN6thrust24THRUST_300001_SM_1000_NS6detail15normal_iteratorINSD_10device_ptrIdEEEEyS9_dNS7_10__identityEEEvT0_PT3_T1_NS0_13GridEvenShareISN_EET2_T4_E12temp_storage+128];
	add.f64 	%fd321, %fd319, %fd320;
	ld.shared.f64 	%fd322, [_ZZN3cub18CUB_300001_SM_10006detail6reduce18DeviceReduceKernelINS2_10policy_hubIdyN4cuda3std3__44plusIdEEE10Policy1000EN6thrust24THRUST_300001_SM_1000_NS6detail15normal_iteratorINSD_10device_ptrIdEEEEyS9_dNS7_10__identityEEEvT0_PT3_T1_NS0_13GridEvenShareISN_EET2_T4_E12temp_storage+136];
	add.f64 	%fd343, %fd321, %fd322;
	bra.uni 	$L__BB27_46;
$L__BB27_21:
	// begin inline asm
	mov.u32 %r145, %laneid;
	// end inline asm
	and.b32  	%r196, %r5, 992;
	add.s32 	%r197, %r196, 32;
	setp.gt.s32 	%p34, %r197, %r4;
	not.b32 	%r198, %r196;
	add.s32 	%r199, %r4, %r198;
	selp.b32 	%r194, %r199, 31, %p34;
	mov.b64 	%rd77, %fd332;
	mov.b64 	{%r147, %r152}, %rd77;
	mov.b32 	%r153, 1;
	mov.b32 	%r195, -1;
	// begin inline asm
	shfl.sync.down.b32 %r146, %r147, %r153, %r194, %r195;
	// end inline asm
	// begin inline asm
	shfl.sync.down.b32 %r151, %r152, %r153, %r194, %r195;
	// end inline asm
	mov.b64 	%rd78, {%r146, %r151};
	mov.b64 	%fd223, %rd78;
	setp.lt.s32 	%p35, %r145, %r194;
	add.f64 	%fd224, %fd332, %fd223;
	selp.f64 	%fd225, %fd224, %fd332, %p35;
	mov.b64 	%rd79, %fd225;
	mov.b64 	{%r157, %r162}, %rd79;
	mov.b32 	%r163, 2;
	// begin inline asm
	shfl.sync.down.b32 %r156, %r157, %r163, %r194, %r195;
	// end inline asm
	// begin inline asm
	shfl.sync.down.b32 %r161, %r162, %r163, %r194, %r195;
	// end inline asm
	mov.b64 	%rd80, {%r156, %r161};
	mov.b64 	%fd226, %rd80;
	add.s32 	%r200, %r145, 2;
	setp.gt.s32 	%p36, %r200, %r194;
	add.f64 	%fd227, %fd225, %fd226;
	selp.f64 	%fd228, %fd225, %fd227, %p36;
	mov.b64 	%rd81, %fd228;
	mov.b64 	{%r167, %r172}, %rd81;
	mov.b32 	%r173, 4;
	// begin inline asm
	shfl.sync.down.b32 %r166, %r167, %r173, %r194, %r195;
	// end inline asm
	// begin inline asm
	shfl.sync.down.b32 %r171, %r172, %r173, %r194, %r195;
	// end inline asm
	mov.b64 	%rd82, {%r166, %r171};
	mov.b64 	%fd229, %rd82;
	add.s32 	%r201, %r145, 4;
	setp.gt.s32 	%p37, %r201, %r194;
	add.f64 	%fd230, %fd228, %fd229;
	selp.f64 	%fd231, %fd228, %fd230, %p37;
	mov.b64 	%rd83, %fd231;
	mov.b64 	{%r177, %r182}, %rd83;
	mov.b32 	%r183, 8;
	// begin inline asm
	shfl.sync.down.b32 %r176, %r177, %r183, %r194, %r195;
	// end inline asm
	// begin inline asm
	shfl.sync.down.b32 %r181, %r182, %r183, %r194, %r195;
	// end inline asm
	mov.b64 	%rd84, {%r176, %r181};
	mov.b64 	%fd232, %rd84;
	add.s32 	%r202, %r145, 8;
	setp.gt.s32 	%p38, %r202, %r194;
	add.f64 	%fd233, %fd231, %fd232;
	selp.f64 	%fd234, %fd231, %fd233, %p38;
	mov.b64 	%rd85, %fd234;
	mov.b64 	{%r187, %r192}, %rd85;
	mov.b32 	%r193, 16;
	// begin inline asm
	shfl.sync.down.b32 %r186, %r187, %r193, %r194, %r195;
	// end inline asm
	// begin inline asm
	shfl.sync.down.b32 %r191, %r192, %r193, %r194, %r195;
	// end inline asm
	mov.b64 	%rd86, {%r186, %r191};
	mov.b64 	%fd235, %rd86;
	add.s32 	%r203, %r145, 16;
	setp.gt.s32 	%p39, %r203, %r194;
	add.f64 	%fd236, %fd234, %fd235;
	selp.f64 	%fd343, %fd234, %fd236, %p39;
	setp.ne.s32 	%p40, %r145, 0;
	@%p40 bra 	$L__BB27_23;
	shr.u32 	%r204, %r5, 2;
	and.b32  	%r205, %r204, 248;
	mov.u32 	%r206, _ZZN3cub18CUB_300001_SM_10006detail6reduce18DeviceReduceKernelINS2_10policy_hubIdyN4cuda3std3__44plusIdEEE10Policy1000EN6thrust24THRUST_300001_SM_1000_NS6detail15normal_iteratorINSD_10device_ptrIdEEEEyS9_dNS7_10__identityEEEvT0_PT3_T1_NS0_13GridEvenShareISN_EET2_T4_E12temp_storage;
	add.s32 	%r207, %r206, %r205;
	st.shared.f64 	[%r207+16], %fd343;
$L__BB27_23:
	bar.sync 	0;
	setp.ne.s32 	%p41, %r5, 0;
	@%p41 bra 	$L__BB27_46;
	setp.gt.s32 	%p42, %r4, 32;
	ld.shared.f64 	%fd237, [_ZZN3cub18CUB_300001_SM_10006detail6reduce18DeviceReduceKernelINS2_10policy_hubIdyN4cuda3std3__44plusIdEEE10Policy1000EN6thrust24THRUST_300001_SM_1000_NS6detail15normal_iteratorINSD_10device_ptrIdEEEEyS9_dNS7_10__identityEEEvT0_PT3_T1_NS0_13GridEvenShareISN_EET2_T4_E12temp_storage+24];
	add.f64 	%fd238, %fd343, %fd237;
	selp.f64 	%fd239, %fd238, %fd343, %p42;
	setp.gt.s32 	%p43, %r4, 64;
	ld.shared.f64 	%fd240, [_ZZN3cub18CUB_300001_SM_10006detail6reduce18DeviceReduceKernelINS2_10policy_hubIdyN4cuda3std3__44plusIdEEE10Policy1000EN6thrust24THRUST_300001_SM_1000_NS6detail15normal_iteratorINSD_10device_ptrIdEEEEyS9_dNS7_10__identityEEEvT0_PT3_T1_NS0_13GridEvenShareISN_EET2_T4_E12temp_storage+32];
	add.f64 	%fd241, %fd240, %fd239;
	selp.f64 	%fd242, %fd241, %fd239, %p43;
	setp.gt.s32 	%p44, %r4, 96;
	ld.shared.f64 	%fd243, [_ZZN3cub18CUB_300001_SM_10006detail6reduce18DeviceReduceKernelINS2_10policy_hubIdyN4cuda3std3__44plusIdEEE10Policy1000EN6thrust24THRUST_300001_SM_1000_NS6detail15normal_iteratorINSD_10device_ptrIdEEEEyS9_dNS7_10__identityEEEvT0_PT3_T1_NS0_13GridEvenShareISN_EET2_T4_E12temp_storage+40];
	add.f64 	%fd244, %fd243, %fd242;
	selp.f64 	%fd245, %fd244, %fd242, %p44;
	setp.gt.s32 	%p45, %r4, 128;
	ld.shared.f64 	%fd246, [_ZZN3cub18CUB_300001_SM_10006detail6reduce18DeviceReduceKernelINS2_10policy_hubIdyN4cuda3std3__44plusIdEEE10Policy1000EN6thrust24THRUST_300001_SM_1000_NS6detail15normal_iteratorINSD_10device_ptrIdEEEEyS9_dNS7_10__identityEEEvT0_PT3_T1_NS0_13GridEvenShareISN_EET2_T4_E12temp_storage+48];
	add.f64 	%fd247, %fd246, %fd245;
	selp.f64 	%fd248, %fd247, %fd245, %p45;
	setp.gt.s32 	%p46, %r4, 160;
	ld.shared.f64 	%fd249, [_ZZN3cub18CUB_300001_SM_10006detail6reduce18DeviceReduceKernelINS2_10policy_hubIdyN4cuda3std3__44plusIdEEE10Policy1000EN6thrust24THRUST_300001_SM_1000_NS6detail15normal_iteratorINSD_10device_ptrIdEEEEyS9_dNS7_10__identityEEEvT0_PT3_T1_NS0_13GridEvenShareISN_EET2_T4_E12temp_storage+56];
	add.f64 	%fd250, %fd249, %fd248;
	selp.f64 	%fd251, %fd250, %fd248, %p46;
	setp.gt.s32 	%p47, %r4, 192;
	ld.shared.f64 	%fd252, [_ZZN3cub18CUB_300001_SM_10006detail6reduce18DeviceReduceKernelINS2_10policy_hubIdyN4cuda3std3__44plusIdEEE10Policy1000EN6thrust24THRUST_300001_SM_1000_NS6detail15normal_iteratorINSD_10device_ptrIdEEEEyS9_dNS7_10__identityEEEvT0_PT3_T1_NS0_13GridEvenShareISN_EET2_T4_E12temp_storage+64];
	add.f64 	%fd253, %fd252, %fd251;
	selp.f64 	%fd254, %fd253, %fd251, %p47;
	setp.gt.s32 	%p48, %r4, 224;
	ld.shared.f64 	%fd255, [_ZZN3cub18CUB_300001_SM_10006detail6reduce18DeviceReduceKernelINS2_10policy_hubIdyN4cuda3std3__44plusIdEEE10Policy1000EN6thrust24THRUST_300001_SM_1000_NS6detail15normal_iteratorINSD_10device_ptrIdEEEEyS9_dNS7_10__identityEEEvT0_PT3_T1_NS0_13GridEvenShareISN_EET2_T4_E12temp_storage+72];
	add.f64 	%fd256, %fd255, %fd254;
	selp.f64 	%fd257, %fd256, %fd254, %p48;
	setp.gt.s32 	%p49, %r4, 256;
	ld.shared.f64 	%fd258, [_ZZN3cub18CUB_300001_SM_10006detail6reduce18DeviceReduceKernelINS2_10policy_hubIdyN4cuda3std3__44plusIdEEE10Policy1000EN6thrust24THRUST_300001_SM_1000_NS6detail15normal_iteratorINSD_10device_ptrIdEEEEyS9_dNS7_10__identityEEEvT0_PT3_T1_NS0_13GridEvenShareISN_EET2_T4_E12temp_storage+80];
	add.f64 	%fd259, %fd258, %fd257;
	selp.f64 	%fd260, %fd259, %fd257, %p49;
	setp.gt.s32 	%p50, %r4, 288;
	ld.shared.f64 	%fd261, [_ZZN3cub18CUB_300001_SM_10006detail6reduce18DeviceReduceKernelINS2_10policy_hubIdyN4cuda3std3__44plusIdEEE10Policy1000EN6thrust24THRUST_300001_SM_1000_NS6detail15normal_iteratorINSD_10device_ptrIdEEEEyS9_dNS7_10__identityEEEvT0_PT3_T1_NS0_13GridEvenShareISN_EET2_T4_E12temp_storage+88];
	add.f64 	%fd262, %fd261, %fd260;
	selp.f64 	%fd263, %fd262, %fd260, %p50;
	setp.gt.s32 	%p51, %r4, 320;
	ld.shared.f64 	%fd264, [_ZZN3cub18CUB_300001_SM_10006detail6reduce18DeviceReduceKernelINS2_10policy_hubIdyN4cuda3std3__44plusIdEEE10Policy1000EN6thrust24THRUST_300001_SM_1000_NS6detail15normal_iteratorINSD_10device_ptrIdEEEEyS9_dNS7_10__identityEEEvT0_PT3_T1_NS0_13GridEvenShareISN_EET2_T4_E12temp_storage+96];
	add.f64 	%fd265, %fd264, %fd263;
	selp.f64 	%fd266, %fd265, %fd263, %p51;
	setp.gt.s32 	%p52, %r4, 352;
	ld.shared.f64 	%fd267, [_ZZN3cub18CUB_300001_SM_10006detail6reduce18DeviceReduceKernelINS2_10policy_hubIdyN4cuda3std3__44plusIdEEE10Policy1000EN6thrust24THRUST_300001_SM_1000_NS6detail15normal_iteratorINSD_10device_ptrIdEEEEyS9_dNS7_10__identityEEEvT0_PT3_T1_NS0_13GridEvenShareISN_EET2_T4_E12temp_storage+104];
	add.f64 	%fd268, %fd267, %fd266;
	selp.f64 	%fd269, %fd268, %fd266, %p52;
	setp.gt.s32 	%p53, %r4, 384;
	ld.shared.f64 	%fd270, [_ZZN3cub18CUB_300001_SM_10006detail6reduce18DeviceReduceKernelINS2_10policy_hubIdyN4cuda3std3__44plusIdEEE10Policy1000EN6thrust24THRUST_300001_SM_1000_NS6detail15normal_iteratorINSD_10device_ptrIdEEEEyS9_dNS7_10__identityEEEvT0_PT3_T1_NS0_13GridEvenShareISN_EET2_T4_E12temp_storage+112];
	add.f64 	%fd271, %fd270, %fd269;
	selp.f64 	%fd272, %fd271, %fd269, %p53;
	setp.gt.s32 	%p54, %r4, 416;
	ld.shared.f64 	%fd273, [_ZZN3cub18CUB_300001_SM_10006detail6reduce18DeviceReduceKernelINS2_10policy_hubIdyN4cuda3std3__44plusIdEEE10Policy1000EN6thrust24THRUST_300001_SM_1000_NS6detail15normal_iteratorINSD_10device_ptrIdEEEEyS9_dNS7_10__identityEEEvT0_PT3_T1_NS0_13GridEvenShareISN_EET2_T4_E12temp_storage+120];
	add.f64 	%fd274, %fd273, %fd272;
	selp.f64 	%fd275, %fd274, %fd272, %p54;
	setp.gt.s32 	%p55, %r4, 448;
	ld.shared.f64 	%fd276, [_ZZN3cub18CUB_300001_SM_10006detail6reduce18DeviceReduceKernelINS2_10policy_hubIdyN4cuda3std3__44plusIdEEE10Policy1000EN6thrust24THRUST_300001_SM_1000_NS6detail15normal_iteratorINSD_10device_ptrIdEEEEyS9_dNS7_10__identityEEEvT0_PT3_T1_NS0_13GridEvenShareISN_EET2_T4_E12temp_storage+128];
	add.f64 	%fd277, %fd276, %fd275;
	selp.f64 	%fd278, %fd277, %fd275, %p55;
	setp.gt.s32 	%p56, %r4, 480;
	ld.shared.f64 	%fd279, [_ZZN3cub18CUB_300001_SM_10006detail6reduce18DeviceReduceKernelINS2_10policy_hubIdyN4cuda3std3__44plusIdEEE10Policy1000EN6thrust24THRUST_300001_SM_1000_NS6detail15normal_iteratorINSD_10device_ptrIdEEEEyS9_dNS7_10__identityEEEvT0_PT3_T1_NS0_13GridEvenShareISN_EET2_T4_E12temp_storage+136];
	add.f64 	%fd280, %fd279, %fd278;
	selp.f64 	%fd343, %fd280, %fd278, %p56;
	bra.uni 	$L__BB27_46;
$L__BB27_25:
	cvt.u32.u64 	%r52, %rd4;
	mov.u32 	%r27, %tid.x;
	add.s32 	%r53, %r52, %r27;
	mul.wide.u32 	%rd27, %r53, 8;
	add.s64 	%rd28, %rd2, %rd27;
	ld.global.f64 	%fd41, [%rd28];
	ld.global.f64 	%fd42, [%rd28+4096];
	ld.global.f64 	%fd43, [%rd28+8192];
	ld.global.f64 	%fd44, [%rd28+12288];
	ld.global.f64 	%fd45, [%rd28+16384];
	ld.global.f64 	%fd46, [%rd28+20480];
	ld.global.f64 	%fd47, [%rd28+24576];
	add.f64 	%fd48, %fd41, %fd42;
	add.f64 	%fd49, %fd48, %fd43;
	add.f64 	%fd50, %fd49, %fd44;
	add.f64 	%fd51, %fd50, %fd45;
	add.f64 	%fd52, %fd51, %fd46;
	add.f64 	%fd342, %fd52, %fd47;
	setp.lt.u64 	%p2, %rd5, %rd3;
	@%p2 bra 	$L__BB27_42;
	cvt.u32.u64 	%r55, %rd3;
	cvt.u64.u32 	%rd10, %r27;
	add.s64 	%rd103, %rd4, %rd3;
	cvt.u32.u64 	%r28, %rd1;
	not.b32 	%r57, %r27;
	add.s32 	%r58, %r57, %r28;
	sub.s32 	%r59, %r58, %r55;
	sub.s32 	%r272, %r59, %r52;
	add.s64 	%rd29, %rd103, %rd10;
	shl.b64 	%rd30, %rd29, 3;
	add.s64 	%rd31, %rd30, %rd2;
	add.s64 	%rd102, %rd31, 32768;
	mov.b32 	%r273, 0;
	mov.u64 	%rd104, %rd4;
$L__BB27_27:
	cvt.s64.s32 	%rd16, %r50;
	add.s64 	%rd104, %rd104, %rd16;
	add.s64 	%rd32, %rd1, -3584;
	setp.gt.u64 	%p3, %rd104, %rd32;
	@%p3 bra 	$L__BB27_29;
	mul.lo.s32 	%r61, %r1, 3584;
	cvt.s64.s32 	%rd33, %r61;
	add.s64 	%rd34, %rd104, %rd10;
	shl.b64 	%rd35, %rd34, 3;
	add.s64 	%rd36, %rd2, %rd35;
	ld.global.f64 	%fd53, [%rd36];
	ld.global.f64 	%fd54, [%rd36+4096];
	ld.global.f64 	%fd55, [%rd36+8192];
	ld.global.f64 	%fd56, [%rd36+12288];
	ld.global.f64 	%fd57, [%rd36+16384];
	ld.global.f64 	%fd58, [%rd36+20480];
	ld.global.f64 	%fd59, [%rd36+24576];
	add.f64 	%fd60, %fd342, %fd53;
	add.f64 	%fd61, %fd60, %fd54;
	add.f64 	%fd62, %fd61, %fd55;
	add.f64 	%fd63, %fd62, %fd56;
	add.f64 	%fd64, %fd63, %fd57;
	add.f64 	%fd65, %fd64, %fd58;
	add.f64 	%fd342, %fd65, %fd59;
	sub.s64 	%rd37, %rd1, %rd104;
	setp.lt.u64 	%p4, %rd37, %rd33;
	add.s32 	%r273, %r273, 1;
	add.s64 	%rd103, %rd103, %rd33;
	sub.s32 	%r272, %r272, %r61;
	mul.wide.s32 	%rd38, %r61, 8;
	add.s64 	%rd102, %rd102, %rd38;
	@%p4 bra 	$L__BB27_42;
	bra.uni 	$L__BB27_27;
$L__BB27_29:
	setp.le.u64 	%p5, %rd1, %rd104;
	cvt.u32.u64 	%r62, %rd104;
	cvt.u32.u64 	%r63, %rd1;
	sub.s32 	%r64, %r63, %r62;
	setp.ge.s32 	%p6, %r27, %r64;
	or.pred  	%p7, %p5, %p6;
	@%p7 bra 	$L__BB27_42;
	cvt.u32.u64 	%r66, %rd16;
	cvt.u32.u64 	%r67, %rd4;
	not.b32 	%r68, %r27;
	add.s32 	%r69, %r68, %r28;
	add.s32 	%r70, %r66, %r67;
	sub.s32 	%r71, %r69, %r70;
	mul.lo.s32 	%r72, %r1, %r273;
	mad.lo.s32 	%r73, %r72, -3584, %r71;
	shr.u32 	%r74, %r73, 9;
	add.s32 	%r34, %r74, 1;
	and.b32  	%r35, %r34, 15;
	setp.lt.u32 	%p8, %r73, 7680;
	mov.u32 	%r276, %r27;
	@%p8 bra 	$L__BB27_33;
	shr.u32 	%r75, %r272, 9;
	add.s32 	%r76, %r75, 1;
	and.b32  	%r77, %r76, 16777200;
	neg.s32 	%r274, %r77;
	mov.u32 	%r276, %r27;
$L__BB27_32:
	.pragma "nounroll";
	ld.global.f64 	%fd67, [%rd102+-32768];
	add.f64 	%fd68, %fd342, %fd67;
	ld.global.f64 	%fd69, [%rd102+-28672];
	add.f64 	%fd70, %fd68, %fd69;
	ld.global.f64 	%fd71, [%rd102+-24576];
	add.f64 	%fd72, %fd70, %fd71;
	ld.global.f64 	%fd73, [%rd102+-20480];
	add.f64 	%fd74, %fd72, %fd73;
	ld.global.f64 	%fd75, [%rd102+-16384];
	add.f64 	%fd76, %fd74, %fd75;
	ld.global.f64 	%fd77, [%rd102+-12288];
	add.f64 	%fd78, %fd76, %fd77;
	ld.global.f64 	%fd79, [%rd102+-8192];
	add.f64 	%fd80, %fd78, %fd79;
	ld.global.f64 	%fd81, [%rd102+-4096];
	add.f64 	%fd82, %fd80, %fd81;
	ld.global.f64 	%fd83, [%rd102];
	add.f64 	%fd84, %fd82, %fd83;
	ld.global.f64 	%fd85, [%rd102+4096];
	add.f64 	%fd86, %fd84, %fd85;
	ld.global.f64 	%fd87, [%rd102+8192];
	add.f64 	%fd88, %fd86, %fd87;
	ld.global.f64 	%fd89, [%rd102+12288];
	add.f64 	%fd90, %fd88, %fd89;
	ld.global.f64 	%fd91, [%rd102+16384];
	add.f64 	%fd92, %fd90, %fd91;
	ld.global.f64 	%fd93, [%rd102+20480];
	add.f64 	%fd94, %fd92, %fd93;
	ld.global.f64 	%fd95, [%rd102+24576];
	add.f64 	%fd96, %fd94, %fd95;
	ld.global.f64 	%fd97, [%rd102+28672];
	add.f64 	%fd342, %fd96, %fd97;
	add.s32 	%r276, %r276, 8192;
	add.s32 	%r274, %r274, 16;
	add.s64 	%rd102, %rd102, 65536;
	setp.ne.s32 	%p9, %r274, 0;
	@%p9 bra 	$L__BB27_32;
$L__BB27_33:
	setp.eq.s32 	%p10, %r35, 0;
	@%p10 bra 	$L__BB27_42;
	and.b32  	%r42, %r34, 7;
	setp.lt.u32 	%p11, %r35, 8;
	@%p11 bra 	$L__BB27_36;
	cvt.u64.u32 	%rd39, %r276;
	add.s64 	%rd40, %rd104, %rd39;
	shl.b64 	%rd41, %rd40, 3;
	add.s64 	%rd42, %rd2, %rd41;
	ld.global.f64 	%fd99, [%rd42];
	add.f64 	%fd100, %fd342, %fd99;
	ld.global.f64 	%fd101, [%rd42+4096];
	add.f64 	%fd102, %fd100, %fd101;
	ld.global.f64 	%fd103, [%rd42+8192];
	add.f64 	%fd104, %fd102, %fd103;
	ld.global.f64 	%fd105, [%rd42+12288];
	add.f64 	%fd106, %fd104, %fd105;
	ld.global.f64 	%fd107, [%rd42+16384];
	add.f64 	%fd108, %fd106, %fd107;
	ld.global.f64 	%fd109, [%rd42+20480];
	add.f64 	%fd110, %fd108, %fd109;
	ld.global.f64 	%fd111, [%rd42+24576];
	add.f64 	%fd112, %fd110, %fd111;
	ld.global.f64 	%fd113, [%rd42+28672];
	add.f64 	%fd342, %fd112, %fd113;
	add.s32 	%r276, %r276, 4096;
$L__BB27_36:
	setp.eq.s32 	%p12, %r42, 0;
	@%p12 bra 	$L__BB27_42;
	setp.lt.u32 	%p13, %r42, 4;
	@%p13 bra 	$L__BB27_39;
	cvt.u64.u32 	%rd43, %r276;
	add.s64 	%rd44, %rd104, %rd43;
	shl.b64 	%rd45, %rd44, 3;
	add.s64 	%rd46, %rd2, %rd45;
	ld.global.f64 	%fd115, [%rd46];
	add.f64 	%fd116, %fd342, %fd115;
	ld.global.f64 	%fd117, [%rd46+4096];
	add.f64 	%fd118, %fd116, %fd117;
	ld.global.f64 	%fd119, [%rd46+8192];
	add.f64 	%fd120, %fd118, %fd119;
	ld.global.f64 	%fd121, [%rd46+12288];
	add.f64 	%fd342, %fd120, %fd121;
	add.s32 	%r276, %r276, 2048;
$L__BB27_39:
	and.b32  	%r78, %r34, 3;
	setp.eq.s32 	%p14, %r78, 0;
	@%p14 bra 	$L__BB27_42;
	cvt.u64.u32 	%rd47, %r276;
	add.s64 	%rd48, %rd47, %rd103;
	shl.b64 	%rd49, %rd48, 3;
	add.s64 	%rd106, %rd2, %rd49;
	cvt.u16.u32 	%rs1, %r272;
	shr.u16 	%rs2, %rs1, 9;
	add.s16 	%rs3, %rs2, 1;
	cvt.u32.u16 	%r79, %rs3;
	and.b32  	%r80, %r79, 3;
	neg.s32 	%r279, %r80;
$L__BB27_41:
	.pragma "nounroll";
	ld.global.f64 	%fd122, [%rd106];
	add.f64 	%fd342, %fd342, %fd122;
	add.s64 	%rd106, %rd106, 4096;
	add.s32 	%r279, %r279, 1;
	setp.ne.s32 	%p15, %r279, 0;
	@%p15 bra 	$L__BB27_41;
$L__BB27_42:
	// begin inline asm
	mov.u32 %r81, %laneid;
	// end inline asm
	mov.b64 	%rd50, %fd342;
	mov.b64 	{%r83, %r88}, %rd50;
	mov.b32 	%r89, 1;
	mov.b32 	%r130, 31;
	mov.b32 	%r131, -1;
	// begin inline asm
	shfl.sync.down.b32 %r82, %r83, %r89, %r130, %r131;
	// end inline asm
	// begin inline asm
	shfl.sync.down.b32 %r87, %r88, %r89, %r130, %r131;
	// end inline asm
	mov.b64 	%rd51, {%r82, %r87};
	mov.b64 	%fd123, %rd51;
	setp.gt.s32 	%p16, %r81, 30;
	add.f64 	%fd124, %fd342, %fd123;
	selp.f64 	%fd125, %fd342, %fd124, %p16;
	mov.b64 	%rd52, %fd125;
	mov.b64 	{%r93, %r98}, %rd52;
	mov.b32 	%r99, 2;
	// begin inline asm
	shfl.sync.down.b32 %r92, %r93, %r99, %r130, %r131;
	// end inline asm
	// begin inline asm
	shfl.sync.down.b32 %r97, %r98, %r99, %r130, %r131;
	// end inline asm
	mov.b64 	%rd53, {%r92, %r97};
	mov.b64 	%fd126, %rd53;
	setp.gt.s32 	%p17, %r81, 29;
	add.f64 	%fd127, %fd125, %fd126;
	selp.f64 	%fd128, %fd125, %fd127, %p17;
	mov.b64 	%rd54, %fd128;
	mov.b64 	{%r103, %r108}, %rd54;
	mov.b32 	%r109, 4;
	// begin inline asm
	shfl.sync.down.b32 %r102, %r103, %r109, %r130, %r131;
	// end inline asm
	// begin inline asm
	shfl.sync.down.b32 %r107, %r108, %r109, %r130, %r131;
	// end inline asm
	mov.b64 	%rd55, {%r102, %r107};
	mov.b64 	%fd129, %rd55;
	setp.gt.s32 	%p18, %r81, 27;
	add.f64 	%fd130, %fd128, %fd129;
	selp.f64 	%fd131, %fd128, %fd130, %p18;
	mov.b64 	%rd56, %fd131;
	mov.b64 	{%r113, %r118}, %rd56;
	mov.b32 	%r119, 8;
	// begin inline asm
	shfl.sync.down.b32 %r112, %r113, %r119, %r130, %r131;
	// end inline asm
	// begin inline asm
	shfl.sync.down.b32 %r117, %r118, %r119, %r130, %r131;
	// end inline asm
	mov.b64 	%rd57, {%r112, %r117};
	mov.b64 	%fd132, %rd57;
	setp.gt.s32 	%p19, %r81, 23;
	add.f64 	%fd133, %fd131, %fd132;
	selp.f64 	%fd134, %fd131, %fd133, %p19;
	mov.b64 	%rd58, %fd134;
	mov.b64 	{%r123, %r128}, %rd58;
	mov.b32 	%r129, 16;
	// begin inline asm
	shfl.sync.down.b32 %r122, %r123, %r129, %r130, %r131;
	// end inline asm
	// begin inline asm
	shfl.sync.down.b32 %r127, %r128, %r129, %r130, %r131;
	// end inline asm
	mov.b64 	%rd59, {%r122, %r127};
	mov.b64 	%fd135, %rd59;
	setp.gt.s32 	%p20, %r81, 15;
	add.f64 	%fd37, %fd134, %fd135;
	selp.f64 	%fd343, %fd134, %fd37, %p20;
	setp.ne.s32 	%p21, %r81, 0;
	@%p21 bra 	$L__BB27_44;
	shr.u32 	%r132, %r27, 2;
	and.b32  	%r133, %r132, 248;
	mov.u32 	%r134, _ZZN3cub18CUB_300001_SM_10006detail6reduce18DeviceReduceKernelINS2_10policy_hubIdyN4cuda3std3__44plusIdEEE10Policy1000EN6thrust24THRUST_300001_SM_1000_NS6detail15normal_iteratorINSD_10device_ptrIdEEEEyS9_dNS7_10__identityEEEvT0_PT3_T1_NS0_13GridEvenShareISN_EET2_T4_E12temp_storage;
	add.s32 	%r135, %r134, %r133;
	st.shared.f64 	[%r135+16], %fd37;
$L__BB27_44:
	bar.sync 	0;
	setp.ne.s32 	%p22, %r27, 0;
	@%p22 bra 	$L__BB27_46;
	ld.shared.f64 	%fd136, [_ZZN3cub18CUB_300001_SM_10006detail6reduce18DeviceReduceKernelINS2_10policy_hubIdyN4cuda3std3__44plusIdEEE10Policy1000EN6thrust24THRUST_300001_SM_1000_NS6detail15normal_iteratorINSD_10device_ptrIdEEEEyS9_dNS7_10__identityEEEvT0_PT3_T1_NS0_13GridEvenShareISN_EET2_T4_E12temp_storage+24];
	add.f64 	%fd137, %fd343, %fd136;
	ld.shared.f64 	%fd138, [_ZZN3cub18CUB_300001_SM_10006detail6reduce18DeviceReduceKernelINS2_10policy_hubIdyN4cuda3std3__44plusIdEEE10Policy1000EN6thrust24THRUST_300001_SM_1000_NS6detail15normal_iteratorINSD_10device_ptrIdEEEEyS9_dNS7_10__identityEEEvT0_PT3_T1_NS0_13GridEvenShareISN_EET2_T4_E12temp_storage+32];
	add.f64 	%fd139, %fd137, %fd138;
	ld.shared.f64 	%fd140, [_ZZN3cub18CUB_300001_SM_10006detail6reduce18DeviceReduceKernelINS2_10policy_hubIdyN4cuda3std3__44plusIdEEE10Policy1000EN6thrust24THRUST_300001_SM_1000_NS6detail15normal_iteratorINSD_10device_ptrIdEEEEyS9_dNS7_10__identityEEEvT0_PT3_T1_NS0_13GridEvenShareISN_EET2_T4_E12temp_storage+40];
	add.f64 	%fd141, %fd139, %fd140;
	ld.shared.f64 	%fd142, [_ZZN3cub18CUB_300001_SM_10006detail6reduce18DeviceReduceKernelINS2_10policy_hubIdyN4cuda3std3__44plusIdEEE10Policy1000EN6thrust24THRUST_300001_SM_1000_NS6detail15normal_iteratorINSD_10device_ptrIdEEEEyS9_dNS7_10__identityEEEvT0_PT3_T1_NS0_13GridEvenShareISN_EET2_T4_E12temp_storage+48];
	add.f64 	%fd143, %fd141, %fd142;
	ld.shared.f64 	%fd144, [_ZZN3cub18CUB_300001_SM_10006detail6reduce18DeviceReduceKernelINS2_10policy_hubIdyN4cuda3std3__44plusIdEEE10Policy1000EN6thrust24THRUST_300001_SM_1000_NS6detail15normal_iteratorINSD_10device_ptrIdEEEEyS9_dNS7_10__identityEEEvT0_PT3_T1_NS0_13GridEvenShareISN_EET2_T4_E12temp_storage+56];
	add.f64 	%fd145, %fd143, %fd144;
	ld.shared.f64 	%fd146, [_ZZN3cub18CUB_300001_SM_10006detail6reduce18DeviceReduceKernelINS2_10policy_hubIdyN4cuda3std3__44plusIdEEE10Policy1000EN6thrust24THRUST_300001_SM_1000_NS6detail15normal_iteratorINSD_10device_ptrIdEEEEyS9_dNS7_10__identityEEEvT0_PT3_T1_NS0_13GridEvenShareISN_EET2_T4_E12temp_storage+64];
	add.f64 	%fd147, %fd145, %fd146;
	ld.shared.f64 	%fd148, [_ZZN3cub18CUB_300001_SM_10006detail6reduce18DeviceReduceKernelINS2_10policy_hubIdyN4cuda3std3__44plusIdEEE10Policy1000EN6thrust24THRUST_300001_SM_1000_NS6detail15normal_iteratorINSD_10device_ptrIdEEEEyS9_dNS7_10__identityEEEvT0_PT3_T1_NS0_13GridEvenShareISN_EET2_T4_E12temp_storage+72];
	add.f64 	%fd149, %fd147, %fd148;
	ld.shared.f64 	%fd150, [_ZZN3cub18CUB_300001_SM_10006detail6reduce18DeviceReduceKernelINS2_10policy_hubIdyN4cuda3std3__44plusIdEEE10Policy1000EN6thrust24THRUST_300001_SM_1000_NS6detail15normal_iteratorINSD_10device_ptrIdEEEEyS9_dNS7_10__identityEEEvT0_PT3_T1_NS0_13GridEvenShareISN_EET2_T4_E12temp_storage+80];
	add.f64 	%fd151, %fd149, %fd150;
	ld.shared.f64 	%fd152, [_ZZN3cub18CUB_300001_SM_10006detail6reduce18DeviceReduceKernelINS2_10policy_hubIdyN4cuda3std3__44plusIdEEE10Policy1000EN6thrust24THRUST_300001_SM_1000_NS6detail15normal_iteratorINSD_10device_ptrIdEEEEyS9_dNS7_10__identityEEEvT0_PT3_T1_NS0_13GridEvenShareISN_EET2_T4_E12temp_storage+88];
	add.f64 	%fd153, %fd151, %fd152;
	ld.shared.f64 	%fd154, [_ZZN3cub18CUB_300001_SM_10006detail6reduce18DeviceReduceKernelINS2_10policy_hubIdyN4cuda3std3__44plusIdEEE10Policy1000EN6thrust24THRUST_300001_SM_1000_NS6detail15normal_iteratorINSD_10device_ptrIdEEEEyS9_dNS7_10__identityEEEvT0_PT3_T1_NS0_13GridEvenShareISN_EET2_T4_E12temp_storage+96];
	add.f64 	%fd155, %fd153, %fd154;
	ld.shared.f64 	%fd156, [_ZZN3cub18CUB_300001_SM_10006detail6reduce18DeviceReduceKernelINS2_10policy_hubIdyN4cuda3std3__44plusIdEEE10Policy1000EN6thrust24THRUST_300001_SM_1000_NS6detail15normal_iteratorINSD_10device_ptrIdEEEEyS9_dNS7_10__identityEEEvT0_PT3_T1_NS0_13GridEvenShareISN_EET2_T4_E12temp_storage+104];
	add.f64 	%fd157, %fd155, %fd156;
	ld.shared.f64 	%fd158, [_ZZN3cub18CUB_300001_SM_10006detail6reduce18DeviceReduceKernelINS2_10policy_hubIdyN4cuda3std3__44plusIdEEE10Policy1000EN6thrust24THRUST_300001_SM_1000_NS6detail15normal_iteratorINSD_10device_ptrIdEEEEyS9_dNS7_10__identityEEEvT0_PT3_T1_NS0_13GridEvenShareISN_EET2_T4_E12temp_storage+112];
	add.f64 	%fd159, %fd157, %fd158;
	ld.shared.f64 	%fd160, [_ZZN3cub18CUB_300001_SM_10006detail6reduce18DeviceReduceKernelINS2_10policy_hubIdyN4cuda3std3__44plusIdEEE10Policy1000EN6thrust24THRUST_300001_SM_1000_NS6detail15normal_iteratorINSD_10device_ptrIdEEEEyS9_dNS7_10__identityEEEvT0_PT3_T1_NS0_13GridEvenShareISN_EET2_T4_E12temp_storage+120];
	add.f64 	%fd161, %fd159, %fd160;
	ld.shared.f64 	%fd162, [_ZZN3cub18CUB_300001_SM_10006detail6reduce18DeviceReduceKernelINS2_10policy_hubIdyN4cuda3std3__44plusIdEEE10Policy1000EN6thrust24THRUST_300001_SM_1000_NS6detail15normal_iteratorINSD_10device_ptrIdEEEEyS9_dNS7_10__identityEEEvT0_PT3_T1_NS0_13GridEvenShareISN_EET2_T4_E12temp_storage+128];
	add.f64 	%fd163, %fd161, %fd162;
	ld.shared.f64 	%fd164, [_ZZN3cub18CUB_300001_SM_10006detail6reduce18DeviceReduceKernelINS2_10policy_hubIdyN4cuda3std3__44plusIdEEE10Policy1000EN6thrust24THRUST_300001_SM_1000_NS6detail15normal_iteratorINSD_10device_ptrIdEEEEyS9_dNS7_10__identityEEEvT0_PT3_T1_NS0_13GridEvenShareISN_EET2_T4_E12temp_storage+136];
	add.f64 	%fd343, %fd163, %fd164;
$L__BB27_46:
	mov.u32 	%r263, %tid.x;
	setp.ne.s32 	%p64, %r263, 0;
	@%p64 bra 	$L__BB27_48;
	ld.param.u64 	%rd100, [_ZN3cub18CUB_300001_SM_10006detail6reduce18DeviceReduceKernelINS2_10policy_hubIdyN4cuda3std3__44plusIdEEE10Policy1000EN6thrust24THRUST_300001_SM_1000_NS6detail15normal_iteratorINSD_10device_ptrIdEEEEyS9_dNS7_10__identityEEEvT0_PT3_T1_NS0_13GridEvenShareISN_EET2_T4__param_1];
	cvta.to.global.u64 	%rd97, %rd100;
	mul.wide.u32 	%rd98, %r2, 8;
	add.s64 	%rd99, %rd97, %rd98;
	st.global.f64 	[%rd99], %fd343;
$L__BB27_48:
	ret;

}
	// .globl	_ZN3cub18CUB_300001_SM_10006detail6reduce28DeviceReduceSingleTileKernelINS2_10policy_hubIdyN4cuda3std3__44plusIdEEE10Policy1000EPdSC_iS9_ddNS7_10__identityEEEvT0_T1_T2_T3_T4_T6_
.visible .entry _ZN3cub18CUB_300001_SM_10006detail6reduce28DeviceReduceSingleTileKernelINS2_10policy_hubIdyN4cuda3std3__44plusIdEEE10Policy1000EPdSC_iS9_ddNS7_10__identityEEEvT0_T1_T2_T3_T4_T6_(
	.param .u64 .ptr .align 1 _ZN3cub18CUB_300001_SM_10006detail6reduce28DeviceReduceSingleTileKernelINS2_10policy_hubIdyN4cuda3std3__44plusIdEEE10Policy1000EPdSC_iS9_ddNS7_10__identityEEEvT0_T1_T2_T3_T4_T6__param_0,
	.param .u64 .ptr .align 1 _ZN3cub18CUB_300001_SM_10006detail6reduce28DeviceReduceSingleTileKernelINS2_10policy_hubIdyN4cuda3std3__44plusIdEEE10Policy1000EPdSC_iS9_ddNS7_10__identityEEEvT0_T1_T2_T3_T4_T6__param_1,
	.param .u32 _ZN3cub18CUB_300001_SM_10006detail6reduce28DeviceReduceSingleTileKernelINS2_10policy_hubIdyN4cuda3std3__44plusIdEEE10Policy1000EPdSC_iS9_ddNS7_10__identityEEEvT0_T1_T2_T3_T4_T6__param_2,
	.param .align 1 .b8 _ZN3cub18CUB_300001_SM_10006detail6reduce28DeviceReduceSingleTileKernelINS2_10policy_hubIdyN4cuda3std3__44plusIdEEE10Policy1000EPdSC_iS9_ddNS7_10__identityEEEvT0_T1_T2_T3_T4_T6__param_3[1],
	.param .f64 _ZN3cub18CUB_300001_SM_10006detail6reduce28DeviceReduceSingleTileKernelINS2_10policy_hubIdyN4cuda3std3__44plusIdEEE10Policy1000EPdSC_iS9_ddNS7_10__identityEEEvT0_T1_T2_T3_T4_T6__param_4,
	.param .align 1 .b8 _ZN3cub18CUB_300001_SM_10006detail6reduce28DeviceReduceSingleTileKernelINS2_10policy_hubIdyN4cuda3std3__44plusIdEEE10Policy1000EPdSC_iS9_ddNS7_10__identityEEEvT0_T1_T2_T3_T4_T6__param_5[1]
)
.maxntid 512
.minnctapersm 1
{
	.reg .pred 	%p<58>;
	.reg .b32 	%r<238>;
	.reg .b64 	%rd<104>;
	.reg .b64 	%fd<232>;
	// demoted variable
	.shared .align 8 .b8 _ZZN3cub18CUB_300001_SM_10006detail6reduce28DeviceReduceSingleTileKernelINS2_10policy_hubIdyN4cuda3std3__44plusIdEEE10Policy1000EPdSC_iS9_ddNS7_10__identityEEEvT0_T1_T2_T3_T4_T6_E12temp_storage[152];
	ld.param.u64 	%rd8, [_ZN3cub18CUB_300001_SM_10006detail6reduce28DeviceReduceSingleTileKernelINS2_10policy_hubIdyN4cuda3std3__44plusIdEEE10Policy1000EPdSC_iS9_ddNS7_10__identityEEEvT0_T1_T2_T3_T4_T6__param_0];
	ld.param.u64 	%rd9, [_ZN3cub18CUB_300001_SM_10006detail6reduce28DeviceReduceSingleTileKernelINS2_10policy_hubIdyN4cuda3std3__44plusIdEEE10Policy1000EPdSC_iS9_ddNS7_10__identityEEEvT0_T1_T2_T3_T4_T6__param_1];
	ld.param.u32 	%r34, [_ZN3cub18CUB_300001_SM_10006detail6reduce28DeviceReduceSingleTileKernelINS2_10policy_hubIdyN4cuda3std3__44plusIdEEE10Policy1000EPdSC_iS9_ddNS7_10__identityEEEvT0_T1_T2_T3_T4_T6__param_2];
	ld.param.f64 	%fd30, [_ZN3cub18CUB_300001_SM_10006detail6reduce28DeviceReduceSingleTileKernelINS2_10policy_hubIdyN4cuda3std3__44plusIdEEE10Policy1000EPdSC_iS9_ddNS7_10__identityEEEvT0_T1_T2_T3_T4_T6__param_4];
	cvta.to.global.u64 	%rd1, %rd9;
	setp.ne.s32 	%p1, %r34, 0;
	@%p1 bra 	$L__BB28_3;
	mov.u32 	%r224, %tid.x;
	setp.ne.s32 	%p57, %r224, 0;
	@%p57 bra 	$L__BB28_39;
	st.global.f64 	[%rd1], %fd30;
	bra.uni 	$L__BB28_39;
$L__BB28_3:
	setp.gt.s32 	%p2, %r34, 3583;
	@%p2 bra 	$L__BB28_21;
	mov.u32 	%r1, %tid.x;
	setp.ge.s32 	%p19, %r1, %r34;
	mov.f64 	%fd223, 0d0000000000000000;
	mov.u32 	%r228, %r1;
	@%p19 bra 	$L__BB28_6;
	mul.wide.u32 	%rd69, %r1, 8;
	add.s64 	%rd68, %rd8, %rd69;
	// begin inline asm
	ld.global.nc.u64 %rd67, [%rd68];
	// end inline asm
	mov.b64 	%fd223, %rd67;
	add.s32 	%r228, %r1, 512;
$L__BB28_6:
	setp.ge.s32 	%p20, %r228, %r34;
	@%p20 bra 	$L__BB28_12;
	not.b32 	%r100, %r228;
	add.s32 	%r4, %r34, %r100;
	and.b32  	%r101, %r4, 1536;
	setp.eq.s32 	%p21, %r101, 1536;
	@%p21 bra 	$L__BB28_10;
	mul.wide.u32 	%rd70, %r228, 8;
	add.s64 	%rd102, %rd8, %rd70;
	shr.u32 	%r102, %r4, 9;
	add.s32 	%r103, %r102, 1;
	and.b32  	%r104, %r103, 3;
	neg.s32 	%r226, %r104;
$L__BB28_9:
	.pragma "nounroll";
	// begin inline asm
	ld.global.nc.u64 %rd71, [%rd102];
	// end inline asm
	mov.b64 	%fd109, %rd71;
	add.f64 	%fd223, %fd223, %fd109;
	add.s32 	%r228, %r228, 512;
	add.s64 	%rd102, %rd102, 4096;
	add.s32 	%r226, %r226, 1;
	setp.ne.s32 	%p22, %r226, 0;
	@%p22 bra 	$L__BB28_9;
$L__BB28_10:
	setp.lt.u32 	%p23, %r4, 1536;
	@%p23 bra 	$L__BB28_12;
$L__BB28_11:
	mul.wide.s32 	%rd81, %r228, 8;
	add.s64 	%rd74, %rd8, %rd81;
	// begin inline asm
	ld.global.nc.u64 %rd73, [%rd74];
	// end inline asm
	mov.b64 	%fd110, %rd73;
	add.f64 	%fd111, %fd223, %fd110;
	add.s64 	%rd76, %rd74, 4096;
	// begin inline asm
	ld.global.nc.u64 %rd75, [%rd76];
	// end inline asm
	mov.b64 	%fd112, %rd75;
	add.f64 	%fd113, %fd111, %fd112;
	add.s64 	%rd78, %rd74, 8192;
	// begin inline asm
	ld.global.nc.u64 %rd77, [%rd78];
	// end inline asm
	mov.b64 	%fd114, %rd77;
	add.f64 	%fd115, %fd113, %fd114;
	add.s64 	%rd80, %rd74, 12288;
	// begin inline asm
	ld.global.nc.u64 %rd79, [%rd80];
	// end inline asm
	mov.b64 	%fd116, %rd79;
	add.f64 	%fd223, %fd115, %fd116;
	add.s32 	%r228, %r228, 2048;
	setp.lt.s32 	%p24, %r228, %r34;
	@%p24 bra 	$L__BB28_11;
$L__BB28_12:
	setp.lt.s32 	%p25, %r34, 512;
	@%p25 bra 	$L__BB28_17;
	// begin inline asm
	mov.u32 %r168, %laneid;
	// end inline asm
	mov.b64 	%rd92, %fd223;
	mov.b64 	{%r170, %r175}, %rd92;
	mov.b32 	%r176, 1;
	mov.b32 	%r217, 31;
	mov.b32 	%r218, -1;
	// begin inline asm
	shfl.sync.down.b32 %r169, %r170, %r176, %r217, %r218;
	// end inline asm
	// begin inline asm
	shfl.sync.down.b32 %r174, %r175, %r176, %r217, %r218;
	// end inline asm
	mov.b64 	%rd93, {%r169, %r174};
	mov.b64 	%fd175, %rd93;
	setp.gt.s32 	%p49, %r168, 30;
	add.f64 	%fd176, %fd223, %fd175;
	selp.f64 	%fd177, %fd223, %fd176, %p49;
	mov.b64 	%rd94, %fd177;
	mov.b64 	{%r180, %r185}, %rd94;
	mov.b32 	%r186, 2;
	// begin inline asm
	shfl.sync.down.b32 %r179, %r180, %r186, %r217, %r218;
	// end inline asm
	// begin inline asm
	shfl.sync.down.b32 %r184, %r185, %r186, %r217, %r218;
	// end inline asm
	mov.b64 	%rd95, {%r179, %r184};
	mov.b64 	%fd178, %rd95;
	setp.gt.s32 	%p50, %r168, 29;
	add.f64 	%fd179, %fd177, %fd178;
	selp.f64 	%fd180, %fd177, %fd179, %p50;
	mov.b64 	%rd96, %fd180;
	mov.b64 	{%r190, %r195}, %rd96;
	mov.b32 	%r196, 4;
	// begin inline asm
	shfl.sync.down.b32 %r189, %r190, %r196, %r217, %r218;
	// end inline asm
	// begin inline asm
	shfl.sync.down.b32 %r194, %r195, %r196, %r217, %r218;
	// end inline asm
	mov.b64 	%rd97, {%r189, %r194};
	mov.b64 	%fd181, %rd97;
	setp.gt.s32 	%p51, %r168, 27;
	add.f64 	%fd182, %fd180, %fd181;
	selp.f64 	%fd183, %fd180, %fd182, %p51;
	mov.b64 	%rd98, %fd183;
	mov.b64 	{%r200, %r205}, %rd98;
	mov.b32 	%r206, 8;
	// begin inline asm
	shfl.sync.down.b32 %r199, %r200, %r206, %r217, %r218;
	// end inline asm
	// begin inline asm
	shfl.sync.down.b32 %r204, %r205, %r206, %r217, %r218;
	// end inline asm
	mov.b64 	%rd99, {%r199, %r204};
	mov.b64 	%fd184, %rd99;
	setp.gt.s32 	%p52, %r168, 23;
	add.f64 	%fd185, %fd183, %fd184;
	selp.f64 	%fd186, %fd183, %fd185, %p52;
	mov.b64 	%rd100, %fd186;
	mov.b64 	{%r210, %r215}, %rd100;
	mov.b32 	%r216, 16;
	// begin inline asm
	shfl.sync.down.b32 %r209, %r210, %r216, %r217, %r218;
	// end inline asm
	// begin inline asm
	shfl.sync.down.b32 %r214, %r215, %r216, %r217, %r218;
	// end inline asm
	mov.b64 	%rd101, {%r209, %r214};
	mov.b64 	%fd187, %rd101;
	setp.gt.s32 	%p53, %r168, 15;
	add.f64 	%fd10, %fd186, %fd187;
	selp.f64 	%fd231, %fd186, %fd10, %p53;
	setp.ne.s32 	%p54, %r168, 0;
	@%p54 bra 	$L__BB28_15;
	shr.u32 	%r219, %r1, 2;
	and.b32  	%r220, %r219, 248;
	mov.u32 	%r221, _ZZN3cub18CUB_300001_SM_10006detail6reduce28DeviceReduceSingleTileKernelINS2_10policy_hubIdyN4cuda3std3__44plusIdEEE10Policy1000EPdSC_iS9_ddNS7_10__identityEEEvT0_T1_T2_T3_T4_T6_E12temp_storage;
	add.s32 	%r222, %r221, %r220;
	st.shared.f64 	[%r222+16], %fd10;
$L__BB28_15:
	bar.sync 	0;
	setp.ne.s32 	%p55, %r1, 0;
	@%p55 bra 	$L__BB28_37;
	ld.shared.f64 	%fd188, [_ZZN3cub18CUB_300001_SM_10006detail6reduce28DeviceReduceSingleTileKernelINS2_10policy_hubIdyN4cuda3std3__44plusIdEEE10Policy1000EPdSC_iS9_ddNS7_10__identityEEEvT0_T1_T2_T3_T4_T6_E12temp_storage+24];
	add.f64 	%fd189, %fd231, %fd188;
	ld.shared.f64 	%fd190, [_ZZN3cub18CUB_300001_SM_10006detail6reduce28DeviceReduceSingleTileKernelINS2_10policy_hubIdyN4cuda3std3__44plusIdEEE10Policy1000EPdSC_iS9_ddNS7_10__identityEEEvT0_T1_T2_T3_T4_T6_E12temp_storage+32];
	add.f64 	%fd191, %fd189, %fd190;
	ld.shared.f64 	%fd192, [_ZZN3cub18CUB_300001_SM_10006detail6reduce28DeviceReduceSingleTileKernelINS2_10policy_hubIdyN4cuda3std3__44plusIdEEE10Policy1000EPdSC_iS9_ddNS7_10__identityEEEvT0_T1_T2_T3_T4_T6_E12temp_storage+40];
	add.f64 	%fd193, %fd191, %fd192;
	ld.shared.f64 	%fd194, [_ZZN3cub18CUB_300001_SM_10006detail6reduce28DeviceReduceSingleTileKernelINS2_10policy_hubIdyN4cuda3std3__44plusIdEEE10Policy1000EPdSC_iS9_ddNS7_10__identityEEEvT0_T1_T2_T3_T4_T6_E12temp_storage+48];
	add.f64 	%fd195, %fd193, %fd194;
	ld.shared.f64 	%fd196, [_ZZN3cub18CUB_300001_SM_10006detail6reduce28DeviceReduceSingleTileKernelINS2_10policy_hubIdyN4cuda3std3__44plusIdEEE10Policy1000EPdSC_iS9_ddNS7_10__identityEEEvT0_T1_T2_T3_T4_T6_E12temp_storage+56];
	add.f64 	%fd197, %fd195, %fd196;
	ld.shared.f64 	%fd198, [_ZZN3cub18CUB_300001_SM_10006detail6reduce28DeviceReduceSingleTileKernelINS2_10policy_hubIdyN4cuda3std3__44plusIdEEE10Policy1000EPdSC_iS9_ddNS7_10__identityEEEvT0_T1_T2_T3_T4_T6_E12temp_storage+64];
	add.f64 	%fd199, %fd197, %fd198;
	ld.shared.f64 	%fd200, [_ZZN3cub18CUB_300001_SM_10006detail6reduce28DeviceReduceSingleTileKernelINS2_10policy_hubIdyN4cuda3std3__44plusIdEEE10Policy1000EPdSC_iS9_ddNS7_10__identityEEEvT0_T1_T2_T3_T4_T6_E12temp_storage+72];
	add.f64 	%fd201, %fd199, %fd200;
	ld.shared.f64 	%fd202, [_ZZN3cub18CUB_300001_SM_10006detail6reduce28DeviceReduceSingleTileKernelINS2_10policy_hubIdyN4cuda3std3__44plusIdEEE10Policy1000EPdSC_iS9_ddNS7_10__identityEEEvT0_T1_T2_T3_T4_T6_E12temp_storage+80];
	add.f64 	%fd203, %fd201, %fd202;
	ld.shared.f64 	%fd204, [_ZZN3cub18CUB_300001_SM_10006detail6reduce28DeviceReduceSingleTileKernelINS2_10policy_hubIdyN4cuda3std3__44plusIdEEE10Policy1000EPdSC_iS9_ddNS7_10__identityEEEvT0_T1_T2_T3_T4_T6_E12temp_storage+88];
	add.f64 	%fd205, %fd203, %fd204;
	ld.shared.f64 	%fd206, [_ZZN3cub18CUB_300001_SM_10006detail6reduce28DeviceReduceSingleTileKernelINS2_10policy_hubIdyN4cuda3std3__44plusIdEEE10Policy1000EPdSC_iS9_ddNS7_10__identityEEEvT0_T1_T2_T3_T4_T6_E12temp_storage+96];
	add.f64 	%fd207, %fd205, %fd206;
	ld.shared.f64 	%fd208, [_ZZN3cub18CUB_300001_SM_10006detail6reduce28DeviceReduceSingleTileKernelINS2_10policy_hubIdyN4cuda3std3__44plusIdEEE10Policy1000EPdSC_iS9_ddNS7_10__identityEEEvT0_T1_T2_T3_T4_T6_E12temp_storage+104];
	add.f64 	%fd209, %fd207, %fd208;
	ld.shared.f64 	%fd210, [_ZZN3cub18CUB_300001_SM_10006detail6reduce28DeviceReduceSingleTileKernelINS2_10policy_hubIdyN4cuda3std3__44plusIdEEE10Policy1000EPdSC_iS9_ddNS7_10__identityEEEvT0_T1_T2_T3_T4_T6_E12temp_storage+112];
	add.f64 	%fd211, %fd209, %fd210;
	ld.shared.f64 	%fd212, [_ZZN3cub18CUB_300001_SM_10006detail6reduce28DeviceReduceSingleTileKernelINS2_10policy_hubIdyN4cuda3std3__44plusIdEEE10Policy1000EPdSC_iS9_ddNS7_10__identityEEEvT0_T1_T2_T3_T4_T6_E12temp_storage+120];
	add.f64 	%fd213, %fd211, %fd212;
	ld.shared.f64 	%fd214, [_ZZN3cub18CUB_300001_SM_10006detail6reduce28DeviceReduceSingleTileKernelINS2_10policy_hubIdyN4cuda3std3__44plusIdEEE10Policy1000EPdSC_iS9_ddNS7_10__identityEEEvT0_T1_T2_T3_T4_T6_E12temp_storage+128];
	add.f64 	%fd215, %fd213, %fd214;
	ld.shared.f64 	%fd216, [_ZZN3cub18CUB_300001_SM_10006detail6reduce28DeviceReduceSingleTileKernelINS2_10policy_hubIdyN4cuda3std3__44plusIdEEE10Policy1000EPdSC_iS9_ddNS7_10__identityEEEvT0_T1_T2_T3_T4_T6_E12temp_storage+136];
	add.f64 	%fd231, %fd215, %fd216;
	bra.uni 	$L__BB28_37;
$L__BB28_17:
	// begin inline asm
	mov.u32 %r105, %laneid;
	// end inline asm
	and.b32  	%r156, %r1, 992;
	add.s32 	%r157, %r156, 32;
	setp.gt.s32 	%p26, %r157, %r34;
	not.b32 	%r158, %r156;
	add.s32 	%r159, %r34, %r158;
	selp.b32 	%r154, %r159, 31, %p26;
	mov.b64 	%rd82, %fd223;
	mov.b64 	{%r107, %r112}, %rd82;
	mov.b32 	%r113, 1;
	mov.b32 	%r155, -1;
	// begin inline asm
	shfl.sync.down.b32 %r106, %r107, %r113, %r154, %r155;
	// end inline asm
	// begin inline asm
	shfl.sync.down.b32 %r111, %r112, %r113, %r154, %r155;
	// end inline asm
	mov.b64 	%rd83, {%r106, %r111};
	mov.b64 	%fd117, %rd83;
	setp.lt.s32 	%p27, %r105, %r154;
	add.f64 	%fd118, %fd223, %fd117;
	selp.f64 	%fd119, %fd118, %fd223, %p27;
	mov.b64 	%rd84, %fd119;
	mov.b64 	{%r117, %r122}, %rd84;
	mov.b32 	%r123, 2;
	// begin inline asm
	shfl.sync.down.b32 %r116, %r117, %r123, %r154, %r155;
	// end inline asm
	// begin inline asm
	shfl.sync.down.b32 %r121, %r122, %r123, %r154, %r155;
	// end inline asm
	mov.b64 	%rd85, {%r116, %r121};
	mov.b64 	%fd120, %rd85;
	add.s32 	%r160, %r105, 2;
	setp.gt.s32 	%p28, %r160, %r154;
	add.f64 	%fd121, %fd119, %fd120;
	selp.f64 	%fd122, %fd119, %fd121, %p28;
	mov.b64 	%rd86, %fd122;
	mov.b64 	{%r127, %r132}, %rd86;
	mov.b32 	%r133, 4;
	// begin inline asm
	shfl.sync.down.b32 %r126, %r127, %r133, %r154, %r155;
	// end inline asm
	// begin inline asm
	shfl.sync.down.b32 %r131, %r132, %r133, %r154, %r155;
	// end inline asm
	mov.b64 	%rd87, {%r126, %r131};
	mov.b64 	%fd123, %rd87;
	add.s32 	%r161, %r105, 4;
	setp.gt.s32 	%p29, %r161, %r154;
	add.f64 	%fd124, %fd122, %fd123;
	selp.f64 	%fd125, %fd122, %fd124, %p29;
	mov.b64 	%rd88, %fd125;
	mov.b64 	{%r137, %r142}, %rd88;
	mov.b32 	%r143, 8;
	// begin inline asm
	shfl.sync.down.b32 %r136, %r137, %r143, %r154, %r155;
	// end inline asm
	// begin inline asm
	shfl.sync.down.b32 %r141, %r142, %r143, %r154, %r155;
	// end inline asm
	mov.b64 	%rd89, {%r136, %r141};
	mov.b64 	%fd126, %rd89;
	add.s32 	%r162, %r105, 8;
	setp.gt.s32 	%p30, %r162, %r154;
	add.f64 	%fd127, %fd125, %fd126;
	selp.f64 	%fd128, %fd125, %fd127, %p30;
	mov.b64 	%rd90, %fd128;
	mov.b64 	{%r147, %r152}, %rd90;
	mov.b32 	%r153, 16;
	// begin inline asm
	shfl.sync.down.b32 %r146, %r147, %r153, %r154, %r155;
	// end inline asm
	// begin inline asm
	shfl.sync.down.b32 %r151, %r152, %r153, %r154, %r155;
	// end inline asm
	mov.b64 	%rd91, {%r146, %r151};
	mov.b64 	%fd129, %rd91;
	add.s32 	%r163, %r105, 16;
	setp.gt.s32 	%p31, %r163, %r154;
	add.f64 	%fd130, %fd128, %fd129;
	selp.f64 	%fd231, %fd128, %fd130, %p31;
	setp.ne.s32 	%p32, %r105, 0;
	@%p32 bra 	$L__BB28_19;
	shr.u32 	%r164, %r1, 2;
	and.b32  	%r165, %r164, 248;
	mov.u32 	%r166, _ZZN3cub18CUB_300001_SM_10006detail6reduce28DeviceReduceSingleTileKernelINS2_10policy_hubIdyN4cuda3std3__44plusIdEEE10Policy1000EPdSC_iS9_ddNS7_10__identityEEEvT0_T1_T2_T3_T4_T6_E12temp_storage;
	add.s32 	%r167, %r166, %r165;
	st.shared.f64 	[%r167+16], %fd231;
$L__BB28_19:
	bar.sync 	0;
	setp.ne.s32 	%p33, %r1, 0;
	@%p33 bra 	$L__BB28_37;
	setp.gt.s32 	%p34, %r34, 32;
	ld.shared.f64 	%fd131, [_ZZN3cub18CUB_300001_SM_10006detail6reduce28DeviceReduceSingleTileKernelINS2_10policy_hubIdyN4cuda3std3__44plusIdEEE10Policy1000EPdSC_iS9_ddNS7_10__identityEEEvT0_T1_T2_T3_T4_T6_E12temp_storage+24];
	add.f64 	%fd132, %fd231, %fd131;
	selp.f64 	%fd133, %fd132, %fd231, %p34;
	setp.gt.s32 	%p35, %r34, 64;
	ld.shared.f64 	%fd134, [_ZZN3cub18CUB_300001_SM_10006detail6reduce28DeviceReduceSingleTileKernelINS2_10policy_hubIdyN4cuda3std3__44plusIdEEE10Policy1000EPdSC_iS9_ddNS7_10__identityEEEvT0_T1_T2_T3_T4_T6_E12temp_storage+32];
	add.f64 	%fd135, %fd134, %fd133;
	selp.f64 	%fd136, %fd135, %fd133, %p35;
	setp.gt.s32 	%p36, %r34, 96;
	ld.shared.f64 	%fd137, [_ZZN3cub18CUB_300001_SM_10006detail6reduce28DeviceReduceSingleTileKernelINS2_10policy_hubIdyN4cuda3std3__44plusIdEEE10Policy1000EPdSC_iS9_ddNS7_10__identityEEEvT0_T1_T2_T3_T4_T6_E12temp_storage+40];
	add.f64 	%fd138, %fd137, %fd136;
	selp.f64 	%fd139, %fd138, %fd136, %p36;
	setp.gt.s32 	%p37, %r34, 128;
	ld.shared.f64 	%fd140, [_ZZN3cub18CUB_300001_SM_10006detail6reduce28DeviceReduceSingleTileKernelINS2_10policy_hubIdyN4cuda3std3__44plusIdEEE10Policy1000EPdSC_iS9_ddNS7_10__identityEEEvT0_T1_T2_T3_T4_T6_E12temp_storage+48];
	add.f64 	%fd141, %fd140, %fd139;
	selp.f64 	%fd142, %fd141, %fd139, %p37;
	setp.gt.s32 	%p38, %r34, 160;
	ld.shared.f64 	%fd143, [_ZZN3cub18CUB_300001_SM_10006detail6reduce28DeviceReduceSingleTileKernelINS2_10policy_hubIdyN4cuda3std3__44plusIdEEE10Policy1000EPdSC_iS9_ddNS7_10__identityEEEvT0_T1_T2_T3_T4_T6_E12temp_storage+56];
	add.f64 	%fd144, %fd143, %fd142;
	selp.f64 	%fd145, %fd144, %fd142, %p38;
	setp.gt.s32 	%p39, %r34, 192;
	ld.shared.f64 	%fd146, [_ZZN3cub18CUB_300001_SM_10006detail6reduce28DeviceReduceSingleTileKernelINS2_10policy_hubIdyN4cuda3std3__44plusIdEEE10Policy1000EPdSC_iS9_ddNS7_10__identityEEEvT0_T1_T2_T3_T4_T6_E12temp_storage+64];
	add.f64 	%fd147, %fd146, %fd145;
	selp.f64 	%fd148, %fd147, %fd145, %p39;
	setp.gt.s32 	%p40, %r34, 224;
	ld.shared.f64 	%fd149, [_ZZN3cub18CUB_300001_SM_10006detail6reduce28DeviceReduceSingleTileKernelINS2_10policy_hubIdyN4cuda3std3__44plusIdEEE10Policy1000EPdSC_iS9_ddNS7_10__identityEEEvT0_T1_T2_T3_T4_T6_E12temp_storage+72];
	add.f64 	%fd150, %fd149, %fd148;
	selp.f64 	%fd151, %fd150, %fd148, %p40;
	setp.gt.s32 	%p41, %r34, 256;
	ld.shared.f64 	%fd152, [_ZZN3cub18CUB_300001_SM_10006detail6reduce28DeviceReduceSingleTileKernelINS2_10policy_hubIdyN4cuda3std3__44plusIdEEE10Policy1000EPdSC_iS9_ddNS7_10__identityEEEvT0_T1_T2_T3_T4_T6_E12temp_storage+80];
	add.f64 	%fd153, %fd152, %fd151;
	selp.f64 	%fd154, %fd153, %fd151, %p41;
	setp.gt.s32 	%p42, %r34, 288;
	ld.shared.f64 	%fd155, [_ZZN3cub18CUB_300001_SM_10006detail6reduce28DeviceReduceSingleTileKernelINS2_10policy_hubIdyN4cuda3std3__44plusIdEEE10Policy1000EPdSC_iS9_ddNS7_10__identityEEEvT0_T1_T2_T3_T4_T6_E12temp_storage+88];
	add.f64 	%fd156, %fd155, %fd154;
	selp.f64 	%fd157, %fd156, %fd154, %p42;
	setp.gt.s32 	%p43, %r34, 320;
	ld.shared.f64 	%fd158, [_ZZN3cub18CUB_300001_SM_10006detail6reduce28DeviceReduceSingleTileKernelINS2_10policy_hubIdyN4cuda3std3__44plusIdEEE10Policy1000EPdSC_iS9_ddNS7_10__identityEEEvT0_T1_T2_T3_T4_T6_E12temp_storage+96];
	add.f64 	%fd159, %fd158, %fd157;
	selp.f64 	%fd160, %fd159, %fd157, %p43;
	setp.gt.s32 	%p44, %r34, 352;
	ld.shared.f64 	%fd161, [_ZZN3cub18CUB_300001_SM_10006detail6reduce28DeviceReduceSingleTileKernelINS2_10policy_hubIdyN4cuda3std3__44plusIdEEE10Policy1000EPdSC_iS9_ddNS7_10__identityEEEvT0_T1_T2_T3_T4_T6_E12temp_storage+104];
	add.f64 	%fd162, %fd161, %fd160;
	selp.f64 	%fd163, %fd162, %fd160, %p44;
	setp.gt.s32 	%p45, %r34, 384;
	ld.shared.f64 	%fd164, [_ZZN3cub18CUB_300001_SM_10006detail6reduce28DeviceReduceSingleTileKernelINS2_10policy_hubIdyN4cuda3std3__44plusIdEEE10Policy1000EPdSC_iS9_ddNS7_10__identityEEEvT0_T1_T2_T3_T4_T6_E12temp_storage+112];
	add.f64 	%fd165, %fd164, %fd163;
	selp.f64 	%fd166, %fd165, %fd163, %p45;
	setp.gt.s32 	%p46, %r34, 416;
	ld.shared.f64 	%fd167, [_ZZN3cub18CUB_300001_SM_10006detail6reduce28DeviceReduceSingleTileKernelINS2_10policy_hubIdyN4cuda3std3__44plusIdEEE10Policy1000EPdSC_iS9_ddNS7_10__identityEEEvT0_T1_T2_T3_T4_T6_E12temp_storage+120];
	add.f64 	%fd168, %fd167, %fd166;
	selp.f64 	%fd169, %fd168, %fd166, %p46;
	setp.gt.s32 	%p47, %r34, 448;
	ld.shared.f64 	%fd170, [_ZZN3cub18CUB_300001_SM_10006detail6reduce28DeviceReduceSingleTileKernelINS2_10policy_hubIdyN4cuda3std3__44plusIdEEE10Policy1000EPdSC_iS9_ddNS7_10__identityEEEvT0_T1_T2_T3_T4_T6_E12temp_storage+128];
	add.f64 	%fd171, %fd170, %fd169;
	selp.f64 	%fd172, %fd171, %fd169, %p47;
	setp.gt.s32 	%p48, %r34, 480;
	ld.shared.f64 	%fd173, [_ZZN3cub18CUB_300001_SM_10006detail6reduce28DeviceReduceSingleTileKernelINS2_10policy_hubIdyN4cuda3std3__44plusIdEEE10Policy1000EPdSC_iS9_ddNS7_10__identityEEEvT0_T1_T2_T3_T4_T6_E12temp_storage+136];
	add.f64 	%fd174, %fd173, %fd172;
	selp.f64 	%fd231, %fd174, %fd172, %p48;
	bra.uni 	$L__BB28_37;
$L__BB28_21:
	mov.u32 	%r13, %tid.x;
	mul.wide.u32 	%rd24, %r13, 8;
	add.s64 	%rd11, %rd8, %rd24;
	// begin inline asm
	ld.global.nc.u64 %rd10, [%rd11];
	// end inline asm
	mov.b64 	%fd31, %rd10;
	add.s64 	%rd13, %rd11, 4096;
	// begin inline asm
	ld.global.nc.u64 %rd12, [%rd13];
	// end inline asm
	mov.b64 	%fd32, %rd12;
	add.s64 	%rd15, %rd11, 8192;
	// begin inline asm
	ld.global.nc.u64 %rd14, [%rd15];
	// end inline asm
	mov.b64 	%fd33, %rd14;
	add.s64 	%rd17, %rd11, 12288;
	// begin inline asm
	ld.global.nc.u64 %rd16, [%rd17];
	// end inline asm
	mov.b64 	%fd34, %rd16;
	add.s64 	%rd19, %rd11, 16384;
	// begin inline asm
	ld.global.nc.u64 %rd18, [%rd19];
	// end inline asm
	mov.b64 	%fd35, %rd18;
	add.s64 	%rd21, %rd11, 20480;
	// begin inline asm
	ld.global.nc.u64 %rd20, [%rd21];
	// end inline asm
	mov.b64 	%fd36, %rd20;
	add.s64 	%rd23, %rd11, 24576;
	// begin inline asm
	ld.global.nc.u64 %rd22, [%rd23];
	// end inline asm
	mov.b64 	%fd37, %rd22;
	add.f64 	%fd38, %fd31, %fd32;
	add.f64 	%fd39, %fd38, %fd33;
	add.f64 	%fd40, %fd39, %fd34;
	add.f64 	%fd41, %fd40, %fd35;
	add.f64 	%fd42, %fd41, %fd36;
	add.f64 	%fd230, %fd42, %fd37;
	setp.lt.u32 	%p3, %r34, 7168;
	mov.b32 	%r231, 3584;
	@%p3 bra 	$L__BB28_25;
	add.s32 	%r14, %r34, -3584;
	mov.b32 	%r231, 3584;
$L__BB28_23:
	add.s32 	%r37, %r231, %r13;
	mul.wide.u32 	%rd39, %r37, 8;
	add.s64 	%rd26, %rd8, %rd39;
	// begin inline asm
	ld.global.nc.u64 %rd25, [%rd26];
	// end inline asm
	mov.b64 	%fd43, %rd25;
	add.s64 	%rd28, %rd26, 4096;
	// begin inline asm
	ld.global.nc.u64 %rd27, [%rd28];
	// end inline asm
	mov.b64 	%fd44, %rd27;
	add.s64 	%rd30, %rd26, 8192;
	// begin inline asm
	ld.global.nc.u64 %rd29, [%rd30];
	// end inline asm
	mov.b64 	%fd45, %rd29;
	add.s64 	%rd32, %rd26, 12288;
	// begin inline asm
	ld.global.nc.u64 %rd31, [%rd32];
	// end inline asm
	mov.b64 	%fd46, %rd31;
	add.s64 	%rd34, %rd26, 16384;
	// begin inline asm
	ld.global.nc.u64 %rd33, [%rd34];
	// end inline asm
	mov.b64 	%fd47, %rd33;
	add.s64 	%rd36, %rd26, 20480;
	// begin inline asm
	ld.global.nc.u64 %rd35, [%rd36];
	// end inline asm
	mov.b64 	%fd48, %rd35;
	add.s64 	%rd38, %rd26, 24576;
	// begin inline asm
	ld.global.nc.u64 %rd37, [%rd38];
	// end inline asm
	mov.b64 	%fd49, %rd37;
	add.f64 	%fd50, %fd230, %fd43;
	add.f64 	%fd51, %fd50, %fd44;
	add.f64 	%fd52, %fd51, %fd45;
	add.f64 	%fd53, %fd52, %fd46;
	add.f64 	%fd54, %fd53, %fd47;
	add.f64 	%fd55, %fd54, %fd48;
	add.f64 	%fd230, %fd55, %fd49;
	sub.s32 	%r38, %r34, %r231;
	setp.lt.s32 	%p4, %r38, 3584;
	@%p4 bra 	$L__BB28_33;
	add.s32 	%r231, %r231, 3584;
	setp.le.s32 	%p5, %r231, %r14;
	@%p5 bra 	$L__BB28_23;
$L__BB28_25:
	setp.le.s32 	%p6, %r34, %r231;
	@%p6 bra 	$L__BB28_33;
	sub.s32 	%r18, %r34, %r231;
	setp.ge.s32 	%p7, %r13, %r18;
	@%p7 bra 	$L__BB28_33;
	not.b32 	%r39, %r13;
	add.s32 	%r40, %r34, %r39;
	sub.s32 	%r19, %r40, %r231;
	and.b32  	%r41, %r19, 1536;
	setp.eq.s32 	%p8, %r41, 1536;
	mov.u32 	%r235, %r13;
	@%p8 bra 	$L__BB28_30;
	add.s32 	%r233, %r13, %r231;
	shr.u32 	%r42, %r19, 9;
	add.s32 	%r43, %r42, 1;
	and.b32  	%r44, %r43, 3;
	neg.s32 	%r232, %r44;
	mov.u32 	%r235, %r13;
$L__BB28_29:
	.pragma "nounroll";
	mul.wide.u32 	%rd42, %r233, 8;
	add.s64 	%rd41, %rd8, %rd42;
	// begin inline asm
	ld.global.nc.u64 %rd40, [%rd41];
	// end inline asm
	mov.b64 	%fd57, %rd40;
	add.f64 	%fd230, %fd230, %fd57;
	add.s32 	%r235, %r235, 512;
	add.s32 	%r233, %r233, 512;
	add.s32 	%r232, %r232, 1;
	setp.ne.s32 	%p9, %r232, 0;
	@%p9 bra 	$L__BB28_29;
$L__BB28_30:
	setp.lt.u32 	%p10, %r19, 1536;
	@%p10 bra 	$L__BB28_33;
	cvt.u64.u32 	%rd43, %r235;
	cvt.u64.u32 	%rd44, %r231;
	add.s64 	%rd45, %rd43, %rd44;
	shl.b64 	%rd46, %rd45, 3;
	add.s64 	%rd47, %rd46, %rd8;
	add.s64 	%rd103, %rd47, 8192;
	add.s32 	%r236, %r235, %r231;
$L__BB28_32:
	mul.wide.u32 	%rd56, %r236, 8;
	add.s64 	%rd49, %rd8, %rd56;
	// begin inline asm
	ld.global.nc.u64 %rd48, [%rd49];
	// end inline asm
	mov.b64 	%fd58, %rd48;
	add.f64 	%fd59, %fd230, %fd58;
	add.s64 	%rd51, %rd103, -4096;
	// begin inline asm
	ld.global.nc.u64 %rd50, [%rd51];
	// end inline asm
	mov.b64 	%fd60, %rd50;
	add.f64 	%fd61, %fd59, %fd60;
	// begin inline asm
	ld.global.nc.u64 %rd52, [%rd103];
	// end inline asm
	mov.b64 	%fd62, %rd52;
	add.f64 	%fd63, %fd61, %fd62;
	add.s64 	%rd55, %rd103, 4096;
	// begin inline asm
	ld.global.nc.u64 %rd54, [%rd55];
	// end inline asm
	mov.b64 	%fd64, %rd54;
	add.f64 	%fd230, %fd63, %fd64;
	add.s32 	%r235, %r235, 2048;
	add.s64 	%rd103, %rd103, 16384;
	add.s32 	%r236, %r236, 2048;
	setp.lt.s32 	%p11, %r235, %r18;
	@%p11 bra 	$L__BB28_32;
$L__BB28_33:
	// begin inline asm
	mov.u32 %r45, %laneid;
	// end inline asm
	mov.b64 	%rd57, %fd230;
	mov.b64 	{%r47, %r52}, %rd57;
	mov.b32 	%r53, 1;
	mov.b32 	%r94, 31;
	mov.b32 	%r95, -1;
	// begin inline asm
	shfl.sync.down.b32 %r46, %r47, %r53, %r94, %r95;
	// end inline asm
	// begin inline asm
	shfl.sync.down.b32 %r51, %r52, %r53, %r94, %r95;
	// end inline asm
	mov.b64 	%rd58, {%r46, %r51};
	mov.b64 	%fd65, %rd58;
	setp.gt.s32 	%p12, %r45, 30;
	add.f64 	%fd66, %fd230, %fd65;
	selp.f64 	%fd67, %fd230, %fd66, %p12;
	mov.b64 	%rd59, %fd67;
	mov.b64 	{%r57, %r62}, %rd59;
	mov.b32 	%r63, 2;
	// begin inline asm
	shfl.sync.down.b32 %r56, %r57, %r63, %r94, %r95;
	// end inline asm
	// begin inline asm
	shfl.sync.down.b32 %r61, %r62, %r63, %r94, %r95;
	// end inline asm
	mov.b64 	%rd60, {%r56, %r61};
	mov.b64 	%fd68, %rd60;
	setp.gt.s32 	%p13, %r45, 29;
	add.f64 	%fd69, %fd67, %fd68;
	selp.f64 	%fd70, %fd67, %fd69, %p13;
	mov.b64 	%rd61, %fd70;
	mov.b64 	{%r67, %r72}, %rd61;
	mov.b32 	%r73, 4;
	// begin inline asm
	shfl.sync.down.b32 %r66, %r67, %r73, %r94, %r95;
	// end inline asm
	// begin inline asm
	shfl.sync.down.b32 %r71, %r72, %r73, %r94, %r95;
	// end inline asm
	mov.b64 	%rd62, {%r66, %r71};
	mov.b64 	%fd71, %rd62;
	setp.gt.s32 	%p14, %r45, 27;
	add.f64 	%fd72, %fd70, %fd71;
	selp.f64 	%fd73, %fd70, %fd72, %p14;
	mov.b64 	%rd63, %fd73;
	mov.b64 	{%r77, %r82}, %rd63;
	mov.b32 	%r83, 8;
	// begin inline asm
	shfl.sync.down.b32 %r76, %r77, %r83, %r94, %r95;
	// end inline asm
	// begin inline asm
	shfl.sync.down.b32 %r81, %r82, %r83, %r94, %r95;
	// end inline asm
	mov.b64 	%rd64, {%r76, %r81};
	mov.b64 	%fd74, %rd64;
	setp.gt.s32 	%p15, %r45, 23;
	add.f64 	%fd75, %fd73, %fd74;
	selp.f64 	%fd76, %fd73, %fd75, %p15;
	mov.b64 	%rd65, %fd76;
	mov.b64 	{%r87, %r92}, %rd65;
	mov.b32 	%r93, 16;
	// begin inline asm
	shfl.sync.down.b32 %r86, %r87, %r93, %r94, %r95;
	// end inline asm
	// begin inline asm
	shfl.sync.down.b32 %r91, %r92, %r93, %r94, %r95;
	// end inline asm
	mov.b64 	%rd66, {%r86, %r91};
	mov.b64 	%fd77, %rd66;
	setp.gt.s32 	%p16, %r45, 15;
	add.f64 	%fd26, %fd76, %fd77;
	selp.f64 	%fd231, %fd76, %fd26, %p16;
	setp.ne.s32 	%p17, %r45, 0;
	@%p17 bra 	$L__BB28_35;
	shr.u32 	%r96, %r13, 2;
	and.b32  	%r97, %r96, 248;
	mov.u32 	%r98, _ZZN3cub18CUB_300001_SM_10006detail6reduce28DeviceReduceSingleTileKernelINS2_10policy_hubIdyN4cuda3std3__44plusIdEEE10Policy1000EPdSC_iS9_ddNS7_10__identityEEEvT0_T1_T2_T3_T4_T6_E12temp_storage;
	add.s32 	%r99, %r98, %r97;
	st.shared.f64 	[%r99+16], %fd26;
$L__BB28_35:
	bar.sync 	0;
	setp.ne.s32 	%p18, %r13, 0;
	@%p18 bra 	$L__BB28_37;
	ld.shared.f64 	%fd78, [_ZZN3cub18CUB_300001_SM_10006detail6reduce28DeviceReduceSingleTileKernelINS2_10policy_hubIdyN4cuda3std3__44plusIdEEE10Policy1000EPdSC_iS9_ddNS7_10__identityEEEvT0_T1_T2_T3_T4_T6_E12temp_storage+24];
	add.f64 	%fd79, %fd231, %fd78;
	ld.shared.f64 	%fd80, [_ZZN3cub18CUB_300001_SM_10006detail6reduce28DeviceReduceSingleTileKernelINS2_10policy_hubIdyN4cuda3std3__44plusIdEEE10Policy1000EPdSC_iS9_ddNS7_10__identityEEEvT0_T1_T2_T3_T4_T6_E12temp_storage+32];
	add.f64 	%fd81, %fd79, %fd80;
	ld.shared.f64 	%fd82, [_ZZN3cub18CUB_300001_SM_10006detail6reduce28DeviceReduceSingleTileKernelINS2_10policy_hubIdyN4cuda3std3__44plusIdEEE10Policy1000EPdSC_iS9_ddNS7_10__identityEEEvT0_T1_T2_T3_T4_T6_E12temp_storage+40];
	add.f64 	%fd83, %fd81, %fd82;
	ld.shared.f64 	%fd84, [_ZZN3cub18CUB_300001_SM_10006detail6reduce28DeviceReduceSingleTileKernelINS2_10policy_hubIdyN4cuda3std3__44plusIdEEE10Policy1000EPdSC_iS9_ddNS7_10__identityEEEvT0_T1_T2_T3_T4_T6_E12temp_storage+48];
	add.f64 	%fd85, %fd83, %fd84;
	ld.shared.f64 	%fd86, [_ZZN3cub18CUB_300001_SM_10006detail6reduce28DeviceReduceSingleTileKernelINS2_10policy_hubIdyN4cuda3std3__44plusIdEEE10Policy1000EPdSC_iS9_ddNS7_10__identityEEEvT0_T1_T2_T3_T4_T6_E12temp_storage+56];
	add.f64 	%fd87, %fd85, %fd86;
	ld.shared.f64 	%fd88, [_ZZN3cub18CUB_300001_SM_10006detail6reduce28DeviceReduceSingleTileKernelINS2_10policy_hubIdyN4cuda3std3__44plusIdEEE10Policy1000EPdSC_iS9_ddNS7_10__identityEEEvT0_T1_T2_T3_T4_T6_E12temp_storage+64];
	add.f64 	%fd89, %fd87, %fd88;
	ld.shared.f64 	%fd90, [_ZZN3cub18CUB_300001_SM_10006detail6reduce28DeviceReduceSingleTileKernelINS2_10policy_hubIdyN4cuda3std3__44plusIdEEE10Policy1000EPdSC_iS9_ddNS7_10__identityEEEvT0_T1_T2_T3_T4_T6_E12temp_storage+72];
	add.f64 	%fd91, %fd89, %fd90;
	ld.shared.f64 	%fd92, [_ZZN3cub18CUB_300001_SM_10006detail6reduce28DeviceReduceSingleTileKernelINS2_10policy_hubIdyN4cuda3std3__44plusIdEEE10Policy1000EPdSC_iS9_ddNS7_10__identityEEEvT0_T1_T2_T3_T4_T6_E12temp_storage+80];
	add.f64 	%fd93, %fd91, %fd92;
	ld.shared.f64 	%fd94, [_ZZN3cub18CUB_300001_SM_10006detail6reduce28DeviceReduceSingleTileKernelINS2_10policy_hubIdyN4cuda3std3__44plusIdEEE10Policy1000EPdSC_iS9_ddNS7_10__identityEEEvT0_T1_T2_T3_T4_T6_E12temp_storage+88];
	add.f64 	%fd95, %fd93, %fd94;
	ld.shared.f64 	%fd96, [_ZZN3cub18CUB_300001_SM_10006detail6reduce28DeviceReduceSingleTileKernelINS2_10policy_hubIdyN4cuda3std3__44plusIdEEE10Policy1000EPdSC_iS9_ddNS7_10__identityEEEvT0_T1_T2_T3_T4_T6_E12temp_storage+96];
	add.f64 	%fd97, %fd95, %fd96;
	ld.shared.f64 	%fd98, [_ZZN3cub18CUB_300001_SM_10006detail6reduce28DeviceReduceSingleTileKernelINS2_10policy_hubIdyN4cuda3std3__44plusIdEEE10Policy1000EPdSC_iS9_ddNS7_10__identityEEEvT0_T1_T2_T3_T4_T6_E12temp_storage+104];
	add.f64 	%fd99, %fd97, %fd98;
	ld.shared.f64 	%fd100, [_ZZN3cub18CUB_300001_SM_10006detail6reduce28DeviceReduceSingleTileKernelINS2_10policy_hubIdyN4cuda3std3__44plusIdEEE10Policy1000EPdSC_iS9_ddNS7_10__identityEEEvT0_T1_T2_T3_T4_T6_E12temp_storage+112];
	add.f64 	%fd101, %fd99, %fd100;
	ld.shared.f64 	%fd102, [_ZZN3cub18CUB_300001_SM_10006detail6reduce28DeviceReduceSingleTileKernelINS2_10policy_hubIdyN4cuda3std3__44plusIdEEE10Policy1000EPdSC_iS9_ddNS7_10__identityEEEvT0_T1_T2_T3_T4_T6_E12temp_storage+120];
	add.f64 	%fd103, %fd101, %fd102;
	ld.shared.f64 	%fd104, [_ZZN3cub18CUB_300001_SM_10006detail6reduce28DeviceReduceSingleTileKernelINS2_10policy_hubIdyN4cuda3std3__44plusIdEEE10Policy1000EPdSC_iS9_ddNS7_10__identityEEEvT0_T1_T2_T3_T4_T6_E12temp_storage+128];
	add.f64 	%fd105, %fd103, %fd104;
	ld.shared.f64 	%fd106, [_ZZN3cub18CUB_300001_SM_10006detail6reduce28DeviceReduceSingleTileKernelINS2_10policy_hubIdyN4cuda3std3__44plusIdEEE10Policy1000EPdSC_iS9_ddNS7_10__identityEEEvT0_T1_T2_T3_T4_T6_E12temp_storage+136];
	add.f64 	%fd231, %fd105, %fd106;
$L__BB28_37:
	mov.u32 	%r223, %tid.x;
	setp.ne.s32 	%p56, %r223, 0;
	@%p56 bra 	$L__BB28_39;
	add.f64 	%fd217, %fd30, %fd231;
	st.global.f64 	[%rd1], %fd217;
$L__BB28_39:
	ret;

}
	// .globl	_ZN3cub18CUB_300001_SM_10006detail6reduce28DeviceReduceSingleTileKernelINS2_10policy_hubIN4cuda3std3__45tupleIJdiEEEj12larger_tupleIdEE10Policy1000EN6thrust24THRUST_300001_SM_1000_NS12zip_iteratorINS8_IJNSF_6detail15normal_iteratorINSF_10device_ptrIdEEEENSF_17counting_iteratorIiNSF_11use_defaultESN_SN_EEEEEEEPS9_jSB_S9_S9_NS7_10__identityEEEvT0_T1_T2_T3_T4_T6_
.visible .entry _ZN3cub18CUB_300001_SM_10006detail6reduce28DeviceReduceSingleTileKernelINS2_10policy_hubIN4cuda3std3__45tupleIJdiEEEj12larger_tupleIdEE10Policy1000EN6thrust24THRUST_300001_SM_1000_NS12zip_iteratorINS8_IJNSF_6detail15normal_iteratorINSF_10device_ptrIdEEEENSF_17counting_iteratorIiNSF_11use_defaultESN_SN_EEEEEEEPS9_jSB_S9_S9_NS7_10__identityEEEvT0_T1_T2_T3_T4_T6_(
	.param .align 8 .b8 _ZN3cub18CUB_300001_SM_10006detail6reduce28DeviceReduceSingleTileKernelINS2_10policy_hubIN4cuda3std3__45tupleIJdiEEEj12larger_tupleIdEE10Policy1000EN6thrust24THRUST_300001_SM_1000_NS12zip_iteratorINS8_IJNSF_6detail15normal_iteratorINSF_10device_ptrIdEEEENSF_17counting_iteratorIiNSF_11use_defaultESN_SN_EEEEEEEPS9_jSB_S9_S9_NS7_10__identityEEEvT0_T1_T2_T3_T4_T6__param_0[16],
	.param .u64 .ptr .align 1 _ZN3cub18CUB_300001_SM_10006detail6reduce28DeviceReduceSingleTileKernelINS2_10policy_hubIN4cuda3std3__45tupleIJdiEEEj12larger_tupleIdEE10Policy1000EN6thrust24THRUST_300001_SM_1000_NS12zip_iteratorINS8_IJNSF_6detail15normal_iteratorINSF_10device_ptrIdEEEENSF_17counting_iteratorIiNSF_11use_defaultESN_SN_EEEEEEEPS9_jSB_S9_S9_NS7_10__identityEEEvT0_T1_T2_T3_T4_T6__param_1,
	.param .u32 _ZN3cub18CUB_300001_SM_10006detail6reduce28DeviceReduceSingleTileKernelINS2_10policy_hubIN4cuda3std3__45tupleIJdiEEEj12larger_tupleIdEE10Policy1000EN6thrust24THRUST_300001_SM_1000_NS12zip_iteratorINS8_IJNSF_6detail15normal_iteratorINSF_10device_ptrIdEEEENSF_17counting_iteratorIiNSF_11use_defaultESN_SN_EEEEEEEPS9_jSB_S9_S9_NS7_10__identityEEEvT0_T1_T2_T3_T4_T6__param_2,
	.param .align 1 .b8 _ZN3cub18CUB_300001_SM_10006detail6reduce28DeviceReduceSingleTileKernelINS2_10policy_hubIN4cuda3std3__45tupleIJdiEEEj12larger_tupleIdEE10Policy1000EN6thrust24THRUST_300001_SM_1000_NS12zip_iteratorINS8_IJNSF_6detail15normal_iteratorINSF_10device_ptrIdEEEENSF_17counting_iteratorIiNSF_11use_defaultESN_SN_EEEEEEEPS9_jSB_S9_S9_NS7_10__identityEEEvT0_T1_T2_T3_T4_T6__param_3[1],
	.param .align 8 .b8 _ZN3cub18CUB_300001_SM_10006detail6reduce28DeviceReduceSingleTileKernelINS2_10policy_hubIN4cuda3std3__45tupleIJdiEEEj12larger_tupleIdEE10Policy1000EN6thrust24THRUST_300001_SM_1000_NS12zip_iteratorINS8_IJNSF_6detail15normal_iteratorINSF_10device_ptrIdEEEENSF_17counting_iteratorIiNSF_11use_defaultESN_SN_EEEEEEEPS9_jSB_S9_S9_NS7_10__identityEEEvT0_T1_T2_T3_T4_T6__param_4[16],
	.param .align 1 .b8 _ZN3cub18CUB_300001_SM_10006detail6reduce28DeviceReduceSingleTileKernelINS2_10policy_hubIN4cuda3std3__45tupleIJdiEEEj12larger_tupleIdEE10Policy1000EN6thrust24THRUST_300001_SM_1000_NS12zip_iteratorINS8_IJNSF_6detail15normal_iteratorINSF_10device_ptrIdEEEENSF_17counting_iteratorIiNSF_11use_defaultESN_SN_EEEEEEEPS9_jSB_S9_S9_NS7_10__identityEEEvT0_T1_T2_T3_T4_T6__param_5[1]
)
.maxntid 256
.minnctapersm 1
{
	.reg .pred 	%p<281>;
	.reg .b16 	%rs<455>;
	.reg .b32 	%r<916>;
	.reg .b64 	%rd<58>;
	.reg .b64 	%fd<208>;
	// demoted variable
	.shared .align 8 .b8 _ZZN3cub18CUB_300001_SM_10006detail6reduce28DeviceReduceSingleTileKernelINS2_10policy_hubIN4cuda3std3__45tupleIJdiEEEj12larger_tupleIdEE10Policy1000EN6thrust24THRUST_300001_SM_1000_NS12zip_iteratorINS8_IJNSF_6detail15normal_iteratorINSF_10device_ptrIdEEEENSF_17counting_iteratorIiNSF_11use_defaultESN_SN_EEEEEEEPS9_jSB_S9_S9_NS7_10__identityEEEvT0_T1_T2_T3_T4_T6_E12temp_storage[152];
	ld.param.u32 	%r196, [_ZN3cub18CUB_300001_SM_10006detail6reduce28DeviceReduceSingleTileKernelINS2_10policy_hubIN4cuda3std3__45tupleIJdiEEEj12larger_tupleIdEE10Policy1000EN6thrust24THRUST_300001_SM_1000_NS12zip_iteratorINS8_IJNSF_6detail15normal_iteratorINSF_10device_ptrIdEEEENSF_17counting_iteratorIiNSF_11use_defaultESN_SN_EEEEEEEPS9_jSB_S9_S9_NS7_10__identityEEEvT0_T1_T2_T3_T4_T6__param_4+12];
	bfe.u32 	%r197, %r196, 24, 8;
	cvt.u16.u32 	%rs454, %r197;
	bfe.u32 	%r198, %r196, 16, 8;
	cvt.u16.u32 	%rs453, %r198;
	bfe.u32 	%r199, %r196, 8, 8;
	cvt.u16.u32 	%rs452, %r199;
	bfe.u32 	%r200, %r196, 0, 8;
	cvt.u16.u32 	%rs451, %r200;
	ld.param.u32 	%r915, [_ZN3cub18CUB_300001_SM_10006detail6reduce28DeviceReduceSingleTileKernelINS2_10policy_hubIN4cuda3std3__45tupleIJdiEEEj12larger_tupleIdEE10Policy1000EN6thrust24THRUST_300001_SM_1000_NS12zip_iteratorINS8_IJNSF_6detail15normal_iteratorINSF_10device_ptrIdEEEENSF_17counting_iteratorIiNSF_11use_defaultESN_SN_EEEEEEEPS9_jSB_S9_S9_NS7_10__identityEEEvT0_T1_T2_T3_T4_T6__param_4+8];
	ld.param.f64 	%fd207, [_ZN3cub18CUB_300001_SM_10006detail6reduce28DeviceReduceSingleTileKernelINS2_10policy_hubIN4cuda3std3__45tupleIJdiEEEj12larger_tupleIdEE10Policy1000EN6thrust24THRUST_300001_SM_1000_NS12zip_iteratorINS8_IJNSF_6detail15normal_iteratorINSF_10device_ptrIdEEEENSF_17counting_iteratorIiNSF_11use_defaultESN_SN_EEEEEEEPS9_jSB_S9_S9_NS7_10__identityEEEvT0_T1_T2_T3_T4_T6__param_4];
	ld.param.u32 	%r193, [_ZN3cub18CUB_300001_SM_10006detail6reduce28DeviceReduceSingleTileKernelINS2_10policy_hubIN4cuda3std3__45tupleIJdiEEEj12larger_tupleIdEE10Policy1000EN6thrust24THRUST_300001_SM_1000_NS12zip_iteratorINS8_IJNSF_6detail15normal_iteratorINSF_10device_ptrIdEEEENSF_17counting_iteratorIiNSF_11use_defaultESN_SN_EEEEEEEPS9_jSB_S9_S9_NS7_10__identityEEEvT0_T1_T2_T3_T4_T6__param_0+8];
	ld.param.u64 	%rd7, [_ZN3cub18CUB_300001_SM_10006detail6reduce28DeviceReduceSingleTileKernelINS2_10policy_hubIN4cuda3std3__45tupleIJdiEEEj12larger_tupleIdEE10Policy1000EN6thrust24THRUST_300001_SM_1000_NS12zip_iteratorINS8_IJNSF_6detail15normal_iteratorINSF_10device_ptrIdEEEENSF_17counting_iteratorIiNSF_11use_defaultESN_SN_EEEEEEEPS9_jSB_S9_S9_NS7_10__identityEEEvT0_T1_T2_T3_T4_T6__param_0];
	ld.param.u64 	%rd8, [_ZN3cub18CUB_300001_SM_10006detail6reduce28DeviceReduceSingleTileKernelINS2_10policy_hubIN4cuda3std3__45tupleIJdiEEEj12larger_tupleIdEE10Policy1000EN6thrust24THRUST_300001_SM_1000_NS12zip_iteratorINS8_IJNSF_6detail15normal_iteratorINSF_10device_ptrIdEEEENSF_17counting_iteratorIiNSF_11use_defaultESN_SN_EEEEEEEPS9_jSB_S9_S9_NS7_10__identityEEEvT0_T1_T2_T3_T4_T6__param_1];
	ld.param.u32 	%r194, [_ZN3cub18CUB_300001_SM_10006detail6reduce28DeviceReduceSingleTileKernelINS2_10policy_hubIN4cuda3std3__45tupleIJdiEEEj12larger_tupleIdEE10Policy1000EN6thrust24THRUST_300001_SM_1000_NS12zip_iteratorINS8_IJNSF_6detail15normal_iteratorINSF_10device_ptrIdEEEENSF_17counting_iteratorIiNSF_11use_defaultESN_SN_EEEEEEEPS9_jSB_S9_S9_NS7_10__identityEEEvT0_T1_T2_T3_T4_T6__param_2];
	cvta.to.global.u64 	%rd1, %rd8;
	setp.ne.s32 	%p1, %r194, 0;
	@%p1 bra 	$L__BB29_3;
	mov.u32 	%r826, %tid.x;
	setp.ne.s32 	%p280, %r826, 0;
	@%p280 bra 	$L__BB29_190;
	st.global.f64 	[%rd1], %fd207;
	st.global.u32 	[%rd1+8], %r915;
	cvt.u32.u16 	%r827, %rs451;
	cvt.u32.u16 	%r828, %rs452;
	prmt.b32 	%r829, %r827, %r828, 0x3340U;
	cvt.u32.u16 	%r830, %rs453;
	cvt.u32.u16 	%r831, %rs454;
	prmt.b32 	%r832, %r830, %r831, 0x3340U;
	prmt.b32 	%r833, %r829, %r832, 0x5410U;
	st.global.u32 	[%rd1+12], %r833;
	bra.uni 	$L__BB29_190;
$L__BB29_3:
	cvta.to.global.u64 	%rd2, %rd7;
	setp.gt.u32 	%p2, %r194, 1023;
	@%p2 bra 	$L__BB29_110;
	mov.u32 	%r2, %tid.x;
	setp.ge.u32 	%p120, %r2, %r194;
	mov.f64 	%fd171, 0d0000000000000000;
	mov.b32 	%r869, 0;
	mov.u32 	%r845, %r2;
	@%p120 bra 	$L__BB29_6;
	mul.wide.u32 	%rd33, %r2, 8;
	add.s64 	%rd34, %rd2, %rd33;
	add.s32 	%r869, %r193, %r2;
	ld.global.f64 	%fd171, [%rd34];
	add.s32 	%r845, %r2, 256;
$L__BB29_6:
	setp.ge.u32 	%p121, %r845, %r194;
	@%p121 bra 	$L__BB29_24;
	not.b32 	%r422, %r845;
	add.s32 	%r423, %r194, %r422;
	shr.u32 	%r424, %r423, 8;
	add.s32 	%r7, %r424, 1;
	and.b32  	%r8, %r7, 3;
	setp.lt.u32 	%p122, %r423, 768;
	@%p122 bra 	$L__BB29_19;
	add.s32 	%r838, %r845, 512;
	add.s32 	%r837, %r193, %r845;
	and.b32  	%r425, %r7, 33554428;
	neg.s32 	%r836, %r425;
$L__BB29_9:
	add.s32 	%r426, %r838, -512;
	mul.wide.u32 	%rd35, %r426, 8;
	add.s64 	%rd3, %rd2, %rd35;
	ld.global.f64 	%fd4, [%rd3];
	setp.lt.f64 	%p123, %fd4, %fd171;
	@%p123 bra 	$L__BB29_11;
	setp.geu.f64 	%p124, %fd171, %fd4;
	setp.lt.s32 	%p125, %r837, %r869;
	and.pred  	%p126, %p124, %p125;
	selp.b32 	%r869, %r869, %r837, %p126;
	selp.f64 	%fd171, %fd171, %fd4, %p126;
$L__BB29_11:
	ld.global.f64 	%fd7, [%rd3+2048];
	setp.lt.f64 	%p127, %fd7, %fd171;
	@%p127 bra 	$L__BB29_13;
	add.s32 	%r427, %r837, 256;
	setp.geu.f64 	%p128, %fd171, %fd7;
	setp.lt.s32 	%p129, %r427, %r869;
	and.pred  	%p130, %p128, %p129;
	selp.b32 	%r869, %r869, %r427, %p130;
	selp.f64 	%fd171, %fd171, %fd7, %p130;
$L__BB29_13:
	ld.global.f64 	%fd10, [%rd3+4096];
	setp.lt.f64 	%p131, %fd10, %fd171;
	@%p131 bra 	$L__BB29_15;
	add.s32 	%r428, %r837, 512;
	setp.geu.f64 	%p132, %fd171, %fd10;
	setp.lt.s32 	%p133, %r428, %r869;
	and.pred  	%p134, %p132, %p133;
	selp.b32 	%r869, %r869, %r428, %p134;
	selp.f64 	%fd171, %fd171, %fd10, %p134;
$L__BB29_15:
	ld.global.f64 	%fd13, [%rd3+6144];
	setp.lt.f64 	%p135, %fd13, %fd171;
	@%p135 bra 	$L__BB29_17;
	add.s32 	%r429, %r837, 768;
	setp.geu.f64 	%p136, %fd171, %fd13;
	setp.lt.s32 	%p137, %r429, %r869;
	and.pred  	%p138, %p136, %p137;
	selp.b32 	%r869, %r869, %r429, %p138;
	selp.f64 	%fd171, %fd171, %fd13, %p138;
$L__BB29_17:
	add.s32 	%r838, %r838, 1024;
	add.s32 	%r837, %r837, 1024;
	add.s32 	%r836, %r836, 4;
	setp.ne.s32 	%p139, %r836, 0;
	@%p139 bra 	$L__BB29_9;
	add.s32 	%r845, %r838, -512;
$L__BB29_19:
	setp.eq.s32 	%p140, %r8, 0;
	@%p140 bra 	$L__BB29_24;
	add.s32 	%r848, %r193, %r845;
	mul.wide.u32 	%rd36, %r845, 8;
	add.s64 	%rd57, %rd2, %rd36;
	neg.s32 	%r847, %r8;
$L__BB29_21:
	.pragma "nounroll";
	ld.global.f64 	%fd19, [%rd57];
	setp.lt.f64 	%p141, %fd19, %fd171;
	@%p141 bra 	$L__BB29_23;
	setp.geu.f64 	%p142, %fd171, %fd19;
	setp.lt.s32 	%p143, %r848, %r869;
	and.pred  	%p144, %p142, %p143;
	selp.b32 	%r869, %r869, %r848, %p144;
	selp.f64 	%fd171, %fd171, %fd19, %p144;
$L__BB29_23:
	add.s32 	%r848, %r848, 256;
	add.s64 	%rd57, %rd57, 2048;
	add.s32 	%r847, %r847, 1;
	setp.ne.s32 	%p145, %r847, 0;
	@%p145 bra 	$L__BB29_21;
$L__BB29_24:
	setp.lt.s32 	%p146, %r194, 256;
	@%p146 bra 	$L__BB29_64;
	// begin inline asm
	mov.u32 %r628, %laneid;
	// end inline asm
	mov.b64 	%rd47, %fd171;
	mov.b64 	{%r630, %r635}, %rd47;
	mov.b32 	%r646, 1;
	mov.b32 	%r647, 31;
	mov.b32 	%r648, -1;
	// begin inline asm
	shfl.sync.down.b32 %r629, %r630, %r646, %r647, %r648;
	// end inline asm
	// begin inline asm
	shfl.sync.down.b32 %r634, %r635, %r646, %r647, %r648;
	// end inline asm
	mov.b64 	%rd48, {%r629, %r634};
	mov.b64 	%fd23, %rd48;
	// begin inline asm
	shfl.sync.down.b32 %r639, %r869, %r646, %r647, %r648;
	// end inline asm
	mov.b32 	%r645, 0;
	// begin inline asm
	shfl.sync.down.b32 %r644, %r645, %r646, %r647, %r648;
	// end inline asm
	setp.gt.s32 	%p215, %r628, 30;
	setp.gt.f64 	%p216, %fd171, %fd23;
	or.pred  	%p217, %p215, %p216;
	mov.b16 	%rs386, 0;
	mov.u16 	%rs385, %rs386;
	mov.u16 	%rs384, %rs386;
	mov.u16 	%rs383, %rs386;
	@%p217 bra 	$L__BB29_28;
	setp.geu.f64 	%p218, %fd171, %fd23;
	setp.lt.s32 	%p219, %r639, %r869;
	and.pred  	%p220, %p218, %p219;
	@%p220 bra 	$L__BB29_28;
	shr.u32 	%r649, %r644, 24;
	cvt.u16.u32 	%rs386, %r649;
	{ .reg .b16 tmp; mov.b32 {tmp, %rs385}, %r644; }
	shr.u32 	%r650, %r644, 8;
	cvt.u16.u32 	%rs384, %r650;
	cvt.u16.u32 	%rs383, %r644;
	mov.u32 	%r869, %r639;
	mov.f64 	%fd171, %fd23;
$L__BB29_28:
	cvt.u32.u16 	%r671, %rs383;
	and.b32  	%r672, %r671, 255;
	and.b16  	%rs311, %rs384, 255;
	mul.wide.u16 	%r673, %rs311, 256;
	or.b32  	%r674, %r673, %r672;
	cvt.u32.u16 	%r675, %rs385;
	shl.b32 	%r676, %r675, 16;
	and.b32  	%r677, %r676, 16711680;
	or.b32  	%r678, %r674, %r677;
	cvt.u32.u16 	%r679, %rs386;
	shl.b32 	%r680, %r679, 24;
	or.b32  	%r667, %r678, %r680;
	mov.b64 	%rd49, %fd171;
	mov.b64 	{%r652, %r657}, %rd49;
	mov.b32 	%r668, 2;
	mov.b32 	%r669, 31;
	mov.b32 	%r670, -1;
	// begin inline asm
	shfl.sync.down.b32 %r651, %r652, %r668, %r669, %r670;
	// end inline asm
	// begin inline asm
	shfl.sync.down.b32 %r656, %r657, %r668, %r669, %r670;
	// end inline asm
	mov.b64 	%rd50, {%r651, %r656};
	mov.b64 	%fd25, %rd50;
	// begin inline asm
	shfl.sync.down.b32 %r661, %r869, %r668, %r669, %r670;
	// end inline asm
	// begin inline asm
	shfl.sync.down.b32 %r666, %r667, %r668, %r669, %r670;
	// end inline asm
	setp.gt.s32 	%p221, %r628, 29;
	setp.gt.f64 	%p222, %fd171, %fd25;
	or.pred  	%p223, %p221, %p222;
	@%p223 bra 	$L__BB29_31;
	setp.geu.f64 	%p224, %fd171, %fd25;
	setp.lt.s32 	%p225, %r661, %r869;
	and.pred  	%p226, %p224, %p225;
	@%p226 bra 	$L__BB29_31;
	shr.u32 	%r681, %r666, 24;
	cvt.u16.u32 	%rs386, %r681;
	{ .reg .b16 tmp; mov.b32 {tmp, %rs385}, %r666; }
	shr.u32 	%r682, %r666, 8;
	cvt.u16.u32 	%rs384, %r682;
	cvt.u16.u32 	%rs383, %r666;
	mov.u32 	%r869, %r661;
	mov.f64 	%fd171, %fd25;
$L__BB29_31:
	cvt.u32.u16 	%r703, %rs383;
	and.b32  	%r704, %r703, 255;
	and.b16  	%rs312, %rs384, 255;
	mul.wide.u16 	%r705, %rs312, 256;
	or.b32  	%r706, %r705, %r704;
	cvt.u32.u16 	%r707, %rs385;
	shl.b32 	%r708, %r707, 16;
	and.b32  	%r709, %r708, 16711680;
	or.b32  	%r710, %r706, %r709;
	cvt.u32.u16 	%r711, %rs386;
	shl.b32 	%r712, %r711, 24;
	or.b32  	%r699, %r710, %r712;
	mov.b64 	%rd51, %fd171;
	mov.b64 	{%r684, %r689}, %rd51;
	mov.b32 	%r700, 4;
	mov.b32 	%r701, 31;
	mov.b32 	%r702, -1;
	// begin inline asm
	shfl.sync.down.b32 %r683, %r684, %r700, %r701, %r702;
	// end inline asm
	// begin inline asm
	shfl.sync.down.b32 %r688, %r689, %r700, %r701, %r702;
	// end inline asm
	mov.b64 	%rd52, {%r683, %r688};
	mov.b64 	%fd27, %rd52;
	// begin inline asm
	shfl.sync.down.b32 %r693, %r869, %r700, %r701, %r702;
	// end inline asm
	// begin inline asm
	shfl.sync.down.b32 %r698, %r699, %r700, %r701, %r702;
	// end inline asm
	setp.gt.s32 	%p227, %r628, 27;
	setp.gt.f64 	%p228, %fd171, %fd27;
	or.pred  	%p229, %p227, %p228;
	@%p229 bra 	$L__BB29_34;
	setp.geu.f64 	%p230, %fd171, %fd27;
	setp.lt.s32 	%p231, %r693, %r869;
	and.pred  	%p232, %p230, %p231;
	@%p232 bra 	$L__BB29_34;
	shr.u32 	%r713, %r698, 24;
	cvt.u16.u32 	%rs386, %r713;
	{ .reg .b16 tmp; mov.b32 {tmp, %rs385}, %r698; }
	shr.u32 	%r714, %r698, 8;
	cvt.u16.u32 	%rs384, %r714;
	cvt.u16.u32 	%rs383, %r698;
	mov.u32 	%r869, %r693;
	mov.f64 	%fd171, %fd27;
$L__BB29_34:
	cvt.u32.u16 	%r735, %rs383;
	and.b32  	%r736, %r735, 255;
	and.b16  	%rs313, %rs384, 255;
	mul.wide.u16 	%r737, %rs313, 256;
	or.b32  	%r738, %r737, %r736;
	cvt.u32.u16 	%r739, %rs385;
	shl.b32 	%r740, %r739, 16;
	and.b32  	%r741, %r740, 16711680;
	or.b32  	%r742, %r738, %r741;
	cvt.u32.u16 	%r743, %rs386;
	shl.b32 	%r744, %r743, 24;
	or.b32  	%r731, %r742, %r744;
	mov.b64 	%rd53, %fd171;
	mov.b64 	{%r716, %r721}, %rd53;
	mov.b32 	%r732, 8;
	mov.b32 	%r733, 31;
	mov.b32 	%r734, -1;
	// begin inline asm
	shfl.sync.down.b32 %r715, %r716, %r732, %r733, %r734;
	// end inline asm
	// begin inline asm
	shfl.sync.down.b32 %r720, %r721, %r732, %r733, %r734;
	// end inline asm
	mov.b64 	%rd54, {%r715, %r720};
	mov.b64 	%fd29, %rd54;
	// begin inline asm
	shfl.sync.down.b32 %r725, %r869, %r732, %r733, %r734;
	// end inline asm
	// begin inline asm
	shfl.sync.down.b32 %r730, %r731, %r732, %r733, %r734;
	// end inline asm
	setp.gt.s32 	%p233, %r628, 23;
	setp.gt.f64 	%p234, %fd171, %fd29;
	or.pred  	%p235, %p233, %p234;
	@%p235 bra 	$L__BB29_37;
	setp.geu.f64 	%p236, %fd171, %fd29;
	setp.lt.s32 	%p237, %r725, %r869;
	and.pred  	%p238, %p236, %p237;
	@%p238 bra 	$L__BB29_37;
	shr.u32 	%r745, %r730, 24;
	cvt.u16.u32 	%rs386, %r745;
	{ .reg .b16 tmp; mov.b32 {tmp, %rs385}, %r730; }
	shr.u32 	%r746, %r730, 8;
	cvt.u16.u32 	%rs384, %r746;
	cvt.u16.u32 	%rs383, %r730;
	mov.u32 	%r869, %r725;
	mov.f64 	%fd171, %fd29;
$L__BB29_37:
	cvt.u32.u16 	%r767, %rs383;
	and.b32  	%r768, %r767, 255;
	and.b16  	%rs314, %rs384, 255;
	mul.wide.u16 	%r769, %rs314, 256;
	or.b32  	%r770, %r769, %r768;
	cvt.u32.u16 	%r771, %rs385;
	shl.b32 	%r772, %r771, 16;
	and.b32  	%r773, %r772, 16711680;
	or.b32  	%r774, %r770, %r773;
	cvt.u32.u16 	%r775, %rs386;
	shl.b32 	%r776, %r775, 24;
	or.b32  	%r763, %r774, %r776;
	mov.b64 	%rd55, %fd171;
	mov.b64 	{%r748, %r753}, %rd55;
	mov.b32 	%r764, 16;
	mov.b32 	%r765, 31;
	mov.b32 	%r766, -1;
	// begin inline asm
	shfl.sync.down.b32 %r747, %r748, %r764, %r765, %r766;
	// end inline asm
	// begin inline asm
	shfl.sync.down.b32 %r752, %r753, %r764, %r765, %r766;
	// end inline asm
	mov.b64 	%rd56, {%r747, %r752};
	mov.b64 	%fd31, %rd56;
	// begin inline asm
	shfl.sync.down.b32 %r757, %r869, %r764, %r765, %r766;
	// end inline asm
	// begin inline asm
	shfl.sync.down.b32 %r762, %r763, %r764, %r765, %r766;
	// end inline asm
	setp.gt.s32 	%p239, %r628, 15;
	setp.gt.f64 	%p240, %fd171, %fd31;
	or.pred  	%p241, %p239, %p240;
	@%p241 bra 	$L__BB29_40;
	setp.geu.f64 	%p242, %fd171, %fd31;
	setp.lt.s32 	%p243, %r757, %r869;
	and.pred  	%p244, %p242, %p243;
	@%p244 bra 	$L__BB29_40;
	shr.u32 	%r777, %r762, 24;
	cvt.u16.u32 	%rs386, %r777;
	{ .reg .b16 tmp; mov.b32 {tmp, %rs385}, %r762; }
	shr.u32 	%r778, %r762, 8;
	cvt.u16.u32 	%rs384, %r778;
	cvt.u16.u32 	%rs383, %r762;
	mov.u32 	%r869, %r757;
	mov.f64 	%fd171, %fd31;
$L__BB29_40:
	setp.ne.s32 	%p245, %r628, 0;
	@%p245 bra 	$L__BB29_42;
	shr.u32 	%r779, %r2, 1;
	and.b32  	%r780, %r779, 496;
	mov.u32 	%r781, _ZZN3cub18CUB_300001_SM_10006detail6reduce28DeviceReduceSingleTileKernelINS2_10policy_hubIN4cuda3std3__45tupleIJdiEEEj12larger_tupleIdEE10Policy1000EN6thrust24THRUST_300001_SM_1000_NS12zip_iteratorINS8_IJNSF_6detail15normal_iteratorINSF_10device_ptrIdEEEENSF_17counting_iteratorIiNSF_11use_defaultESN_SN_EEEEEEEPS9_jSB_S9_S9_NS7_10__identityEEEvT0_T1_T2_T3_T4_T6_E12temp_storage;
	add.s32 	%r782, %r781, %r780;
	st.shared.f64 	[%r782+8], %fd171;
	st.shared.u32 	[%r782+16], %r869;
$L__BB29_42:
	bar.sync 	0;
	setp.ne.s32 	%p246, %r2, 0;
	@%p246 bra 	$L__BB29_185;
	ld.shared.f64 	%fd33, [_ZZN3cub18CUB_300001_SM_10006detail6reduce28DeviceReduceSingleTileKernelINS2_10policy_hubIN4cuda3std3__45tupleIJdiEEEj12larger_tupleIdEE10Policy1000EN6thrust24THRUST_300001_SM_1000_NS12zip_iteratorINS8_IJNSF_6detail15normal_iteratorINSF_10device_ptrIdEEEENSF_17counting_iteratorIiNSF_11use_defaultESN_SN_EEEEEEEPS9_jSB_S9_S9_NS7_10__identityEEEvT0_T1_T2_T3_T4_T6_E12temp_storage+24];
	ld.shared.u32 	%r57, [_ZZN3cub18CUB_300001_SM_10006detail6reduce28DeviceReduceSingleTileKernelINS2_10policy_hubIN4cuda3std3__45tupleIJdiEEEj12larger_tupleIdEE10Policy1000EN6thrust24THRUST_300001_SM_1000_NS12zip_iteratorINS8_IJNSF_6detail15normal_iteratorINSF_10device_ptrIdEEEENSF_17counting_iteratorIiNSF_11use_defaultESN_SN_EEEEEEEPS9_jSB_S9_S9_NS7_10__identityEEEvT0_T1_T2_T3_T4_T6_E12temp_storage+32];
	setp.lt.f64 	%p247, %fd33, %fd171;
	@%p247 bra 	$L__BB29_46;
	setp.geu.f64 	%p248, %fd171, %fd33;
	setp.lt.s32 	%p249, %r57, %r869;
	and.pred  	%p250, %p248, %p249;
	@%p250 bra 	$L__BB29_46;
	ld.shared.u32 	%r783, [_ZZN3cub18CUB_300001_SM_10006detail6reduce28DeviceReduceSingleTileKernelINS2_10policy_hubIN4cuda3std3__45tupleIJdiEEEj12larger_tupleIdEE10Policy1000EN6thrust24THRUST_300001_SM_1000_NS12zip_iteratorINS8_IJNSF_6detail15normal_iteratorINSF_10device_ptrIdEEEENSF_17counting_iteratorIiNSF_11use_defaultESN_SN_EEEEEEEPS9_jSB_S9_S9_NS7_10__identityEEEvT0_T1_T2_T3_T4_T6_E12temp_storage+36];
	bfe.u32 	%r784, %r783, 24, 8;
	cvt.u16.u32 	%rs386, %r784;
	bfe.u32 	%r785, %r783, 16, 8;
	cvt.u16.u32 	%rs385, %r785;
	bfe.u32 	%r786, %r783, 8, 8;
	cvt.u16.u32 	%rs384, %r786;
	bfe.u32 	%r787, %r783, 0, 8;
	cvt.u16.u32 	%rs383, %r787;
	mov.u32 	%r869, %r57;
	mov.f64 	%fd171, %fd33;
$L__BB29_46:
	ld.shared.f64 	%fd35, [_ZZN3cub18CUB_300001_SM_10006detail6reduce28DeviceReduceSingleTileKernelINS2_10policy_hubIN4cuda3std3__45tupleIJdiEEEj12larger_tupleIdEE10Policy1000EN6thrust24THRUST_300001_SM_1000_NS12zip_iteratorINS8_IJNSF_6detail15normal_iteratorINSF_10device_ptrIdEEEENSF_17counting_iteratorIiNSF_11use_defaultESN_SN_EEEEEEEPS9_jSB_S9_S9_NS7_10__identityEEEvT0_T1_T2_T3_T4_T6_E12temp_storage+40];
	ld.shared.u32 	%r59, [_ZZN3cub18CUB_300001_SM_10006detail6reduce28DeviceReduceSingleTileKernelINS2_10policy_hubIN4cuda3std3__45tupleIJdiEEEj12larger_tupleIdEE10Policy1000EN6thrust24THRUST_300001_SM_1000_NS12zip_iteratorINS8_IJNSF_6detail15normal_iteratorINSF_10device_ptrIdEEEENSF_17counting_iteratorIiNSF_11use_defaultESN_SN_EEEEEEEPS9_jSB_S9_S9_NS7_10__identityEEEvT0_T1_T2_T3_T4_T6_E12temp_storage+48];
	setp.lt.f64 	%p251, %fd35, %fd171;
	@%p251 bra 	$L__BB29_49;
	setp.geu.f64 	%p252, %fd171, %fd35;
	setp.lt.s32 	%p253, %r59, %r869;
	and.pred  	%p254, %p252, %p253;
	@%p254 bra 	$L__BB29_49;
	ld.shared.u32 	%r788, [_ZZN3cub18CUB_300001_SM_10006detail6reduce28DeviceReduceSingleTileKernelINS2_10policy_hubIN4cuda3std3__45tupleIJdiEEEj12larger_tupleIdEE10Policy1000EN6thrust24THRUST_300001_SM_1000_NS12zip_iteratorINS8_IJNSF_6detail15normal_iteratorINSF_10device_ptrIdEEEENSF_17counting_iteratorIiNSF_11use_defaultESN_SN_EEEEEEEPS9_jSB_S9_S9_NS7_10__identityEEEvT0_T1_T2_T3_T4_T6_E12temp_storage+52];
	bfe.u32 	%r789, %r788, 24, 8;
	cvt.u16.u32 	%rs386, %r789;
	bfe.u32 	%r790, %r788, 16, 8;
	cvt.u16.u32 	%rs385, %r790;
	bfe.u32 	%r791, %r788, 8, 8;
	cvt.u16.u32 	%rs384, %r791;
	bfe.u32 	%r792, %r788, 0, 8;
	cvt.u16.u32 	%rs383, %r792;
	mov.u32 	%r869, %r59;
	mov.f64 	%fd171, %fd35;
$L__BB29_49:
	ld.shared.f64 	%fd37, [_ZZN3cub18CUB_300001_SM_10006detail6reduce28DeviceReduceSingleTileKernelINS2_10policy_hubIN4cuda3std3__45tupleIJdiEEEj12larger_tupleIdEE10Policy1000EN6thrust24THRUST_300001_SM_1000_NS12zip_iteratorINS8_IJNSF_6detail15normal_iteratorINSF_10device_ptrIdEEEENSF_17counting_iteratorIiNSF_11use_defaultESN_SN_EEEEEEEPS9_jSB_S9_S9_NS7_10__identityEEEvT0_T1_T2_T3_T4_T6_E12temp_storage+56];
	ld.shared.u32 	%r61, [_ZZN3cub18CUB_300001_SM_10006detail6reduce28DeviceReduceSingleTileKernelINS2_10policy_hubIN4cuda3std3__45tupleIJdiEEEj12larger_tupleIdEE10Policy1000EN6thrust24THRUST_300001_SM_1000_NS12zip_iteratorINS8_IJNSF_6detail15normal_iteratorINSF_10device_ptrIdEEEENSF_17counting_iteratorIiNSF_11use_defaultESN_SN_EEEEEEEPS9_jSB_S9_S9_NS7_10__identityEEEvT0_T1_T2_T3_T4_T6_E12temp_storage+64];
	setp.lt.f64 	%p255, %fd37, %fd171;
	@%p255 bra 	$L__BB29_52;
	setp.geu.f64 	%p256, %fd171, %fd37;
	setp.lt.s32 	%p257, %r61, %r869;
	and.pred  	%p258, %p256, %p257;
	@%p258 bra 	$L__BB29_52;
	ld.shared.u32 	%r793, [_ZZN3cub18CUB_300001_SM_10006detail6reduce28DeviceReduceSingleTileKernelINS2_10policy_hubIN4cuda3std3__45tupleIJdiEEEj12larger_tupleIdEE10Policy1000EN6thrust24THRUST_300001_SM_1000_NS12zip_iteratorINS8_IJNSF_6detail15normal_iteratorINSF_10device_ptrIdEEEENSF_17counting_iteratorIiNSF_11use_defaultESN_SN_EEEEEEEPS9_jSB_S9_S9_NS7_10__identityEEEvT0_T1_T2_T3_T4_T6_E12temp_storage+68];
	bfe.u32 	%r794, %r793, 24, 8;
	cvt.u16.u32 	%rs386, %r794;
	bfe.u32 	%r795, %r793, 16, 8;
	cvt.u16.u32 	%rs385, %r795;
	bfe.u32 	%r796, %r793, 8, 8;
	cvt.u16.u32 	%rs384, %r796;
	bfe.u32 	%r797, %r793, 0, 8;
	cvt.u16.u32 	%rs383, %r797;
	mov.u32 	%r869, %r61;
	mov.f64 	%fd171, %fd37;
$L__BB29_52:
	ld.shared.f64 	%fd39, [_ZZN3cub18CUB_300001_SM_10006detail6reduce28DeviceReduceSingleTileKernelINS2_10policy_hubIN4cuda3std3__45tupleIJdiEEEj12larger_tupleIdEE10Policy1000EN6thrust24THRUST_300001_SM_1000_NS12zip_iteratorINS8_IJNSF_6detail15normal_iteratorINSF_10device_ptrIdEEEENSF_17counting_iteratorIiNSF_11use_defaultESN_SN_EEEEEEEPS9_jSB_S9_S9_NS7_10__identityEEEvT0_T1_T2_T3_T4_T6_E12temp_storage+72];
	ld.shared.u32 	%r63, [_ZZN3cub18CUB_300001_SM_10006detail6reduce28DeviceReduceSingleTileKernelINS2_10policy_hubIN4cuda3std3__45tupleIJdiEEEj12larger_tupleIdEE10Policy1000EN6thrust24THRUST_300001_SM_1000_NS12zip_iteratorINS8_IJNSF_6detail15normal_iteratorINSF_10device_ptrIdEEEENSF_17counting_iteratorIiNSF_11use_defaultESN_SN_EEEEEEEPS9_jSB_S9_S9_NS7_10__identityEEEvT0_T1_T2_T3_T4_T6_E12temp_storage+80];
	setp.lt.f64 	%p259, %fd39, %fd171;
	@%p259 bra 	$L__BB29_55;
	setp.geu.f64 	%p260, %fd171, %fd39;
	setp.lt.s32 	%p261, %r63, %r869;
	and.pred  	%p262, %p260, %p261;
	@%p262 bra 	$L__BB29_55;
	ld.shared.u32 	%r798, [_ZZN3cub18CUB_300001_SM_10006detail6reduce28DeviceReduceSingleTileKernelINS2_10policy_hubIN4cuda3std3__45tupleIJdiEEEj12larger_tupleIdEE10Policy1000EN6thrust24THRUST_300001_SM_1000_NS12zip_iteratorINS8_IJNSF_6detail15normal_iteratorINSF_10device_ptrIdEEEENSF_17counting_iteratorIiNSF_11use_defaultESN_SN_EEEEEEEPS9_jSB_S9_S9_NS7_10__identityEEEvT0_T1_T2_T3_T4_T6_E12temp_storage+84];
	bfe.u32 	%r799, %r798, 24, 8;
	cvt.u16.u32 	%rs386, %r799;
	bfe.u32 	%r800, %r798, 16, 8;
	cvt.u16.u32 	%rs385, %r800;
	bfe.u32 	%r801, %r798, 8, 8;
	cvt.u16.u32 	%rs384, %r801;
	bfe.u32 	%r802, %r798, 0, 8;
	cvt.u16.u32 	%rs383, %r802;
	mov.u32 	%r869, %r63;
	mov.f64 	%fd171, %fd39;
$L__BB29_55:
	ld.shared.f64 	%fd41, [_ZZN3cub18CUB_300001_SM_10006detail6reduce28DeviceReduceSingleTileKernelINS2_10policy_hubIN4cuda3std3__45tupleIJdiEEEj12larger_tupleIdEE10Policy1000EN6thrust24THRUST_300001_SM_1000_NS12zip_iteratorINS8_IJNSF_6detail15normal_iteratorINSF_10device_ptrIdEEEENSF_17counting_iteratorIiNSF_11use_defaultESN_SN_EEEEEEEPS9_jSB_S9_S9_NS7_10__identityEEEvT0_T1_T2_T3_T4_T6_E12temp_storage+88];
	ld.shared.u32 	%r65, [_ZZN3cub18CUB_300001_SM_10006detail6reduce28DeviceReduceSingleTileKernelINS2_10policy_hubIN4cuda3std3__45tupleIJdiEEEj12larger_tupleIdEE10Policy1000EN6thrust24THRUST_300001_SM_1000_NS12zip_iteratorINS8_IJNSF_6detail15normal_iteratorINSF_10device_ptrIdEEEENSF_17counting_iteratorIiNSF_11use_defaultESN_SN_EEEEEEEPS9_jSB_S9_S9_NS7_10__identityEEEvT0_T1_T2_T3_T4_T6_E12temp_storage+96];
	setp.lt.f64 	%p263, %fd41, %fd171;
	@%p263 bra 	$L__BB29_58;
	setp.geu.f64 	%p264, %fd171, %fd41;
	setp.lt.s32 	%p265, %r65, %r869;
	and.pred  	%p266, %p264, %p265;
	@%p266 bra 	$L__BB29_58;
	ld.shared.u32 	%r803, [_ZZN3cub18CUB_300001_SM_10006detail6reduce28DeviceReduceSingleTileKernelINS2_10policy_hubIN4cuda3std3__45tupleIJdiEEEj12larger_tupleIdEE10Policy1000EN6thrust24THRUST_300001_SM_1000_NS12zip_iteratorINS8_IJNSF_6detail15normal_iteratorINSF_10device_ptrIdEEEENSF_17counting_iteratorIiNSF_11use_defaultESN_SN_EEEEEEEPS9_jSB_S9_S9_NS7_10__identityEEEvT0_T1_T2_T3_T4_T6_E12temp_storage+100];
	bfe.u32 	%r804, %r803, 24, 8;
	cvt.u16.u32 	%rs386, %r804;
	bfe.u32 	%r805, %r803, 16, 8;
	cvt.u16.u32 	%rs385, %r805;
	bfe.u32 	%r806, %r803, 8, 8;
	cvt.u16.u32 	%rs384, %r806;
	bfe.u32 	%r807, %r803, 0, 8;
	cvt.u16.u32 	%rs383, %r807;
	mov.u32 	%r869, %r65;
	mov.f64 	%fd171, %fd41;
$L__BB29_58:
	ld.shared.f64 	%fd43, [_ZZN3cub18CUB_300001_SM_10006detail6reduce28DeviceReduceSingleTileKernelINS2_10policy_hubIN4cuda3std3__45tupleIJdiEEEj12larger_tupleIdEE10Policy1000EN6thrust24THRUST_300001_SM_1000_NS12zip_iteratorINS8_IJNSF_6detail15normal_iteratorINSF_10device_ptrIdEEEENSF_17counting_iteratorIiNSF_11use_defaultESN_SN_EEEEEEEPS9_jSB_S9_S9_NS7_10__identityEEEvT0_T1_T2_T3_T4_T6_E12temp_storage+104];
	ld.shared.u32 	%r67, [_ZZN3cub18CUB_300001_SM_10006detail6reduce28DeviceReduceSingleTileKernelINS2_10policy_hubIN4cuda3std3__45tupleIJdiEEEj12larger_tupleIdEE10Policy1000EN6thrust24THRUST_300001_SM_1000_NS12zip_iteratorINS8_IJNSF_6detail15normal_iteratorINSF_10device_ptrIdEEEENSF_17counting_iteratorIiNSF_11use_defaultESN_SN_EEEEEEEPS9_jSB_S9_S9_NS7_10__identityEEEvT0_T1_T2_T3_T4_T6_E12temp_storage+112];
	setp.lt.f64 	%p267, %fd43, %fd171;
	@%p267 bra 	$L__BB29_61;
	setp.geu.f64 	%p268, %fd171, %fd43;
	setp.lt.s32 	%p269, %r67, %r869;
	and.pred  	%p270, %p268, %p269;
	@%p270 bra 	$L__BB29_61;
	ld.shared.u32 	%r808, [_ZZN3cub18CUB_300001_SM_10006detail6reduce28DeviceReduceSingleTileKernelINS2_10policy_hubIN4cuda3std3__45tupleIJdiEEEj12larger_tupleIdEE10Policy1000EN6thrust24THRUST_300001_SM_1000_NS12zip_iteratorINS8_IJNSF_6detail15normal_iteratorINSF_10device_ptrIdEEEENSF_17counting_iteratorIiNSF_11use_defaultESN_SN_EEEEEEEPS9_jSB_S9_S9_NS7_10__identityEEEvT0_T1_T2_T3_T4_T6_E12temp_storage+116];
	bfe.u32 	%r809, %r808, 24, 8;
	cvt.u16.u32 	%rs386, %r809;
	bfe.u32 	%r810, %r808, 16, 8;
	cvt.u16.u32 	%rs385, %r810;
	bfe.u32 	%r811, %r808, 8, 8;
	cvt.u16.u32 	%rs384, %r811;
	bfe.u32 	%r812, %r808, 0, 8;
	cvt.u16.u32 	%rs383, %r812;
	mov.u32 	%r869, %r67;
	mov.f64 	%fd171, %fd43;
$L__BB29_61:
	ld.shared.f64 	%fd45, [_ZZN3cub18CUB_300001_SM_10006detail6reduce28DeviceReduceSingleTileKernelINS2_10policy_hubIN4cuda3std3__45tupleIJdiEEEj12larger_tupleIdEE10Policy1000EN6thrust24THRUST_300001_SM_1000_NS12zip_iteratorINS8_IJNSF_6detail15normal_iteratorINSF_10device_ptrIdEEEENSF_17counting_iteratorIiNSF_11use_defaultESN_SN_EEEEEEEPS9_jSB_S9_S9_NS7_10__identityEEEvT0_T1_T2_T3_T4_T6_E12temp_storage+120];
	ld.shared.u32 	%r69, [_ZZN3cub18CUB_300001_SM_10006detail6reduce28DeviceReduceSingleTileKernelINS2_10policy_hubIN4cuda3std3__45tupleIJdiEEEj12larger_tupleIdEE10Policy1000EN6thrust24THRUST_300001_SM_1000_NS12zip_iteratorINS8_IJNSF_6detail15normal_iteratorINSF_10device_ptrIdEEEENSF_17counting_iteratorIiNSF_11use_defaultESN_SN_EEEEEEEPS9_jSB_S9_S9_NS7_10__identityEEEvT0_T1_T2_T3_T4_T6_E12temp_storage+128];
	setp.lt.f64 	%p271, %fd45, %fd171;
	@%p271 bra 	$L__BB29_185;
	setp.geu.f64 	%p272, %fd171, %fd45;
	setp.lt.s32 	%p273, %r69, %r869;
	and.pred  	%p274, %p272, %p273;
	@%p274 bra 	$L__BB29_185;
	ld.shared.u32 	%r813, [_ZZN3cub18CUB_300001_SM_10006detail6reduce28DeviceReduceSingleTileKernelINS2_10policy_hubIN4cuda3std3__45tupleIJdiEEEj12larger_tupleIdEE10Policy1000EN6thrust24THRUST_300001_SM_1000_NS12zip_iteratorINS8_IJNSF_6detail15normal_iteratorINSF_10device_ptrIdEEEENSF_17counting_iteratorIiNSF_11use_defaultESN_SN_EEEEEEEPS9_jSB_S9_S9_NS7_10__identityEEEvT0_T1_T2_T3_T4_T6_E12temp_storage+132];
	bfe.u32 	%r814, %r813, 24, 8;
	cvt.u16.u32 	%rs386, %r814;
	bfe.u32 	%r815, %r813, 16, 8;
	cvt.u16.u32 	%rs385, %r815;
	bfe.u32 	%r816, %r813, 8, 8;
	cvt.u16.u32 	%rs384, %r816;
	bfe.u32 	%r817, %r813, 0, 8;
	cvt.u16.u32 	%rs383, %r817;
	mov.u32 	%r869, %r69;
	mov.f64 	%fd171, %fd45;
	bra.uni 	$L__BB29_185;
$L__BB29_64:
	// begin inline asm
	mov.u32 %r430, %laneid;
	// end inline asm
	and.b32  	%r451, %r2, 992;
	add.s32 	%r452, %r451, 32;
	setp.gt.s32 	%p147, %r452, %r194;
	not.b32 	%r453, %r451;
	add.s32 	%r454, %r194, %r453;
	selp.b32 	%r449, %r454, 31, %p147;
	mov.b64 	%rd37, %fd171;
	mov.b64 	{%r432, %r437}, %rd37;
	mov.b32 	%r448, 1;
	mov.b32 	%r450, -1;
	// begin inline asm
	shfl.sync.down.b32 %r431, %r432, %r448, %r449, %r450;
	// end inline asm
	// begin inline asm
	shfl.sync.down.b32 %r436, %r437, %r448, %r449, %r450;
	// end inline asm
	mov.b64 	%rd38, {%r431, %r436};
	mov.b64 	%fd46, %rd38;
	// begin inline asm
	shfl.sync.down.b32 %r441, %r869, %r448, %r449, %r450;
	// end inline asm
	mov.b32 	%r447, 0;
	// begin inline asm
	shfl.sync.down.b32 %r446, %r447, %r448, %r449, %r450;
	// end inline asm
	setp.ge.s32 	%p148, %r430, %r449;
	setp.gt.f64 	%p149, %fd171, %fd46;
	or.pred  	%p150, %p148, %p149;
	mov.b16 	%rs386, 0;
	mov.u16 	%rs385, %rs386;
	mov.u16 	%rs384, %rs386;
	mov.u16 	%rs383, %rs386;
	@%p150 bra 	$L__BB29_67;
	setp.geu.f64 	%p151, %fd171, %fd46;
	setp.lt.s32 	%p152, %r441, %r869;
	and.pred  	%p153, %p151, %p152;
	@%p153 bra 	$L__BB29_67;
	shr.u32 	%r455, %r446, 24;
	cvt.u16.u32 	%rs386, %r455;
	{ .reg .b16 tmp; mov.b32 {tmp, %rs385}, %r446; }
	shr.u32 	%r456, %r446, 8;
	cvt.u16.u32 	%rs384, %r456;
	cvt.u16.u32 	%rs383, %r446;
	mov.u32 	%r869, %r441;
	mov.f64 	%fd171, %fd46;
$L__BB29_67:
	cvt.u32.u16 	%r477, %rs383;
	and.b32  	%r478, %r477, 255;
	and.b16  	%rs305, %rs384, 255;
	mul.wide.u16 	%r479, %rs305, 256;
	or.b32  	%r480, %r479, %r478;
	cvt.u32.u16 	%r481, %rs385;
	shl.b32 	%r482, %r481, 16;
	and.b32  	%r483, %r482, 16711680;
	or.b32  	%r484, %r480, %r483;
	cvt.u32.u16 	%r485, %rs386;
	shl.b32 	%r486, %r485, 24;
	or.b32  	%r473, %r484, %r486;
	mov.b64 	%rd39, %fd171;
	mov.b64 	{%r458, %r463}, %rd39;
	mov.b32 	%r474, 2;
	mov.b32 	%r476, -1;
	// begin inline asm
	shfl.sync.down.b32 %r457, %r458, %r474, %r449, %r476;
	// end inline asm
	// begin inline asm
	shfl.sync.down.b32 %r462, %r463, %r474, %r449, %r476;
	// end inline asm
	mov.b64 	%rd40, {%r457, %r462};
	mov.b64 	%fd48, %rd40;
	// begin inline asm
	shfl.sync.down.b32 %r467, %r869, %r474, %r449, %r476;
	// end inline asm
	// begin inline asm
	shfl.sync.down.b32 %r472, %r473, %r474, %r449, %r476;
	// end inline asm
	add.s32 	%r487, %r430, 2;
	setp.gt.s32 	%p154, %r487, %r449;
	setp.gt.f64 	%p155, %fd171, %fd48;
	or.pred  	%p156, %p154, %p155;
	@%p156 bra 	$L__BB29_70;
	setp.geu.f64 	%p157, %fd171, %fd48;
	setp.lt.s32 	%p158, %r467, %r869;
	and.pred  	%p159, %p157, %p158;
	@%p159 bra 	$L__BB29_70;
	shr.u32 	%r488, %r472, 24;
	cvt.u16.u32 	%rs386, %r488;
	{ .reg .b16 tmp; mov.b32 {tmp, %rs385}, %r472; }
	shr.u32 	%r489, %r472, 8;
	cvt.u16.u32 	%rs384, %r489;
	cvt.u16.u32 	%rs383, %r472;
	mov.u32 	%r869, %r467;
	mov.f64 	%fd171, %fd48;
$L__BB29_70:
	cvt.u32.u16 	%r510, %rs383;
	and.b32  	%r511, %r510, 255;
	and.b16  	%rs306, %rs384, 255;
	mul.wide.u16 	%r512, %rs306, 256;
	or.b32  	%r513, %r512, %r511;
	cvt.u32.u16 	%r514, %rs385;
	shl.b32 	%r515, %r514, 16;
	and.b32  	%r516, %r515, 16711680;
	or.b32  	%r517, %r513, %r516;
	cvt.u32.u16 	%r518, %rs386;
	shl.b32 	%r519, %r518, 24;
	or.b32  	%r506, %r517, %r519;
	mov.b64 	%rd41, %fd171;
	mov.b64 	{%r491, %r496}, %rd41;
	mov.b32 	%r507, 4;
	mov.b32 	%r509, -1;
	// begin inline asm
	shfl.sync.down.b32 %r490, %r491, %r507, %r449, %r509;
	// end inline asm
	// begin inline asm
	shfl.sync.down.b32 %r495, %r496, %r507, %r449, %r509;
	// end inline asm
	mov.b64 	%rd42, {%r490, %r495};
	mov.b64 	%fd50, %rd42;
	// begin inline asm
	shfl.sync.down.b32 %r500, %r869, %r507, %r449, %r509;
	// end inline asm
	// begin inline asm
	shfl.sync.down.b32 %r505, %r506, %r507, %r449, %r509;
	// end inline asm
	add.s32 	%r520, %r430, 4;
	setp.gt.s32 	%p160, %r520, %r449;
	setp.gt.f64 	%p161, %fd171, %fd50;
	or.pred  	%p162, %p160, %p161;
	@%p162 bra 	$L__BB29_73;
	setp.geu.f64 	%p163, %fd171, %fd50;
	setp.lt.s32 	%p164, %r500, %r869;
	and.pred  	%p165, %p163, %p164;
	@%p165 bra 	$L__BB29_73;
	shr.u32 	%r521, %r505, 24;
	cvt.u16.u32 	%rs386, %r521;
	{ .reg .b16 tmp; mov.b32 {tmp, %rs385}, %r505; }
	shr.u32 	%r522, %r505, 8;
	cvt.u16.u32 	%rs384, %r522;
	cvt.u16.u32 	%rs383, %r505;
	mov.u32 	%r869, %r500;
	mov.f64 	%fd171, %fd50;
$L__BB29_73:
	cvt.u32.u16 	%r543, %rs383;
	and.b32  	%r544, %r543, 255;
	and.b16  	%rs307, %rs384, 255;
	mul.wide.u16 	%r545, %rs307, 256;
	or.b32  	%r546, %r545, %r544;
	cvt.u32.u16 	%r547, %rs385;
	shl.b32 	%r548, %r547, 16;
	and.b32  	%r549, %r548, 16711680;
	or.b32  	%r550, %r546, %r549;
	cvt.u32.u16 	%r551, %rs386;
	shl.b32 	%r552, %r551, 24;
	or.b32  	%r539, %r550, %r552;
	mov.b64 	%rd43, %fd171;
	mov.b64 	{%r524, %r529}, %rd43;
	mov.b32 	%r540, 8;
	mov.b32 	%r542, -1;
	// begin inline asm
	shfl.sync.down.b32 %r523, %r524, %r540, %r449, %r542;
	// end inline asm
	// begin inline asm
	shfl.sync.down.b32 %r528, %r529, %r540, %r449, %r542;
	// end inline asm
	mov.b64 	%rd44, {%r523, %r528};
	mov.b64 	%fd52, %rd44;
	// begin inline asm
	shfl.sync.down.b32 %r533, %r869, %r540, %r449, %r542;
	// end inline asm
	// begin inline asm
	shfl.sync.down.b32 %r538, %r539, %r540, %r449, %r542;
	// end inline asm
	add.s32 	%r553, %r430, 8;
	setp.gt.s32 	%p166, %r553, %r449;
	setp.gt.f64 	%p167, %fd171, %fd52;
	or.pred  	%p168, %p166, %p167;
	@%p168 bra 	$L__BB29_76;
	setp.geu.f64 	%p169, %fd171, %fd52;
	setp.lt.s32 	%p170, %r533, %r869;
	and.pred  	%p171, %p169, %p170;
	@%p171 bra 	$L__BB29_76;
	shr.u32 	%r554, %r538, 24;
	cvt.u16.u32 	%rs386, %r554;
	{ .reg .b16 tmp; mov.b32 {tmp, %rs385}, %r538; }
	shr.u32 	%r555, %r538, 8;
	cvt.u16.u32 	%rs384, %r555;
	cvt.u16.u32 	%rs383, %r538;
	mov.u32 	%r869, %r533;
	mov.f64 	%fd171, %fd52;
$L__BB29_76:
	cvt.u32.u16 	%r576, %rs383;
	and.b32  	%r577, %r576, 255;
	and.b16  	%rs308, %rs384, 255;
	mul.wide.u16 	%r578, %rs308, 256;
	or.b32  	%r579, %r578, %r577;
	cvt.u32.u16 	%r580, %rs385;
	shl.b32 	%r581, %r580, 16;
	and.b32  	%r582, %r581, 16711680;
	or.b32  	%r583, %r579, %r582;
	cvt.u32.u16 	%r584, %rs386;
	shl.b32 	%r585, %r584, 24;
	or.b32  	%r572, %r583, %r585;
	mov.b64 	%rd45, %fd171;
	mov.b64 	{%r557, %r562}, %rd45;
	mov.b32 	%r573, 16;
	mov.b32 	%r575, -1;
	// begin inline asm
	shfl.sync.down.b32 %r556, %r557, %r573, %r449, %r575;
	// end inline asm
	// begin inline asm
	shfl.sync.down.b32 %r561, %r562, %r573, %r449, %r575;
	// end inline asm
	mov.b64 	%rd46, {%r556, %r561};
	mov.b64 	%fd54, %rd46;
	// begin inline asm
	shfl.sync.down.b32 %r566, %r869, %r573, %r449, %r575;
	// end inline asm
	// begin inline asm
	shfl.sync.down.b32 %r571, %r572, %r573, %r449, %r575;
	// end inline asm
	add.s32 	%r586, %r430, 16;
	setp.gt.s32 	%p172, %r586, %r449;
	setp.gt.f64 	%p173, %fd171, %fd54;
	or.pred  	%p174, %p172, %p173;
	@%p174 bra 	$L__BB29_79;
	setp.geu.f64 	%p175, %fd171, %fd54;
	setp.lt.s32 	%p176, %r566, %r869;
	and.pred  	%p177, %p175, %p176;
	@%p177 bra 	$L__BB29_79;
	shr.u32 	%r587, %r571, 24;
	cvt.u16.u32 	%rs386, %r587;
	{ .reg .b16 tmp; mov.b32 {tmp, %rs385}, %r571; }
	shr.u32 	%r588, %r571, 8;
	cvt.u16.u32 	%rs384, %r588;
	cvt.u16.u32 	%rs383, %r571;
	mov.u32 	%r869, %r566;
	mov.f64 	%fd171, %fd54;
$L__BB29_79:
	setp.ne.s32 	%p178, %r430, 0;
	@%p178 bra 	$L__BB29_81;
	shr.u32 	%r589, %r2, 1;
	and.b32  	%r590, %r589, 496;
	mov.u32 	%r591, _ZZN3cub18CUB_300001_SM_10006detail6reduce28DeviceReduceSingleTileKernelINS2_10policy_hubIN4cuda3std3__45tupleIJdiEEEj12larger_tupleIdEE10Policy1000EN6thrust24THRUST_300001_SM_1000_NS12zip_iteratorINS8_IJNSF_6detail15normal_iteratorINSF_10device_ptrIdEEEENSF_17counting_iteratorIiNSF_11use_defaultESN_SN_EEEEEEEPS9_jSB_S9_S9_NS7_10__identityEEEvT0_T1_T2_T3_T4_T6_E12temp_storage;
	add.s32 	%r592, %r591, %r590;
	st.shared.f64 	[%r592+8], %fd171;
	st.shared.u32 	[%r592+16], %r869;
$L__BB29_81:
	bar.sync 	0;
	setp.ne.s32 	%p179, %r2, 0;
	@%p179 bra 	$L__BB29_185;
	setp.lt.s32 	%p180, %r194, 33;
	@%p180 bra 	$L__BB29_86;
	ld.shared.f64 	%fd56, [_ZZN3cub18CUB_300001_SM_10006detail6reduce28DeviceReduceSingleTileKernelINS2_10policy_hubIN4cuda3std3__45tupleIJdiEEEj12larger_tupleIdEE10Policy1000EN6thrust24THRUST_300001_SM_1000_NS12zip_iteratorINS8_IJNSF_6detail15normal_iteratorINSF_10device_ptrIdEEEENSF_17counting_iteratorIiNSF_11use_defaultESN_SN_EEEEEEEPS9_jSB_S9_S9_NS7_10__identityEEEvT0_T1_T2_T3_T4_T6_E12temp_storage+24];
	ld.shared.u32 	%r87, [_ZZN3cub18CUB_300001_SM_10006detail6reduce28DeviceReduceSingleTileKernelINS2_10policy_hubIN4cuda3std3__45tupleIJdiEEEj12larger_tupleIdEE10Policy1000EN6thrust24THRUST_300001_SM_1000_NS12zip_iteratorINS8_IJNSF_6detail15normal_iteratorINSF_10device_ptrIdEEEENSF_17counting_iteratorIiNSF_11use_defaultESN_SN_EEEEEEEPS9_jSB_S9_S9_NS7_10__identityEEEvT0_T1_T2_T3_T4_T6_E12temp_storage+32];
	setp.lt.f64 	%p181, %fd56, %fd171;
	@%p181 bra 	$L__BB29_86;
	setp.geu.f64 	%p182, %fd171, %fd56;
	setp.lt.s32 	%p183, %r87, %r869;
	and.pred  	%p184, %p182, %p183;
	@%p184 bra 	$L__BB29_86;
	ld.shared.u32 	%r593, [_ZZN3cub18CUB_300001_SM_10006detail6reduce28DeviceReduceSingleTileKernelINS2_10policy_hubIN4cuda3std3__45tupleIJdiEEEj12larger_tupleIdEE10Policy1000EN6thrust24THRUST_300001_SM_1000_NS12zip_iteratorINS8_IJNSF_6detail15normal_iteratorINSF_10device_ptrIdEEEENSF_17counting_iteratorIiNSF_11use_defaultESN_SN_EEEEEEEPS9_jSB_S9_S9_NS7_10__identityEEEvT0_T1_T2_T3_T4_T6_E12temp_storage+36];
	bfe.u32 	%r594, %r593, 24, 8;
	cvt.u16.u32 	%rs386, %r594;
	bfe.u32 	%r595, %r593, 16, 8;
	cvt.u16.u32 	%rs385, %r595;
	bfe.u32 	%r596, %r593, 8, 8;
	cvt.u16.u32 	%rs384, %r596;
	bfe.u32 	%r597, %r593, 0, 8;
	cvt.u16.u32 	%rs383, %r597;
	mov.f64 	%fd171, %fd56;
	mov.u32 	%r869, %r87;
$L__BB29_86:
	setp.lt.s32 	%p185, %r194, 65;
	@%p185 bra 	$L__BB29_90;
	ld.shared.f64 	%fd58, [_ZZN3cub18CUB_300001_SM_10006detail6reduce28DeviceReduceSingleTileKernelINS2_10policy_hubIN4cuda3std3__45tupleIJdiEEEj12larger_tupleIdEE10Policy1000EN6thrust24THRUST_300001_SM_1000_NS12zip_iteratorINS8_IJNSF_6detail15normal_iteratorINSF_10device_ptrIdEEEENSF_17counting_iteratorIiNSF_11use_defaultESN_SN_EEEEEEEPS9_jSB_S9_S9_NS7_10__identityEEEvT0_T1_T2_T3_T4_T6_E12temp_storage+40];
	ld.shared.u32 	%r89, [_ZZN3cub18CUB_300001_SM_10006detail6reduce28DeviceReduceSingleTileKernelINS2_10policy_hubIN4cuda3std3__45tupleIJdiEEEj12larger_tupleIdEE10Policy1000EN6thrust24THRUST_300001_SM_1000_NS12zip_iteratorINS8_IJNSF_6detail15normal_iteratorINSF_10device_ptrIdEEEENSF_17counting_iteratorIiNSF_11use_defaultESN_SN_EEEEEEEPS9_jSB_S9_S9_NS7_10__identityEEEvT0_T1_T2_T3_T4_T6_E12temp_storage+48];
	setp.lt.f64 	%p186, %fd58, %fd171;
	@%p186 bra 	$L__BB29_90;
	setp.geu.f64 	%p187, %fd171, %fd58;
	setp.lt.s32 	%p188, %r89, %r869;
	and.pred  	%p189, %p187, %p188;
	@%p189 bra 	$L__BB29_90;
	ld.shared.u32 	%r598, [_ZZN3cub18CUB_300001_SM_10006detail6reduce28DeviceReduceSingleTileKernelINS2_10policy_hubIN4cuda3std3__45tupleIJdiEEEj12larger_tupleIdEE10Policy1000EN6thrust24THRUST_300001_SM_1000_NS12zip_iteratorINS8_IJNSF_6detail15normal_iteratorINSF_10device_ptrIdEEEENSF_17counting_iteratorIiNSF_11use_defaultESN_SN_EEEEEEEPS9_jSB_S9_S9_NS7_10__identityEEEvT0_T1_T2_T3_T4_T6_E12temp_storage+52];
	bfe.u32 	%r599, %r598, 24, 8;
	cvt.u16.u32 	%rs386, %r599;
	bfe.u32 	%r600, %r598, 16, 8;
	cvt.u16.u32 	%rs385, %r600;
	bfe.u32 	%r601, %r598, 8, 8;
	cvt.u16.u32 	%rs384, %r601;
	bfe.u32 	%r602, %r598, 0, 8;
	cvt.u16.u32 	%rs383, %r602;
	mov.f64 	%fd171, %fd58;
	mov.u32 	%r869, %r89;
$L__BB29_90:
	setp.lt.s32 	%p190, %r194, 97;
	@%p190 bra 	$L__BB29_94;
	ld.shared.f64 	%fd60, [_ZZN3cub18CUB_300001_SM_10006detail6reduce28DeviceReduceSingleTileKernelINS2_10policy_hubIN4cuda3std3__45tupleIJdiEEEj12larger_tupleIdEE10Policy1000EN6thrust24THRUST_300001_SM_1000_NS12zip_iteratorINS8_IJNSF_6detail15normal_iteratorINSF_10device_ptrIdEEEENSF_17counting_iteratorIiNSF_11use_defaultESN_SN_EEEEEEEPS9_jSB_S9_S9_NS7_10__identityEEEvT0_T1_T2_T3_T4_T6_E12temp_storage+56];
	ld.shared.u32 	%r91, [_ZZN3cub18CUB_300001_SM_10006detail6reduce28DeviceReduceSingleTileKernelINS2_10policy_hubIN4cuda3std3__45tupleIJdiEEEj12larger_tupleIdEE10Policy1000EN6thrust24THRUST_300001_SM_1000_NS12zip_iteratorINS8_IJNSF_6detail15normal_iteratorINSF_10device_ptrIdEEEENSF_17counting_iteratorIiNSF_11use_defaultESN_SN_EEEEEEEPS9_jSB_S9_S9_NS7_10__identityEEEvT0_T1_T2_T3_T4_T6_E12temp_storage+64];
	setp.lt.f64 	%p191, %fd60, %fd171;
	@%p191 bra 	$L__BB29_94;
	setp.geu.f64 	%p192, %fd171, %fd60;
	setp.lt.s32 	%p193, %r91, %r869;
	and.pred  	%p194, %p192, %p193;
	@%p194 bra 	$L__BB29_94;
	ld.shared.u32 	%r603, [_ZZN3cub18CUB_300001_SM_10006detail6reduce28DeviceReduceSingleTileKernelINS2_10policy_hubIN4cuda3std3__45tupleIJdiEEEj12larger_tupleIdEE10Policy1000EN6thrust24THRUST_300001_SM_1000_NS12zip_iteratorINS8_IJNSF_6detail15normal_iteratorINSF_10device_ptrIdEEEENSF_17counting_iteratorIiNSF_11use_defaultESN_SN_EEEEEEEPS9_jSB_S9_S9_NS7_10__identityEEEvT0_T1_T2_T3_T4_T6_E12temp_storage+68];
	bfe.u32 	%r604, %r603, 24, 8;
	cvt.u16.u32 	%rs386, %r604;
	bfe.u32 	%r605, %r603, 16, 8;
	cvt.u16.u32 	%rs385, %r605;
	bfe.u32 	%r606, %r603, 8, 8;
	cvt.u16.u32 	%rs384, %r606;
	bfe.u32 	%r607, %r603, 0, 8;
	cvt.u16.u32 	%rs383, %r607;
	mov.f64 	%fd171, %fd60;
	mov.u32 	%r869, %r91;
$L__BB29_94:
	setp.lt.s32 	%p195, %r194, 129;
	@%p195 bra 	$L__BB29_98;
	ld.shared.f64 	%fd62, [_ZZN3cub18CUB_300001_SM_10006detail6reduce28DeviceReduceSingleTileKernelINS2_10policy_hubIN4cuda3std3__45tupleIJdiEEEj12larger_tupleIdEE10Policy1000EN6thrust24THRUST_300001_SM_1000_NS12zip_iteratorINS8_IJNSF_6detail15normal_iteratorINSF_10device_ptrIdEEEENSF_17counting_iteratorIiNSF_11use_defaultESN_SN_EEEEEEEPS9_jSB_S9_S9_NS7_10__identityEEEvT0_T1_T2_T3_T4_T6_E12temp_storage+72];
	ld.shared.u32 	%r93, [_ZZN3cub18CUB_300001_SM_10006detail6reduce28DeviceReduceSingleTileKernelINS2_10policy_hubIN4cuda3std3__45tupleIJdiEEEj12larger_tupleIdEE10Policy1000EN6thrust24THRUST_300001_SM_1000_NS12zip_iteratorINS8_IJNSF_6detail15normal_iteratorINSF_10device_ptrIdEEEENSF_17counting_iteratorIiNSF_11use_defaultESN_SN_EEEEEEEPS9_jSB_S9_S9_NS7_10__identityEEEvT0_T1_T2_T3_T4_T6_E12temp_storage+80];
	setp.lt.f64 	%p196, %fd62, %fd171;
	@%p196 bra 	$L__BB29_98;
	setp.geu.f64 	%p197, %fd171, %fd62;
	setp.lt.s32 	%p198, %r93, %r869;
	and.pred  	%p199, %p197, %p198;
	@%p199 bra 	$L__BB29_98;
	ld.shared.u32 	%r608, [_ZZN3cub18CUB_300001_SM_10006detail6reduce28DeviceReduceSingleTileKernelINS2_10policy_hubIN4cuda3std3__45tupleIJdiEEEj12larger_tupleIdEE10Policy1000EN6thrust24THRUST_300001_SM_1000_NS12zip_iteratorINS8_IJNSF_6detail15normal_iteratorINSF_10device_ptrIdEEEENSF_17counting_iteratorIiNSF_11use_defaultESN_SN_EEEEEEEPS9_jSB_S9_S9_NS7_10__identityEEEvT0_T1_T2_T3_T4_T6_E12temp_storage+84];
	bfe.u32 	%r609, %r608, 24, 8;
	cvt.u16.u32 	%rs386, %r609;
	bfe.u32 	%r610, %r608, 16, 8;
	cvt.u16.u32 	%rs385, %r610;
	bfe.u32 	%r611, %r608, 8, 8;
	cvt.u16.u32 	%rs384, %r611;
	bfe.u32 	%r612, %r608, 0, 8;
	cvt.u16.u32 	%rs383, %r612;
	mov.f64 	%fd171, %fd62;
	mov.u32 	%r869, %r93;
$L__BB29_98:
	setp.lt.s32 	%p200, %r194, 161;
	@%p200 bra 	$L__BB29_102;
	ld.shared.f64 	%fd64, [_ZZN3cub18CUB_300001_SM_10006detail6reduce28DeviceReduceSingleTileKernelINS2_10policy_hubIN4cuda3std3__45tupleIJdiEEEj12larger_tupleIdEE10Policy1000EN6thrust24THRUST_300001_SM_1000_NS12zip_iteratorINS8_IJNSF_6detail15normal_iteratorINSF_10device_ptrIdEEEENSF_17counting_iteratorIiNSF_11use_defaultESN_SN_EEEEEEEPS9_jSB_S9_S9_NS7_10__identityEEEvT0_T1_T2_T3_T4_T6_E12temp_storage+88];
	ld.shared.u32 	%r95, [_ZZN3cub18CUB_300001_SM_10006detail6reduce28DeviceReduceSingleTileKernelINS2_10policy_hubIN4cuda3std3__45tupleIJdiEEEj12larger_tupleIdEE10Policy1000EN6thrust24THRUST_300001_SM_1000_NS12zip_iteratorINS8_IJNSF_6detail15normal_iteratorINSF_10device_ptrIdEEEENSF_17counting_iteratorIiNSF_11use_defaultESN_SN_EEEEEEEPS9_jSB_S9_S9_NS7_10__identityEEEvT0_T1_T2_T3_T4_T6_E12temp_storage+96];
	setp.lt.f64 	%p201, %fd64, %fd171;
	@%p201 bra 	$L__BB29_102;
	setp.geu.f64 	%p202, %fd171, %fd64;
	setp.lt.s32 	%p203, %r95, %r869;
	and.pred  	%p204, %p202, %p203;
	@%p204 bra 	$L__BB29_102;
	ld.shared.u32 	%r613, [_ZZN3cub18CUB_300001_SM_10006detail6reduce28DeviceReduceSingleTileKernelINS2_10policy_hubIN4cuda3std3__45tupleIJdiEEEj12larger_tupleIdEE10Policy1000EN6thrust24THRUST_300001_SM_1000_NS12zip_iteratorINS8_IJNSF_6detail15normal_iteratorINSF_10device_ptrIdEEEENSF_17counting_iteratorIiNSF_11use_defaultESN_SN_EEEEEEEPS9_jSB_S9_S9_NS7_10__identityEEEvT0_T1_T2_T3_T4_T6_E12temp_storage+100];
	bfe.u32 	%r614, %r613, 24, 8;
	cvt.u16.u32 	%rs386, %r614;
	bfe.u32 	%r615, %r613, 16, 8;
	cvt.u16.u32 	%rs385, %r615;
	bfe.u32 	%r616, %r613, 8, 8;
	cvt.u16.u32 	%rs384, %r616;
	bfe.u32 	%r617, %r613, 0, 8;
	cvt.u16.u32 	%rs383, %r617;
	mov.f64 	%fd171, %fd64;
	mov.u32 	%r869, %r95;
$L__BB29_102:
	setp.lt.s32 	%p205, %r194, 193;
	@%p205 bra 	$L__BB29_106;
	ld.shared.f64 	%fd66, [_ZZN3cub18CUB_300001_SM_10006detail6reduce28DeviceReduceSingleTileKernelINS2_10policy_hubIN4cuda3std3__45tupleIJdiEEEj12larger_tupleIdEE10Policy1000EN6thrust24THRUST_300001_SM_1000_NS12zip_iteratorINS8_IJNSF_6detail15normal_iteratorINSF_10device_ptrIdEEEENSF_17counting_iteratorIiNSF_11use_defaultESN_SN_EEEEEEEPS9_jSB_S9_S9_NS7_10__identityEEEvT0_T1_T2_T3_T4_T6_E12temp_storage+104];
	ld.shared.u32 	%r97, [_ZZN3cub18CUB_300001_SM_10006detail6reduce28DeviceReduceSingleTileKernelINS2_10policy_hubIN4cuda3std3__45tupleIJdiEEEj12larger_tupleIdEE10Policy1000EN6thrust24THRUST_300001_SM_1000_NS12zip_iteratorINS8_IJNSF_6detail15normal_iteratorINSF_10device_ptrIdEEEENSF_17counting_iteratorIiNSF_11use_defaultESN_SN_EEEEEEEPS9_jSB_S9_S9_NS7_10__identityEEEvT0_T1_T2_T3_T4_T6_E12temp_storage+112];
	setp.lt.f64 	%p206, %fd66, %fd171;
	@%p206 bra 	$L__BB29_106;
	setp.geu.f64 	%p207, %fd171, %fd66;
	setp.lt.s32 	%p208, %r97, %r869;
	and.pred  	%p209, %p207, %p208;
	@%p209 bra 	$L__BB29_106;
	ld.shared.u32 	%r618, [_ZZN3cub18CUB_300001_SM_10006detail6reduce28DeviceReduceSingleTileKernelINS2_10policy_hubIN4cuda3std3__45tupleIJdiEEEj12larger_tupleIdEE10Policy1000EN6thrust24THRUST_300001_SM_1000_NS12zip_iteratorINS8_IJNSF_6detail15normal_iteratorINSF_10device_ptrIdEEEENSF_17counting_iteratorIiNSF_11use_defaultESN_SN_EEEEEEEPS9_jSB_S9_S9_NS7_10__identityEEEvT0_T1_T2_T3_T4_T6_E12temp_storage+116];
	bfe.u32 	%r619, %r618, 24, 8;
	cvt.u16.u32 	%rs386, %r619;
	bfe.u32 	%r620, %r618, 16, 8;
	cvt.u16.u32 	%rs385, %r620;
	bfe.u32 	%r621, %r618, 8, 8;
	cvt.u16.u32 	%rs384, %r621;
	bfe.u32 	%r622, %r618, 0, 8;
	cvt.u16.u32 	%rs383, %r622;
	mov.f64 	%fd171, %fd66;
	mov.u32 	%r869, %r97;
$L__BB29_106:
	setp.lt.s32 	%p210, %r194, 225;
	@%p210 bra 	$L__BB29_185;
	ld.shared.f64 	%fd68, [_ZZN3cub18CUB_300001_SM_10006detail6reduce28DeviceReduceSingleTileKernelINS2_10policy_hubIN4cuda3std3__45tupleIJdiEEEj12larger_tupleIdEE10Policy1000EN6thrust24THRUST_300001_SM_1000_NS12zip_iteratorINS8_IJNSF_6detail15normal_iteratorINSF_10device_ptrIdEEEENSF_17counting_iteratorIiNSF_11use_defaultESN_SN_EEEEEEEPS9_jSB_S9_S9_NS7_10__identityEEEvT0_T1_T2_T3_T4_T6_E12temp_storage+120];
	ld.shared.u32 	%r99, [_ZZN3cub18CUB_300001_SM_10006detail6reduce28DeviceReduceSingleTileKernelINS2_10policy_hubIN4cuda3std3__45tupleIJdiEEEj12larger_tupleIdEE10Policy1000EN6thrust24THRUST_300001_SM_1000_NS12zip_iteratorINS8_IJNSF_6detail15normal_iteratorINSF_10device_ptrIdEEEENSF_17counting_iteratorIiNSF_11use_defaultESN_SN_EEEEEEEPS9_jSB_S9_S9_NS7_10__identityEEEvT0_T1_T2_T3_T4_T6_E12temp_storage+128];
	setp.lt.f64 	%p211, %fd68, %fd171;
	@%p211 bra 	$L__BB29_185;
	setp.geu.f64 	%p212, %fd171, %fd68;
	setp.lt.s32 	%p213, %r99, %r869;
	and.pred  	%p214, %p212, %p213;
	@%p214 bra 	$L__BB29_185;
	ld.shared.u32 	%r623, [_ZZN3cub18CUB_300001_SM_10006detail6reduce28DeviceReduceSingleTileKernelINS2_10policy_hubIN4cuda3std3__45tupleIJdiEEEj12larger_tupleIdEE10Policy1000EN6thrust24THRUST_300001_SM_1000_NS12zip_iteratorINS8_IJNSF_6detail15normal_iteratorINSF_10device_ptrIdEEEENSF_17counting_iteratorIiNSF_11use_defaultESN_SN_EEEEEEEPS9_jSB_S9_S9_NS7_10__identityEEEvT0_T1_T2_T3_T4_T6_E12temp_storage+132];
	bfe.u32 	%r624, %r623, 24, 8;
	cvt.u16.u32 	%rs386, %r624;
	bfe.u32 	%r625, %r623, 16, 8;
	cvt.u16.u32 	%rs385, %r625;
	bfe.u32 	%r626, %r623, 8, 8;
	cvt.u16.u32 	%rs384, %r626;
	bfe.u32 	%r627, %r623, 0, 8;
	cvt.u16.u32 	%rs383, %r627;
	mov.u32 	%r869, %r99;
	mov.f64 	%fd171, %fd68;
	bra.uni 	$L__BB29_185;
$L__BB29_110:
	mov.u32 	%r100, %tid.x;
	mul.wide.u32 	%rd9, %r100, 8;
	add.s64 	%rd10, %rd2, %rd9;
	add.s32 	%r101, %r100, %r193;
	ld.global.f64 	%fd171, [%rd10];
	ld.global.f64 	%fd70, [%rd10+2048];
	ld.global.f64 	%fd71, [%rd10+4096];
	ld.global.f64 	%fd72, [%rd10+6144];
	setp.lt.f64 	%p3, %fd70, %fd171;
	mov.u32 	%r869, %r101;
	@%p3 bra 	$L__BB29_112;
	add.s32 	%r206, %r101, 256;
	setp.geu.f64 	%p4, %fd171, %fd70;
	setp.gt.s32 	%p5, %r101, 2147483391;
	and.pred  	%p6, %p4, %p5;
	selp.b32 	%r869, %r101, %r206, %p6;
	selp.f64 	%fd171, %fd171, %fd70, %p6;
$L__BB29_112:
	setp.lt.f64 	%p7, %fd71, %fd171;
	@%p7 bra 	$L__BB29_114;
	add.s32 	%r207, %r101, 512;
	setp.geu.f64 	%p8, %fd171, %fd71;
	setp.lt.s32 	%p9, %r207, %r869;
	and.pred  	%p10, %p8, %p9;
	selp.b32 	%r869, %r869, %r207, %p10;
	selp.f64 	%fd171, %fd171, %fd71, %p10;
$L__BB29_114:
	setp.lt.f64 	%p11, %fd72, %fd171;
	@%p11 bra 	$L__BB29_116;
	add.s32 	%r208, %r101, 768;
	setp.geu.f64 	%p12, %fd171, %fd72;
	setp.lt.s32 	%p13, %r208, %r869;
	and.pred  	%p14, %p12, %p13;
	selp.b32 	%r869, %r869, %r208, %p14;
	selp.f64 	%fd171, %fd171, %fd72, %p14;
$L__BB29_116:
	add.s32 	%r108, %r194, -1024;
	setp.lt.u32 	%p15, %r108, 1024;
	mov.b32 	%r884, 1024;
	@%p15 bra 	$L__BB29_128;
	mov.b32 	%r884, 1024;
$L__BB29_118:
	add.s32 	%r211, %r100, %r884;
	mul.wide.u32 	%rd11, %r211, 8;
	add.s64 	%rd12, %rd2, %rd11;
	add.s32 	%r111, %r211, %r193;
	ld.global.f64 	%fd80, [%rd12];
	ld.global.f64 	%fd81, [%rd12+2048];
	ld.global.f64 	%fd82, [%rd12+4096];
	ld.global.f64 	%fd83, [%rd12+6144];
	setp.lt.f64 	%p16, %fd80, %fd171;
	@%p16 bra 	$L__BB29_120;
	setp.geu.f64 	%p17, %fd171, %fd80;
	setp.lt.s32 	%p18, %r111, %r869;
	and.pred  	%p19, %p17, %p18;
	selp.f64 	%fd171, %fd171, %fd80, %p19;
	selp.b32 	%r869, %r869, %r111, %p19;
$L__BB29_120:
	setp.lt.f64 	%p20, %fd81, %fd171;
	@%p20 bra 	$L__BB29_122;
	add.s32 	%r212, %r111, 256;
	setp.geu.f64 	%p21, %fd171, %fd81;
	setp.lt.s32 	%p22, %r212, %r869;
	and.pred  	%p23, %p21, %p22;
	selp.f64 	%fd171, %fd171, %fd81, %p23;
	selp.b32 	%r869, %r869, %r212, %p23;
$L__BB29_122:
	setp.lt.f64 	%p24, %fd82, %fd171;
	@%p24 bra 	$L__BB29_124;
	add.s32 	%r213, %r111, 512;
	setp.geu.f64 	%p25, %fd171, %fd82;
	setp.lt.s32 	%p26, %r213, %r869;
	and.pred  	%p27, %p25, %p26;
	selp.f64 	%fd171, %fd171, %fd82, %p27;
	selp.b32 	%r869, %r869, %r213, %p27;
$L__BB29_124:
	setp.lt.f64 	%p28, %fd83, %fd171;
	@%p28 bra 	$L__BB29_126;
	add.s32 	%r214, %r111, 768;
	setp.geu.f64 	%p29, %fd171, %fd83;
	setp.lt.s32 	%p30, %r214, %r869;
	and.pred  	%p31, %p29, %p30;
	selp.f64 	%fd171, %fd171, %fd83, %p31;
	selp.b32 	%r869, %r869, %r214, %p31;
$L__BB29_126:
	sub.s32 	%r215, %r194, %r884;
	setp.lt.u32 	%p32, %r215, 1024;
	@%p32 bra 	$L__BB29_146;
	add.s32 	%r884, %r884, 1024;
	setp.le.u32 	%p33, %r884, %r108;
	@%p33 bra 	$L__BB29_118;
$L__BB29_128:
	setp.le.u32 	%p34, %r194, %r884;
	@%p34 bra 	$L__BB29_146;
	sub.s32 	%r123, %r194, %r884;
	setp.ge.s32 	%p35, %r100, %r123;
	@%p35 bra 	$L__BB29_146;
	not.b32 	%r217, %r100;
	add.s32 	%r218, %r194, %r217;
	sub.s32 	%r124, %r218, %r884;
	and.b32  	%r219, %r124, 768;
	setp.eq.s32 	%p36, %r219, 768;
	mov.u32 	%r891, %r100;
	@%p36 bra 	$L__BB29_135;
	add.s32 	%r887, %r101, %r884;
	add.s32 	%r886, %r100, %r884;
	shr.u32 	%r220, %r124, 8;
	add.s32 	%r221, %r220, 1;
	and.b32  	%r222, %r221, 3;
	neg.s32 	%r885, %r222;
	mov.u32 	%r891, %r100;
$L__BB29_132:
	.pragma "nounroll";
	mul.wide.u32 	%rd13, %r886, 8;
	add.s64 	%rd14, %rd2, %rd13;
	ld.global.f64 	%fd94, [%rd14];
	setp.lt.f64 	%p37, %fd94, %fd171;
	@%p37 bra 	$L__BB29_134;
	setp.geu.f64 	%p38, %fd171, %fd94;
	setp.lt.s32 	%p39, %r887, %r869;
	and.pred  	%p40, %p38, %p39;
	selp.f64 	%fd171, %fd171, %fd94, %p40;
	selp.b32 	%r869, %r869, %r887, %p40;
$L__BB29_134:
	add.s32 	%r891, %r891, 256;
	add.s32 	%r887, %r887, 256;
	add.s32 	%r886, %r886, 256;
	add.s32 	%r885, %r885, 1;
	setp.ne.s32 	%p41, %r885, 0;
	@%p41 bra 	$L__BB29_132;
$L__BB29_135:
	setp.lt.u32 	%p42, %r124, 768;
	@%p42 bra 	$L__BB29_146;
	add.s32 	%r896, %r891, 512;
	add.s32 	%r895, %r891, %r884;
	add.s32 	%r894, %r895, %r193;
$L__BB29_137:
	mul.wide.u32 	%rd15, %r895, 8;
	add.s64 	%rd16, %rd2, %rd15;
	ld.global.f64 	%fd100, [%rd16];
	setp.lt.f64 	%p43, %fd100, %fd171;
	@%p43 bra 	$L__BB29_139;
	setp.geu.f64 	%p44, %fd171, %fd100;
	setp.lt.s32 	%p45, %r894, %r869;
	and.pred  	%p46, %p44, %p45;
	selp.f64 	%fd171, %fd171, %fd100, %p46;
	selp.b32 	%r869, %r869, %r894, %p46;
$L__BB29_139:
	add.s32 	%r223, %r895, 256;
	mul.wide.u32 	%rd17, %r223, 8;
	add.s64 	%rd18, %rd2, %rd17;
	ld.global.f64 	%fd103, [%rd18];
	setp.lt.f64 	%p47, %fd103, %fd171;
	@%p47 bra 	$L__BB29_141;
	add.s32 	%r224, %r894, 256;
	setp.geu.f64 	%p48, %fd171, %fd103;
	setp.lt.s32 	%p49, %r224, %r869;
	and.pred  	%p50, %p48, %p49;
	selp.f64 	%fd171, %fd171, %fd103, %p50;
	selp.b32 	%r869, %r869, %r224, %p50;
$L__BB29_141:
	add.s32 	%r225, %r895, 512;
	mul.wide.u32 	%rd19, %r225, 8;
	add.s64 	%rd20, %rd2, %rd19;
	ld.global.f64 	%fd106, [%rd20];
	setp.lt.f64 	%p51, %fd106, %fd171;
	@%p51 bra 	$L__BB29_143;
	add.s32 	%r226, %r894, 512;
	setp.geu.f64 	%p52, %fd171, %fd106;
	setp.lt.s32 	%p53, %r226, %r869;
	and.pred  	%p54, %p52, %p53;
	selp.f64 	%fd171, %fd171, %fd106, %p54;
	selp.b32 	%r869, %r869, %r226, %p54;
$L__BB29_143:
	add.s32 	%r227, %r895, 768;
	mul.wide.u32 	%rd21, %r227, 8;
	add.s64 	%rd22, %rd2, %rd21;
	ld.global.f64 	%fd109, [%rd22];
	setp.lt.f64 	%p55, %fd109, %fd171;
	@%p55 bra 	$L__BB29_145;
	add.s32 	%r228, %r894, 768;
	setp.geu.f64 	%p56, %fd171, %fd109;
	setp.lt.s32 	%p57, %r228, %r869;
	and.pred  	%p58, %p56, %p57;
	selp.f64 	%fd171, %fd171, %fd109, %p58;
	selp.b32 	%r869, %r869, %r228, %p58;
$L__BB29_145:
	add.s32 	%r157, %r896, 1024;
	add.s32 	%r229, %r896, 512;
	add.s32 	%r895, %r895, 1024;
	add.s32 	%r894, %r894, 1024;
	setp.lt.s32 	%p59, %r229, %r123;
	mov.u32 	%r896, %r157;
	@%p59 bra 	$L__BB29_137;
$L__BB29_146:
	// begin inline asm
	mov.u32 %r230, %laneid;
	// end inline asm
	mov.b64 	%rd23, %fd171;
	mov.b64 	{%r232, %r237}, %rd23;
	mov.b32 	%r248, 1;
	mov.b32 	%r249, 31;
	mov.b32 	%r250, -1;
	// begin inline asm
	shfl.sync.down.b32 %r231, %r232, %r248, %r249, %r250;
	// end inline asm
	// begin inline asm
	shfl.sync.down.b32 %r236, %r237, %r248, %r249, %r250;
	// end inline asm
	mov.b64 	%rd24, {%r231, %r236};
	mov.b64 	%fd113, %rd24;
	// begin inline asm
	shfl.sync.down.b32 %r241, %r869, %r248, %r249, %r250;
	// end inline asm
	mov.b32 	%r247, 0;
	// begin inline asm
	shfl.sync.down.b32 %r246, %r247, %r248, %r249, %r250;
	// end inline asm
	setp.gt.s32 	%p60, %r230, 30;
	setp.gt.f64 	%p61, %fd171, %fd113;
	or.pred  	%p62, %p60, %p61;
	mov.b16 	%rs383, 0;
	mov.u16 	%rs384, %rs383;
	mov.u16 	%rs385, %rs383;
	mov.u16 	%rs386, %rs383;
	@%p62 bra 	$L__BB29_149;
	setp.geu.f64 	%p63, %fd171, %fd113;
	setp.lt.s32 	%p64, %r241, %r869;
	and.pred  	%p65, %p63, %p64;
	@%p65 bra 	$L__BB29_149;
	shr.u32 	%r251, %r246, 24;
	cvt.u16.u32 	%rs386, %r251;
	{ .reg .b16 tmp; mov.b32 {tmp, %rs385}, %r246; }
	shr.u32 	%r252, %r246, 8;
	cvt.u16.u32 	%rs384, %r252;
	cvt.u16.u32 	%rs383, %r246;
	mov.f64 	%fd171, %fd113;
	mov.u32 	%r869, %r241;
$L__BB29_149:
	cvt.u32.u16 	%r273, %rs383;
	and.b32  	%r274, %r273, 255;
	and.b16  	%rs299, %rs384, 255;
	mul.wide.u16 	%r275, %rs299, 256;
	or.b32  	%r276, %r275, %r274;
	cvt.u32.u16 	%r277, %rs385;
	shl.b32 	%r278, %r277, 16;
	and.b32  	%r279, %r278, 16711680;
	or.b32  	%r280, %r276, %r279;
	cvt.u32.u16 	%r281, %rs386;
	shl.b32 	%r282, %r281, 24;
	or.b32  	%r269, %r280, %r282;
	mov.b64 	%rd25, %fd171;
	mov.b64 	{%r254, %r259}, %rd25;
	mov.b32 	%r270, 2;
	mov.b32 	%r271, 31;
	mov.b32 	%r272, -1;
	// begin inline asm
	shfl.sync.down.b32 %r253, %r254, %r270, %r271, %r272;
	// end inline asm
	// begin inline asm
	shfl.sync.down.b32 %r258, %r259, %r270, %r271, %r272;
	// end inline asm
	mov.b64 	%rd26, {%r253, %r258};
	mov.b64 	%fd115, %rd26;
	// begin inline asm
	shfl.sync.down.b32 %r263, %r869, %r270, %r271, %r272;
	// end inline asm
	// begin inline asm
	shfl.sync.down.b32 %r268, %r269, %r270, %r271, %r272;
	// end inline asm
	setp.gt.s32 	%p66, %r230, 29;
	setp.gt.f64 	%p67, %fd171, %fd115;
	or.pred  	%p68, %p66, %p67;
	@%p68 bra 	$L__BB29_152;
	setp.geu.f64 	%p69, %fd171, %fd115;
	setp.lt.s32 	%p70, %r263, %r869;
	and.pred  	%p71, %p69, %p70;
	@%p71 bra 	$L__BB29_152;
	shr.u32 	%r283, %r268, 24;
	cvt.u16.u32 	%rs386, %r283;
	{ .reg .b16 tmp; mov.b32 {tmp, %rs385}, %r268; }
	shr.u32 	%r284, %r268, 8;
	cvt.u16.u32 	%rs384, %r284;
	cvt.u16.u32 	%rs383, %r268;
	mov.f64 	%fd171, %fd115;
	mov.u32 	%r869, %r263;
$L__BB29_152:
	cvt.u32.u16 	%r305, %rs383;
	and.b32  	%r306, %r305, 255;
	and.b16  	%rs300, %rs384, 255;
	mul.wide.u16 	%r307, %rs300, 256;
	or.b32  	%r308, %r307, %r306;
	cvt.u32.u16 	%r309, %rs385;
	shl.b32 	%r310, %r309, 16;
	and.b32  	%r311, %r310, 16711680;
	or.b32  	%r312, %r308, %r311;
	cvt.u32.u16 	%r313, %rs386;
	shl.b32 	%r314, %r313, 24;
	or.b32  	%r301, %r312, %r314;
	mov.b64 	%rd27, %fd171;
	mov.b64 	{%r286, %r291}, %rd27;
	mov.b32 	%r302, 4;
	mov.b32 	%r303, 31;
	mov.b32 	%r304, -1;
	// begin inline asm
	shfl.sync.down.b32 %r285, %r286, %r302, %r303, %r304;
	// end inline asm
	// begin inline asm
	shfl.sync.down.b32 %r290, %r291, %r302, %r303, %r304;
	// end inline asm
	mov.b64 	%rd28, {%r285, %r290};
	mov.b64 	%fd117, %rd28;
	// begin inline asm
	shfl.sync.down.b32 %r295, %r869, %r302, %r303, %r304;
	// end inline asm
	// begin inline asm
	shfl.sync.down.b32 %r300, %r301, %r302, %r303, %r304;
	// end inline asm
	setp.gt.s32 	%p72, %r230, 27;
	setp.gt.f64 	%p73, %fd171, %fd117;
	or.pred  	%p74, %p72, %p73;
	@%p74 bra 	$L__BB29_155;
	setp.geu.f64 	%p75, %fd171, %fd117;
	setp.lt.s32 	%p76, %r295, %r869;
	and.pred  	%p77, %p75, %p76;
	@%p77 bra 	$L__BB29_155;
	shr.u32 	%r315, %r300, 24;
	cvt.u16.u32 	%rs386, %r315;
	{ .reg .b16 tmp; mov.b32 {tmp, %rs385}, %r300; }
	shr.u32 	%r316, %r300, 8;
	cvt.u16.u32 	%rs384, %r316;
	cvt.u16.u32 	%rs383, %r300;
	mov.f64 	%fd171, %fd117;
	mov.u32 	%r869, %r295;
$L__BB29_155:
	cvt.u32.u16 	%r337, %rs383;
	and.b32  	%r338, %r337, 255;
	and.b16  	%rs301, %rs384, 255;
	mul.wide.u16 	%r339, %rs301, 256;
	or.b32  	%r340, %r339, %r338;
	cvt.u32.u16 	%r341, %rs385;
	shl.b32 	%r342, %r341, 16;
	and.b32  	%r343, %r342, 16711680;
	or.b32  	%r344, %r340, %r343;
	cvt.u32.u16 	%r345, %rs386;
	shl.b32 	%r346, %r345, 24;
	or.b32  	%r333, %r344, %r346;
	mov.b64 	%rd29, %fd171;
	mov.b64 	{%r318, %r323}, %rd29;
	mov.b32 	%r334, 8;
	mov.b32 	%r335, 31;
	mov.b32 	%r336, -1;
	// begin inline asm
	shfl.sync.down.b32 %r317, %r318, %r334, %r335, %r336;
	// end inline asm
	// begin inline asm
	shfl.sync.down.b32 %r322, %r323, %r334, %r335, %r336;
	// end inline asm
	mov.b64 	%rd30, {%r317, %r322};
	mov.b64 	%fd119, %rd30;
	// begin inline asm
	shfl.sync.down.b32 %r327, %r869, %r334, %r335, %r336;
	// end inline asm
	// begin inline asm
	shfl.sync.down.b32 %r332, %r333, %r334, %r335, %r336;
	// end inline asm
	setp.gt.s32 	%p78, %r230, 23;
	setp.gt.f64 	%p79, %fd171, %fd119;
	or.pred  	%p80, %p78, %p79;
	@%p80 bra 	$L__BB29_158;
	setp.geu.f64 	%p81, %fd171, %fd119;
	setp.lt.s32 	%p82, %r327, %r869;
	and.pred  	%p83, %p81, %p82;
	@%p83 bra 	$L__BB29_158;
	shr.u32 	%r347, %r332, 24;
	cvt.u16.u32 	%rs386, %r347;
	{ .reg .b16 tmp; mov.b32 {tmp, %rs385}, %r332; }
	shr.u32 	%r348, %r332, 8;
	cvt.u16.u32 	%rs384, %r348;
	cvt.u16.u32 	%rs383, %r332;
	mov.f64 	%fd171, %fd119;
	mov.u32 	%r869, %r327;
$L__BB29_158:
	cvt.u32.u16 	%r369, %rs383;
	and.b32  	%r370, %r369, 255;
	and.b16  	%rs302, %rs384, 255;
	mul.wide.u16 	%r371, %rs302, 256;
	or.b32  	%r372, %r371, %r370;
	cvt.u32.u16 	%r373, %rs385;
	shl.b32 	%r374, %r373, 16;
	and.b32  	%r375, %r374, 16711680;
	or.b32  	%r376, %r372, %r375;
	cvt.u32.u16 	%r377, %rs386;
	shl.b32 	%r378, %r377, 24;
	or.b32  	%r365, %r376, %r378;
	mov.b64 	%rd31, %fd171;
	mov.b64 	{%r350, %r355}, %rd31;
	mov.b32 	%r366, 16;
	mov.b32 	%r367, 31;
	mov.b32 	%r368, -1;
	// begin inline asm
	shfl.sync.down.b32 %r349, %r350, %r366, %r367, %r368;
	// end inline asm
	// begin inline asm
	shfl.sync.down.b32 %r354, %r355, %r366, %r367, %r368;
	// end inline asm
	mov.b64 	%rd32, {%r349, %r354};
	mov.b64 	%fd121, %rd32;
	// begin inline asm
	shfl.sync.down.b32 %r359, %r869, %r366, %r367, %r368;
	// end inline asm
	// begin inline asm
	shfl.sync.down.b32 %r364, %r365, %r366, %r367, %r368;
	// end inline asm
	setp.gt.s32 	%p84, %r230, 15;
	setp.gt.f64 	%p85, %fd171, %fd121;
	or.pred  	%p86, %p84, %p85;
	@%p86 bra 	$L__BB29_161;
	setp.geu.f64 	%p87, %fd171, %fd121;
	setp.lt.s32 	%p88, %r359, %r869;
	and.pred  	%p89, %p87, %p88;
	@%p89 bra 	$L__BB29_161;
	shr.u32 	%r379, %r364, 24;
	cvt.u16.u32 	%rs386, %r379;
	{ .reg .b16 tmp; mov.b32 {tmp, %rs385}, %r364; }
	shr.u32 	%r380, %r364, 8;
	cvt.u16.u32 	%rs384, %r380;
	cvt.u16.u32 	%rs383, %r364;
	mov.f64 	%fd171, %fd121;
	mov.u32 	%r869, %r359;
$L__BB29_161:
	setp.ne.s32 	%p90, %r230, 0;
	@%p90 bra 	$L__BB29_163;
	shr.u32 	%r381, %r100, 1;
	and.b32  	%r382, %r381, 496;
	mov.u32 	%r383, _ZZN3cub18CUB_300001_SM_10006detail6reduce28DeviceReduceSingleTileKernelINS2_10policy_hubIN4cuda3std3__45tupleIJdiEEEj12larger_tupleIdEE10Policy1000EN6thrust24THRUST_300001_SM_1000_NS12zip_iteratorINS8_IJNSF_6detail15normal_iteratorINSF_10device_ptrIdEEEENSF_17counting_iteratorIiNSF_11use_defaultESN_SN_EEEEEEEPS9_jSB_S9_S9_NS7_10__identityEEEvT0_T1_T2_T3_T4_T6_E12temp_storage;
	add.s32 	%r384, %r383, %r382;
	st.shared.f64 	[%r384+8], %fd171;
	st.shared.u32 	[%r384+16], %r869;
$L__BB29_163:
	bar.sync 	0;
	setp.ne.s32 	%p91, %r100, 0;
	@%p91 bra 	$L__BB29_185;
	ld.shared.f64 	%fd123, [_ZZN3cub18CUB_300001_SM_10006detail6reduce28DeviceReduceSingleTileKernelINS2_10policy_hubIN4cuda3std3__45tupleIJdiEEEj12larger_tupleIdEE10Policy1000EN6thrust24THRUST_300001_SM_1000_NS12zip_iteratorINS8_IJNSF_6detail15normal_iteratorINSF_10device_ptrIdEEEENSF_17counting_iteratorIiNSF_11use_defaultESN_SN_EEEEEEEPS9_jSB_S9_S9_NS7_10__identityEEEvT0_T1_T2_T3_T4_T6_E12temp_storage+24];
	ld.shared.u32 	%r177, [_ZZN3cub18CUB_300001_SM_10006detail6reduce28DeviceReduceSingleTileKernelINS2_10policy_hubIN4cuda3std3__45tupleIJdiEEEj12larger_tupleIdEE10Policy1000EN6thrust24THRUST_300001_SM_1000_NS12zip_iteratorINS8_IJNSF_6detail15normal_iteratorINSF_10device_ptrIdEEEENSF_17counting_iteratorIiNSF_11use_defaultESN_SN_EEEEEEEPS9_jSB_S9_S9_NS7_10__identityEEEvT0_T1_T2_T3_T4_T6_E12temp_storage+32];
	setp.lt.f64 	%p92, %fd123, %fd171;
	@%p92 bra 	$L__BB29_167;
	setp.geu.f64 	%p93, %fd171, %fd123;
	setp.lt.s32 	%p94, %r177, %r869;
	and.pred  	%p95, %p93, %p94;
	@%p95 bra 	$L__BB29_167;
	ld.shared.u32 	%r385, [_ZZN3cub18CUB_300001_SM_10006detail6reduce28DeviceReduceSingleTileKernelINS2_10policy_hubIN4cuda3std3__45tupleIJdiEEEj12larger_tupleIdEE10Policy1000EN6thrust24THRUST_300001_SM_1000_NS12zip_iteratorINS8_IJNSF_6detail15normal_iteratorINSF_10device_ptrIdEEEENSF_17counting_iteratorIiNSF_11use_defaultESN_SN_EEEEEEEPS9_jSB_S9_S9_NS7_10__identityEEEvT0_T1_T2_T3_T4_T6_E12temp_storage+36];
	bfe.u32 	%r386, %r385, 24, 8;
	cvt.u16.u32 	%rs386, %r386;
	bfe.u32 	%r387, %r385, 16, 8;
	cvt.u16.u32 	%rs385, %r387;
	bfe.u32 	%r388, %r385, 8, 8;
	cvt.u16.u32 	%rs384, %r388;
	bfe.u32 	%r389, %r385, 0, 8;
	cvt.u16.u32 	%rs383, %r389;
	mov.f64 	%fd171, %fd123;
	mov.u32 	%r869, %r177;
$L__BB29_167:
	ld.shared.f64 	%fd125, [_ZZN3cub18CUB_300001_SM_10006detail6reduce28DeviceReduceSingleTileKernelINS2_10policy_hubIN4cuda3std3__45tupleIJdiEEEj12larger_tupleIdEE10Policy1000EN6thrust24THRUST_300001_SM_1000_NS12zip_iteratorINS8_IJNSF_6detail15normal_iteratorINSF_10device_ptrIdEEEENSF_17counting_iteratorIiNSF_11use_defaultESN_SN_EEEEEEEPS9_jSB_S9_S9_NS7_10__identityEEEvT0_T1_T2_T3_T4_T6_E12temp_storage+40];
	ld.shared.u32 	%r179, [_ZZN3cub18CUB_300001_SM_10006detail6reduce28DeviceReduceSingleTileKernelINS2_10policy_hubIN4cuda3std3__45tupleIJdiEEEj12larger_tupleIdEE10Policy1000EN6thrust24THRUST_300001_SM_1000_NS12zip_iteratorINS8_IJNSF_6detail15normal_iteratorINSF_10device_ptrIdEEEENSF_17counting_iteratorIiNSF_11use_defaultESN_SN_EEEEEEEPS9_jSB_S9_S9_NS7_10__identityEEEvT0_T1_T2_T3_T4_T6_E12temp_storage+48];
	setp.lt.f64 	%p96, %fd125, %fd171;
	@%p96 bra 	$L__BB29_170;
	setp.geu.f64 	%p97, %fd171, %fd125;
	setp.lt.s32 	%p98, %r179, %r869;
	and.pred  	%p99, %p97, %p98;
	@%p99 bra 	$L__BB29_170;
	ld.shared.u32 	%r390, [_ZZN3cub18CUB_300001_SM_10006detail6reduce28DeviceReduceSingleTileKernelINS2_10policy_hubIN4cuda3std3__45tupleIJdiEEEj12larger_tupleIdEE10Policy1000EN6thrust24THRUST_300001_SM_1000_NS12zip_iteratorINS8_IJNSF_6detail15normal_iteratorINSF_10device_ptrIdEEEENSF_17counting_iteratorIiNSF_11use_defaultESN_SN_EEEEEEEPS9_jSB_S9_S9_NS7_10__identityEEEvT0_T1_T2_T3_T4_T6_E12temp_storage+52];
	bfe.u32 	%r391, %r390, 24, 8;
	cvt.u16.u32 	%rs386, %r391;
	bfe.u32 	%r392, %r390, 16, 8;
	cvt.u16.u32 	%rs385, %r392;
	bfe.u32 	%r393, %r390, 8, 8;
	cvt.u16.u32 	%rs384, %r393;
	bfe.u32 	%r394, %r390, 0, 8;
	cvt.u16.u32 	%rs383, %r394;
	mov.f64 	%fd171, %fd125;
	mov.u32 	%r869, %r179;
$L__BB29_170:
	ld.shared.f64 	%fd127, [_ZZN3cub18CUB_300001_SM_10006detail6reduce28DeviceReduceSingleTileKernelINS2_10policy_hubIN4cuda3std3__45tupleIJdiEEEj12larger_tupleIdEE10Policy1000EN6thrust24THRUST_300001_SM_1000_NS12zip_iteratorINS8_IJNSF_6detail15normal_iteratorINSF_10device_ptrIdEEEENSF_17counting_iteratorIiNSF_11use_defaultESN_SN_EEEEEEEPS9_jSB_S9_S9_NS7_10__identityEEEvT0_T1_T2_T3_T4_T6_E12temp_storage+56];
	ld.shared.u32 	%r181, [_ZZN3cub18CUB_300001_SM_10006detail6reduce28DeviceReduceSingleTileKernelINS2_10policy_hubIN4cuda3std3__45tupleIJdiEEEj12larger_tupleIdEE10Policy1000EN6thrust24THRUST_300001_SM_1000_NS12zip_iteratorINS8_IJNSF_6detail15normal_iteratorINSF_10device_ptrIdEEEENSF_17counting_iteratorIiNSF_11use_defaultESN_SN_EEEEEEEPS9_jSB_S9_S9_NS7_10__identityEEEvT0_T1_T2_T3_T4_T6_E12temp_storage+64];
	setp.lt.f64 	%p100, %fd127, %fd171;
	@%p100 bra 	$L__BB29_173;
	setp.geu.f64 	%p101, %fd171, %fd127;
	setp.lt.s32 	%p102, %r181, %r869;
	and.pred  	%p103, %p101, %p102;
	@%p103 bra 	$L__BB29_173;
	ld.shared.u32 	%r395, [_ZZN3cub18CUB_300001_SM_10006detail6reduce28DeviceReduceSingleTileKernelINS2_10policy_hubIN4cuda3std3__45tupleIJdiEEEj12larger_tupleIdEE10Policy1000EN6thrust24THRUST_300001_SM_1000_NS12zip_iteratorINS8_IJNSF_6detail15normal_iteratorINSF_10device_ptrIdEEEENSF_17counting_iteratorIiNSF_11use_defaultESN_SN_EEEEEEEPS9_jSB_S9_S9_NS7_10__identityEEEvT0_T1_T2_T3_T4_T6_E12temp_storage+68];
	bfe.u32 	%r396, %r395, 24, 8;
	cvt.u16.u32 	%rs386, %r396;
	bfe.u32 	%r397, %r395, 16, 8;
	cvt.u16.u32 	%rs385, %r397;
	bfe.u32 	%r398, %r395, 8, 8;
	cvt.u16.u32 	%rs384, %r398;
	bfe.u32 	%r399, %r395, 0, 8;
	cvt.u16.u32 	%rs383, %r399;
	mov.f64 	%fd171, %fd127;
	mov.u32 	%r869, %r181;
$L__BB29_173:
	ld.shared.f64 	%fd129, [_ZZN3cub18CUB_300001_SM_10006detail6reduce28DeviceReduceSingleTileKernelINS2_10policy_hubIN4cuda3std3__45tupleIJdiEEEj12larger_tupleIdEE10Policy1000EN6thrust24THRUST_300001_SM_1000_NS12zip_iteratorINS8_IJNSF_6detail15normal_iteratorINSF_10device_ptrIdEEEENSF_17counting_iteratorIiNSF_11use_defaultESN_SN_EEEEEEEPS9_jSB_S9_S9_NS7_10__identityEEEvT0_T1_T2_T3_T4_T6_E12temp_storage+72];
	ld.shared.u32 	%r183, [_ZZN3cub18CUB_300001_SM_10006detail6reduce28DeviceReduceSingleTileKernelINS2_10policy_hubIN4cuda3std3__45tupleIJdiEEEj12larger_tupleIdEE10Policy1000EN6thrust24THRUST_300001_SM_1000_NS12zip_iteratorINS8_IJNSF_6detail15normal_iteratorINSF_10device_ptrIdEEEENSF_17counting_iteratorIiNSF_11use_defaultESN_SN_EEEEEEEPS9_jSB_S9_S9_NS7_10__identityEEEvT0_T1_T2_T3_T4_T6_E12temp_storage+80];
	setp.lt.f64 	%p104, %fd129, %fd171;
	@%p104 bra 	$L__BB29_176;
	setp.geu.f64 	%p105, %fd171, %fd129;
	setp.lt.s32 	%p106, %r183, %r869;
	and.pred  	%p107, %p105, %p106;
	@%p107 bra 	$L__BB29_176;
	ld.shared.u32 	%r400, [_ZZN3cub18CUB_300001_SM_10006detail6reduce28DeviceReduceSingleTileKernelINS2_10policy_hubIN4cuda3std3__45tupleIJdiEEEj12larger_tupleIdEE10Policy1000EN6thrust24THRUST_300001_SM_1000_NS12zip_iteratorINS8_IJNSF_6detail15normal_iteratorINSF_10device_ptrIdEEEENSF_17counting_iteratorIiNSF_11use_defaultESN_SN_EEEEEEEPS9_jSB_S9_S9_NS7_10__identityEEEvT0_T1_T2_T3_T4_T6_E12temp_storage+84];
	bfe.u32 	%r401, %r400, 24, 8;
	cvt.u16.u32 	%rs386, %r401;
	bfe.u32 	%r402, %r400, 16, 8;
	cvt.u16.u32 	%rs385, %r402;
	bfe.u32 	%r403, %r400, 8, 8;
	cvt.u16.u32 	%rs384, %r403;
	bfe.u32 	%r404, %r400, 0, 8;
	cvt.u16.u32 	%rs383, %r404;
	mov.f64 	%fd171, %fd129;
	mov.u32 	%r869, %r183;
$L__BB29_176:
	ld.shared.f64 	%fd131, [_ZZN3cub18CUB_300001_SM_10006detail6reduce28DeviceReduceSingleTileKernelINS2_10policy_hubIN4cuda3std3__45tupleIJdiEEEj12larger_tupleIdEE10Policy1000EN6thrust24THRUST_300001_SM_1000_NS12zip_iteratorINS8_IJNSF_6detail15normal_iteratorINSF_10device_ptrIdEEEENSF_17counting_iteratorIiNSF_11use_defaultESN_SN_EEEEEEEPS9_jSB_S9_S9_NS7_10__identityEEEvT0_T1_T2_T3_T4_T6_E12temp_storage+88];
	ld.shared.u32 	%r185, [_ZZN3cub18CUB_300001_SM_10006detail6reduce28DeviceReduceSingleTileKernelINS2_10policy_hubIN4cuda3std3__45tupleIJdiEEEj12larger_tupleIdEE10Policy1000EN6thrust24THRUST_300001_SM_1000_NS12zip_iteratorINS8_IJNSF_6detail15normal_iteratorINSF_10device_ptrIdEEEENSF_17counting_iteratorIiNSF_11use_defaultESN_SN_EEEEEEEPS9_jSB_S9_S9_NS7_10__identityEEEvT0_T1_T2_T3_T4_T6_E12temp_storage+96];
	setp.lt.f64 	%p108, %fd131, %fd171;
	@%p108 bra 	$L__BB29_179;
	setp.geu.f64 	%p109, %fd171, %fd131;
	setp.lt.s32 	%p110, %r185, %r869;
	and.pred  	%p111, %p109, %p110;
	@%p111 bra 	$L__BB29_179;
	ld.shared.u32 	%r405, [_ZZN3cub18CUB_300001_SM_10006detail6reduce28DeviceReduceSingleTileKernelINS2_10policy_hubIN4cuda3std3__45tupleIJdiEEEj12larger_tupleIdEE10Policy1000EN6thrust24THRUST_300001_SM_1000_NS12zip_iteratorINS8_IJNSF_6detail15normal_iteratorINSF_10device_ptrIdEEEENSF_17counting_iteratorIiNSF_11use_defaultESN_SN_EEEEEEEPS9_jSB_S9_S9_NS7_10__identityEEEvT0_T1_T2_T3_T4_T6_E12temp_storage+100];
	bfe.u32 	%r406, %r405, 24, 8;
	cvt.u16.u32 	%rs386, %r406;
	bfe.u32 	%r407, %r405, 16, 8;
	cvt.u16.u32 	%rs385, %r407;
	bfe.u32 	%r408, %r405, 8, 8;
	cvt.u16.u32 	%rs384, %r408;
	bfe.u32 	%r409, %r405, 0, 8;
	cvt.u16.u32 	%rs383, %r409;
	mov.f64 	%fd171, %fd131;
	mov.u32 	%r869, %r185;
$L__BB29_179:
	ld.shared.f64 	%fd133, [_ZZN3cub18CUB_300001_SM_10006detail6reduce28DeviceReduceSingleTileKernelINS2_10policy_hubIN4cuda3std3__45tupleIJdiEEEj12larger_tupleIdEE10Policy1000EN6thrust24THRUST_300001_SM_1000_NS12zip_iteratorINS8_IJNSF_6detail15normal_iteratorINSF_10device_ptrIdEEEENSF_17counting_iteratorIiNSF_11use_defaultESN_SN_EEEEEEEPS9_jSB_S9_S9_NS7_10__identityEEEvT0_T1_T2_T3_T4_T6_E12temp_storage+104];
	ld.shared.u32 	%r187, [_ZZN3cub18CUB_300001_SM_10006detail6reduce28DeviceReduceSingleTileKernelINS2_10policy_hubIN4cuda3std3__45tupleIJdiEEEj12larger_tupleIdEE10Policy1000EN6thrust24THRUST_300001_SM_1000_NS12zip_iteratorINS8_IJNSF_6detail15normal_iteratorINSF_10device_ptrIdEEEENSF_17counting_iteratorIiNSF_11use_defaultESN_SN_EEEEEEEPS9_jSB_S9_S9_NS7_10__identityEEEvT0_T1_T2_T3_T4_T6_E12temp_storage+112];
	setp.lt.f64 	%p112, %fd133, %fd171;
	@%p112 bra 	$L__BB29_182;
	setp.geu.f64 	%p113, %fd171, %fd133;
	setp.lt.s32 	%p114, %r187, %r869;
	and.pred  	%p115, %p113, %p114;
	@%p115 bra 	$L__BB29_182;
	ld.shared.u32 	%r410, [_ZZN3cub18CUB_300001_SM_10006detail6reduce28DeviceReduceSingleTileKernelINS2_10policy_hubIN4cuda3std3__45tupleIJdiEEEj12larger_tupleIdEE10Policy1000EN6thrust24THRUST_300001_SM_1000_NS12zip_iteratorINS8_IJNSF_6detail15normal_iteratorINSF_10device_ptrIdEEEENSF_17counting_iteratorIiNSF_11use_defaultESN_SN_EEEEEEEPS9_jSB_S9_S9_NS7_10__identityEEEvT0_T1_T2_T3_T4_T6_E12temp_storage+116];
	bfe.u32 	%r411, %r410, 24, 8;
	cvt.u16.u32 	%rs386, %r411;
	bfe.u32 	%r412, %r410, 16, 8;
	cvt.u16.u32 	%rs385, %r412;
	bfe.u32 	%r413, %r410, 8, 8;
	cvt.u16.u32 	%rs384, %r413;
	bfe.u32 	%r414, %r410, 0, 8;
	cvt.u16.u32 	%rs383, %r414;
	mov.f64 	%fd171, %fd133;
	mov.u32 	%r869, %r187;
$L__BB29_182:
	ld.shared.f64 	%fd135, [_ZZN3cub18CUB_300001_SM_10006detail6reduce28DeviceReduceSingleTileKernelINS2_10policy_hubIN4cuda3std3__45tupleIJdiEEEj12larger_tupleIdEE10Policy1000EN6thrust24THRUST_300001_SM_1000_NS12zip_iteratorINS8_IJNSF_6detail15normal_iteratorINSF_10device_ptrIdEEEENSF_17counting_iteratorIiNSF_11use_defaultESN_SN_EEEEEEEPS9_jSB_S9_S9_NS7_10__identityEEEvT0_T1_T2_T3_T4_T6_E12temp_storage+120];
	ld.shared.u32 	%r189, [_ZZN3cub18CUB_300001_SM_10006detail6reduce28DeviceReduceSingleTileKernelINS2_10policy_hubIN4cuda3std3__45tupleIJdiEEEj12larger_tupleIdEE10Policy1000EN6thrust24THRUST_300001_SM_1000_NS12zip_iteratorINS8_IJNSF_6detail15normal_iteratorINSF_10device_ptrIdEEEENSF_17counting_iteratorIiNSF_11use_defaultESN_SN_EEEEEEEPS9_jSB_S9_S9_NS7_10__identityEEEvT0_T1_T2_T3_T4_T6_E12temp_storage+128];
	setp.lt.f64 	%p116, %fd135, %fd171;
	@%p116 bra 	$L__BB29_185;
	setp.geu.f64 	%p117, %fd171, %fd135;
	setp.lt.s32 	%p118, %r189, %r869;
	and.pred  	%p119, %p117, %p118;
	@%p119 bra 	$L__BB29_185;
	ld.shared.u32 	%r415, [_ZZN3cub18CUB_300001_SM_10006detail6reduce28DeviceReduceSingleTileKernelINS2_10policy_hubIN4cuda3std3__45tupleIJdiEEEj12larger_tupleIdEE10Policy1000EN6thrust24THRUST_300001_SM_1000_NS12zip_iteratorINS8_IJNSF_6detail15normal_iteratorINSF_10device_ptrIdEEEENSF_17counting_iteratorIiNSF_11use_defaultESN_SN_EEEEEEEPS9_jSB_S9_S9_NS7_10__identityEEEvT0_T1_T2_T3_T4_T6_E12temp_storage+132];
	bfe.u32 	%r416, %r415, 24, 8;
	cvt.u16.u32 	%rs386, %r416;
	bfe.u32 	%r417, %r415, 16, 8;
	cvt.u16.u32 	%rs385, %r417;
	bfe.u32 	%r418, %r415, 8, 8;
	cvt.u16.u32 	%rs384, %r418;
	bfe.u32 	%r419, %r415, 0, 8;
	cvt.u16.u32 	%rs383, %r419;
	mov.u32 	%r869, %r189;
	mov.f64 	%fd171, %fd135;
$L__BB29_185:
	mov.u32 	%r818, %tid.x;
	setp.ne.s32 	%p275, %r818, 0;
	@%p275 bra 	$L__BB29_190;
	setp.lt.f64 	%p276, %fd171, %fd207;
	@%p276 bra 	$L__BB29_189;
	setp.geu.f64 	%p277, %fd207, %fd171;
	setp.lt.s32 	%p278, %r869, %r915;
	and.pred  	%p279, %p277, %p278;
	@%p279 bra 	$L__BB29_189;
	mov.f64 	%fd207, %fd171;
	mov.u32 	%r915, %r869;
	mov.u16 	%rs451, %rs383;
	mov.u16 	%rs452, %rs384;
	mov.u16 	%rs453, %rs385;
	mov.u16 	%rs454, %rs386;
$L__BB29_189:
	st.global.f64 	[%rd1], %fd207;
	st.global.u32 	[%rd1+8], %r915;
	cvt.u32.u16 	%r819, %rs454;
	cvt.u32.u16 	%r820, %rs453;
	prmt.b32 	%r821, %r820, %r819, 0x3340U;
	cvt.u32.u16 	%r822, %rs452;
	cvt.u32.u16 	%r823, %rs451;
	prmt.b32 	%r824, %r823, %r822, 0x3340U;
	prmt.b32 	%r825, %r824, %r821, 0x5410U;
	st.global.u32 	[%rd1+12], %r825;
$L__BB29_190:
	ret;

}
	// .globl	_ZN3cub18CUB_300001_SM_10006detail6reduce18DeviceReduceKernelINS2_10policy_hubIN4cuda3std3__45tupleIJdiEEEj12larger_tupleIdEE10Policy1000EN6thrust24THRUST_300001_SM_1000_NS12zip_iteratorINS8_IJNSF_6detail15normal_iteratorINSF_10device_ptrIdEEEENSF_17counting_iteratorIiNSF_11use_defaultESN_SN_EEEEEEEjSB_S9_NS7_10__identityEEEvT0_PT3_T1_NS0_13GridEvenShareISV_EET2_T4_
.visible .entry _ZN3cub18CUB_300001_SM_10006detail6reduce18DeviceReduceKernelINS2_10policy_hubIN4cuda3std3__45tupleIJdiEEEj12larger_tupleIdEE10Policy1000EN6thrust24THRUST_300001_SM_1000_NS12zip_iteratorINS8_IJNSF_6detail15normal_iteratorINSF_10device_ptrIdEEEENSF_17counting_iteratorIiNSF_11use_defaultESN_SN_EEEEEEEjSB_S9_NS7_10__identityEEEvT0_PT3_T1_NS0_13GridEvenShareISV_EET2_T4_(
	.param .align 8 .b8 _ZN3cub18CUB_300001_SM_10006detail6reduce18DeviceReduceKernelINS2_10policy_hubIN4cuda3std3__45tupleIJdiEEEj12larger_tupleIdEE10Policy1000EN6thrust24THRUST_300001_SM_1000_NS12zip_iteratorINS8_IJNSF_6detail15normal_iteratorINSF_10device_ptrIdEEEENSF_17counting_iteratorIiNSF_11use_defaultESN_SN_EEEEEEEjSB_S9_NS7_10__identityEEEvT0_PT3_T1_NS0_13GridEvenShareISV_EET2_T4__param_0[16],
	.param .u64 .ptr .align 1 _ZN3cub18CUB_300001_SM_10006detail6reduce18DeviceReduceKernelINS2_10policy_hubIN4cuda3std3__45tupleIJdiEEEj12larger_tupleIdEE10Policy1000EN6thrust24THRUST_300001_SM_1000_NS12zip_iteratorINS8_IJNSF_6detail15normal_iteratorINSF_10device_ptrIdEEEENSF_17counting_iteratorIiNSF_11use_defaultESN_SN_EEEEEEEjSB_S9_NS7_10__identityEEEvT0_PT3_T1_NS0_13GridEvenShareISV_EET2_T4__param_1,
	.param .u32 _ZN3cub18CUB_300001_SM_10006detail6reduce18DeviceReduceKernelINS2_10policy_hubIN4cuda3std3__45tupleIJdiEEEj12larger_tupleIdEE10Policy1000EN6thrust24THRUST_300001_SM_1000_NS12zip_iteratorINS8_IJNSF_6detail15normal_iteratorINSF_10device_ptrIdEEEENSF_17counting_iteratorIiNSF_11use_defaultESN_SN_EEEEEEEjSB_S9_NS7_10__identityEEEvT0_PT3_T1_NS0_13GridEvenShareISV_EET2_T4__param_2,
	.param .align 4 .b8 _ZN3cub18CUB_300001_SM_10006detail6reduce18DeviceReduceKernelINS2_10policy_hubIN4cuda3std3__45tupleIJdiEEEj12larger_tupleIdEE10Policy1000EN6thrust24THRUST_300001_SM_1000_NS12zip_iteratorINS8_IJNSF_6detail15normal_iteratorINSF_10device_ptrIdEEEENSF_17counting_iteratorIiNSF_11use_defaultESN_SN_EEEEEEEjSB_S9_NS7_10__identityEEEvT0_PT3_T1_NS0_13GridEvenShareISV_EET2_T4__param_3[40],
	.param .align 1 .b8 _ZN3cub18CUB_300001_SM_10006detail6reduce18DeviceReduceKernelINS2_10policy_hubIN4cuda3std3__45tupleIJdiEEEj12larger_tupleIdEE10Policy1000EN6thrust24THRUST_300001_SM_1000_NS12zip_iteratorINS8_IJNSF_6detail15normal_iteratorINSF_10device_ptrIdEEEENSF_17counting_iteratorIiNSF_11use_defaultESN_SN_EEEEEEEjSB_S9_NS7_10__identityEEEvT0_PT3_T1_NS0_13GridEvenShareISV_EET2_T4__param_4[1],
	.param .align 1 .b8 _ZN3cub18CUB_300001_SM_10006detail6reduce18DeviceReduceKernelINS2_10policy_hubIN4cuda3std3__45tupleIJdiEEEj12larger_tupleIdEE10Policy1000EN6thrust24THRUST_300001_SM_1000_NS12zip_iteratorINS8_IJNSF_6detail15normal_iteratorINSF_10device_ptrIdEEEENSF_17counting_iteratorIiNSF_11use_defaultESN_SN_EEEEEEEjSB_S9_NS7_10__identityEEEvT0_PT3_T1_NS0_13GridEvenShareISV_EET2_T4__param_5[1]
)
.maxntid 256
{
	.reg .pred 	%p<276>;
	.reg .b16 	%rs<163>;
	.reg .b32 	%r<832>;
	.reg .b64 	%rd<63>;
	.reg .b64 	%fd<227>;
	// demoted variable
	.shared .align 8 .b8 _ZZN3cub18CUB_300001_SM_10006detail6reduce18DeviceReduceKernelINS2_10policy_hubIN4cuda3std3__45tupleIJdiEEEj12larger_tupleIdEE10Policy1000EN6thrust24THRUST_300001_SM_1000_NS12zip_iteratorINS8_IJNSF_6detail15normal_iteratorINSF_10device_ptrIdEEEENSF_17counting_iteratorIiNSF_11use_defaultESN_SN_EEEEEEEjSB_S9_NS7_10__identityEEEvT0_PT3_T1_NS0_13GridEvenShareISV_EET2_T4_E12temp_storage[152];
	ld.param.u32 	%r2, [_ZN3cub18CUB_300001_SM_10006detail6reduce18DeviceReduceKernelINS2_10policy_hubIN4cuda3std3__45tupleIJdiEEEj12larger_tupleIdEE10Policy1000EN6thrust24THRUST_300001_SM_1000_NS12zip_iteratorINS8_IJNSF_6detail15normal_iteratorINSF_10device_ptrIdEEEENSF_17counting_iteratorIiNSF_11use_defaultESN_SN_EEEEEEEjSB_S9_NS7_10__identityEEEvT0_PT3_T1_NS0_13GridEvenShareISV_EET2_T4__param_0+8];
	ld.param.u32 	%r1, [_ZN3cub18CUB_300001_SM_10006detail6reduce18DeviceReduceKernelINS2_10policy_hubIN4cuda3std3__45tupleIJdiEEEj12larger_tupleIdEE10Policy1000EN6thrust24THRUST_300001_SM_1000_NS12zip_iteratorINS8_IJNSF_6detail15normal_iteratorINSF_10device_ptrIdEEEENSF_17counting_iteratorIiNSF_11use_defaultESN_SN_EEEEEEEjSB_S9_NS7_10__identityEEEvT0_PT3_T1_NS0_13GridEvenShareISV_EET2_T4__param_3+20];
	ld.param.u32 	%r203, [_ZN3cub18CUB_300001_SM_10006detail6reduce18DeviceReduceKernelINS2_10policy_hubIN4cuda3std3__45tupleIJdiEEEj12larger_tupleIdEE10Policy1000EN6thrust24THRUST_300001_SM_1000_NS12zip_iteratorINS8_IJNSF_6detail15normal_iteratorINSF_10device_ptrIdEEEENSF_17counting_iteratorIiNSF_11use_defaultESN_SN_EEEEEEEjSB_S9_NS7_10__identityEEEvT0_PT3_T1_NS0_13GridEvenShareISV_EET2_T4__param_3+24];
	ld.param.u64 	%rd3, [_ZN3cub18CUB_300001_SM_10006detail6reduce18DeviceReduceKernelINS2_10policy_hubIN4cuda3std3__45tupleIJdiEEEj12larger_tupleIdEE10Policy1000EN6thrust24THRUST_300001_SM_1000_NS12zip_iteratorINS8_IJNSF_6detail15normal_iteratorINSF_10device_ptrIdEEEENSF_17counting_iteratorIiNSF_11use_defaultESN_SN_EEEEEEEjSB_S9_NS7_10__identityEEEvT0_PT3_T1_NS0_13GridEvenShareISV_EET2_T4__param_0];
	ld.param.u64 	%rd2, [_ZN3cub18CUB_300001_SM_10006detail6reduce18DeviceReduceKernelINS2_10policy_hubIN4cuda3std3__45tupleIJdiEEEj12larger_tupleIdEE10Policy1000EN6thrust24THRUST_300001_SM_1000_NS12zip_iteratorINS8_IJNSF_6detail15normal_iteratorINSF_10device_ptrIdEEEENSF_17counting_iteratorIiNSF_11use_defaultESN_SN_EEEEEEEjSB_S9_NS7_10__identityEEEvT0_PT3_T1_NS0_13GridEvenShareISV_EET2_T4__param_1];
	cvta.to.global.u64 	%rd1, %rd3;
	mov.u32 	%r3, %ctaid.x;
	shl.b32 	%r4, %r203, 10;
	shl.b32 	%r5, %r3, 10;
	sub.s32 	%r6, %r1, %r5;
	setp.gt.u32 	%p1, %r6, 1023;
	@%p1 bra 	$L__BB30_91;
	mov.u32 	%r7, %tid.x;
	setp.ge.u32 	%p120, %r7, %r6;
	mov.f64 	%fd192, 0d0000000000000000;
	mov.b32 	%r788, 0;
	mov.u32 	%r763, %r7;
	@%p120 bra 	$L__BB30_3;
	add.s32 	%r395, %r5, %r7;
	mul.wide.u32 	%rd28, %r395, 8;
	add.s64 	%rd29, %rd1, %rd28;
	add.s32 	%r788, %r2, %r395;
	ld.global.f64 	%fd192, [%rd29];
	add.s32 	%r763, %r7, 256;
$L__BB30_3:
	setp.ge.u32 	%p121, %r763, %r6;
	@%p121 bra 	$L__BB30_21;
	not.b32 	%r397, %r763;
	add.s32 	%r398, %r1, %r397;
	sub.s32 	%r399, %r398, %r5;
	shr.u32 	%r400, %r399, 8;
	add.s32 	%r12, %r400, 1;
	and.b32  	%r13, %r12, 3;
	setp.lt.u32 	%p122, %r399, 768;
	@%p122 bra 	$L__BB30_16;
	add.s32 	%r756, %r763, 512;
	add.s32 	%r755, %r763, %r5;
	add.s32 	%r754, %r755, %r2;
	and.b32  	%r401, %r12, 33554428;
	neg.s32 	%r753, %r401;
$L__BB30_6:
	mul.wide.u32 	%rd30, %r755, 8;
	add.s64 	%rd31, %rd1, %rd30;
	ld.global.f64 	%fd4, [%rd31];
	setp.lt.f64 	%p123, %fd4, %fd192;
	@%p123 bra 	$L__BB30_8;
	setp.geu.f64 	%p124, %fd192, %fd4;
	setp.lt.s32 	%p125, %r754, %r788;
	and.pred  	%p126, %p124, %p125;
	selp.b32 	%r788, %r788, %r754, %p126;
	selp.f64 	%fd192, %fd192, %fd4, %p126;
$L__BB30_8:
	add.s32 	%r402, %r755, 256;
	mul.wide.u32 	%rd32, %r402, 8;
	add.s64 	%rd33, %rd1, %rd32;
	ld.global.f64 	%fd7, [%rd33];
	setp.lt.f64 	%p127, %fd7, %fd192;
	@%p127 bra 	$L__BB30_10;
	add.s32 	%r403, %r754, 256;
	setp.geu.f64 	%p128, %fd192, %fd7;
	setp.lt.s32 	%p129, %r403, %r788;
	and.pred  	%p130, %p128, %p129;
	selp.b32 	%r788, %r788, %r403, %p130;
	selp.f64 	%fd192, %fd192, %fd7, %p130;
$L__BB30_10:
	add.s32 	%r404, %r755, 512;
	mul.wide.u32 	%rd34, %r404, 8;
	add.s64 	%rd35, %rd1, %rd34;
	ld.global.f64 	%fd10, [%rd35];
	setp.lt.f64 	%p131, %fd10, %fd192;
	@%p131 bra 	$L__BB30_12;
	add.s32 	%r405, %r754, 512;
	setp.geu.f64 	%p132, %fd192, %fd10;
	setp.lt.s32 	%p133, %r405, %r788;
	and.pred  	%p134, %p132, %p133;
	selp.b32 	%r788, %r788, %r405, %p134;
	selp.f64 	%fd192, %fd192, %fd10, %p134;
$L__BB30_12:
	add.s32 	%r406, %r755, 768;
	mul.wide.u32 	%rd36, %r406, 8;
	add.s64 	%rd37, %rd1, %rd36;
	ld.global.f64 	%fd13, [%rd37];
	setp.lt.f64 	%p135, %fd13, %fd192;
	@%p135 bra 	$L__BB30_14;
	add.s32 	%r407, %r754, 768;
	setp.geu.f64 	%p136, %fd192, %fd13;
	setp.lt.s32 	%p137, %r407, %r788;
	and.pred  	%p138, %p136, %p137;
	selp.b32 	%r788, %r788, %r407, %p138;
	selp.f64 	%fd192, %fd192, %fd13, %p138;
$L__BB30_14:
	add.s32 	%r756, %r756, 1024;
	add.s32 	%r755, %r755, 1024;
	add.s32 	%r754, %r754, 1024;
	add.s32 	%r753, %r753, 4;
	setp.ne.s32 	%p139, %r753, 0;
	@%p139 bra 	$L__BB30_6;
	add.s32 	%r763, %r756, -512;
$L__BB30_16:
	setp.eq.s32 	%p140, %r13, 0;
	@%p140 bra 	$L__BB30_21;
	add.s32 	%r766, %r763, %r5;
	add.s32 	%r767, %r766, %r2;
	neg.s32 	%r765, %r13;
$L__BB30_18:
	.pragma "nounroll";
	mul.wide.u32 	%rd38, %r766, 8;
	add.s64 	%rd39, %rd1, %rd38;
	ld.global.f64 	%fd19, [%rd39];
	setp.lt.f64 	%p141, %fd19, %fd192;
	@%p141 bra 	$L__BB30_20;
	setp.geu.f64 	%p142, %fd192, %fd19;
	setp.lt.s32 	%p143, %r767, %r788;
	and.pred  	%p144, %p142, %p143;
	selp.b32 	%r788, %r788, %r767, %p144;
	selp.f64 	%fd192, %fd192, %fd19, %p144;
$L__BB30_20:
	add.s32 	%r767, %r767, 256;
	add.s32 	%r766, %r766, 256;
	add.s32 	%r765, %r765, 1;
	setp.ne.s32 	%p145, %r765, 0;
	@%p145 bra 	$L__BB30_18;
$L__BB30_21:
	setp.lt.s32 	%p146, %r6, 256;
	@%p146 bra 	$L__BB30_53;
	// begin inline asm
	mov.u32 %r583, %laneid;
	// end inline asm
	mov.b64 	%rd50, %fd192;
	mov.b64 	{%r585, %r590}, %rd50;
	mov.b32 	%r601, 1;
	mov.b32 	%r602, 31;
	mov.b32 	%r603, -1;
	// begin inline asm
	shfl.sync.down.b32 %r584, %r585, %r601, %r602, %r603;
	// end inline asm
	// begin inline asm
	shfl.sync.down.b32 %r589, %r590, %r601, %r602, %r603;
	// end inline asm
	mov.b64 	%rd51, {%r584, %r589};
	mov.b64 	%fd23, %rd51;
	// begin inline asm
	shfl.sync.down.b32 %r594, %r788, %r601, %r602, %r603;
	// end inline asm
	mov.b32 	%r600, 0;
	// begin inline asm
	shfl.sync.down.b32 %r599, %r600, %r601, %r602, %r603;
	// end inline asm
	setp.gt.s32 	%p215, %r583, 30;
	setp.gt.f64 	%p216, %fd192, %fd23;
	or.pred  	%p217, %p215, %p216;
	mov.b16 	%rs119, 0;
	mov.u16 	%rs120, %rs119;
	mov.u16 	%rs121, %rs119;
	mov.u16 	%rs122, %rs119;
	@%p217 bra 	$L__BB30_25;
	setp.geu.f64 	%p218, %fd192, %fd23;
	setp.lt.s32 	%p219, %r594, %r788;
	and.pred  	%p220, %p218, %p219;
	@%p220 bra 	$L__BB30_25;
	shr.u32 	%r604, %r599, 24;
	cvt.u16.u32 	%rs119, %r604;
	{ .reg .b16 tmp; mov.b32 {tmp, %rs120}, %r599; }
	shr.u32 	%r605, %r599, 8;
	cvt.u16.u32 	%rs121, %r605;
	cvt.u16.u32 	%rs122, %r599;
	mov.u32 	%r788, %r594;
	mov.f64 	%fd192, %fd23;
$L__BB30_25:
	cvt.u32.u16 	%r626, %rs122;
	and.b32  	%r627, %r626, 255;
	and.b16  	%rs111, %rs121, 255;
	mul.wide.u16 	%r628, %rs111, 256;
	or.b32  	%r629, %r628, %r627;
	cvt.u32.u16 	%r630, %rs120;
	shl.b32 	%r631, %r630, 16;
	and.b32  	%r632, %r631, 16711680;
	or.b32  	%r633, %r629, %r632;
	cvt.u32.u16 	%r634, %rs119;
	shl.b32 	%r635, %r634, 24;
	or.b32  	%r622, %r633, %r635;
	mov.b64 	%rd52, %fd192;
	mov.b64 	{%r607, %r612}, %rd52;
	mov.b32 	%r623, 2;
	mov.b32 	%r624, 31;
	mov.b32 	%r625, -1;
	// begin inline asm
	shfl.sync.down.b32 %r606, %r607, %r623, %r624, %r625;
	// end inline asm
	// begin inline asm
	shfl.sync.down.b32 %r611, %r612, %r623, %r624, %r625;
	// end inline asm
	mov.b64 	%rd53, {%r606, %r611};
	mov.b64 	%fd25, %rd53;
	// begin inline asm
	shfl.sync.down.b32 %r616, %r788, %r623, %r624, %r625;
	// end inline asm
	// begin inline asm
	shfl.sync.down.b32 %r621, %r622, %r623, %r624, %r625;
	// end inline asm
	setp.gt.s32 	%p221, %r583, 29;
	setp.gt.f64 	%p222, %fd192, %fd25;
	or.pred  	%p223, %p221, %p222;
	@%p223 bra 	$L__BB30_28;
	setp.geu.f64 	%p224, %fd192, %fd25;
	setp.lt.s32 	%p225, %r616, %r788;
	and.pred  	%p226, %p224, %p225;
	@%p226 bra 	$L__BB30_28;
	shr.u32 	%r636, %r621, 24;
	cvt.u16.u32 	%rs119, %r636;
	{ .reg .b16 tmp; mov.b32 {tmp, %rs120}, %r621; }
	shr.u32 	%r637, %r621, 8;
	cvt.u16.u32 	%rs121, %r637;
	cvt.u16.u32 	%rs122, %r621;
	mov.u32 	%r788, %r616;
	mov.f64 	%fd192, %fd25;
$L__BB30_28:
	cvt.u32.u16 	%r658, %rs122;
	and.b32  	%r659, %r658, 255;
	and.b16  	%rs112, %rs121, 255;
	mul.wide.u16 	%r660, %rs112, 256;
	or.b32  	%r661, %r660, %r659;
	cvt.u32.u16 	%r662, %rs120;
	shl.b32 	%r663, %r662, 16;
	and.b32  	%r664, %r663, 16711680;
	or.b32  	%r665, %r661, %r664;
	cvt.u32.u16 	%r666, %rs119;
	shl.b32 	%r667, %r666, 24;
	or.b32  	%r654, %r665, %r667;
	mov.b64 	%rd54, %fd192;
	mov.b64 	{%r639, %r644}, %rd54;
	mov.b32 	%r655, 4;
	mov.b32 	%r656, 31;
	mov.b32 	%r657, -1;
	// begin inline asm
	shfl.sync.down.b32 %r638, %r639, %r655, %r656, %r657;
	// end inline asm
	// begin inline asm
	shfl.sync.down.b32 %r643, %r644, %r655, %r656, %r657;
	// end inline asm
	mov.b64 	%rd55, {%r638, %r643};
	mov.b64 	%fd27, %rd55;
	// begin inline asm
	shfl.sync.down.b32 %r648, %r788, %r655, %r656, %r657;
	// end inline asm
	// begin inline asm
	shfl.sync.down.b32 %r653, %r654, %r655, %r656, %r657;
	// end inline asm
	setp.gt.s32 	%p227, %r583, 27;
	setp.gt.f64 	%p228, %fd192, %fd27;
	or.pred  	%p229, %p227, %p228;
	@%p229 bra 	$L__BB30_31;
	setp.geu.f64 	%p230, %fd192, %fd27;
	setp.lt.s32 	%p231, %r648, %r788;
	and.pred  	%p232, %p230, %p231;
	@%p232 bra 	$L__BB30_31;
	shr.u32 	%r668, %r653, 24;
	cvt.u16.u32 	%rs119, %r668;
	{ .reg .b16 tmp; mov.b32 {tmp, %rs120}, %r653; }
	shr.u32 	%r669, %r653, 8;
	cvt.u16.u32 	%rs121, %r669;
	cvt.u16.u32 	%rs122, %r653;
	mov.u32 	%r788, %r648;
	mov.f64 	%fd192, %fd27;
$L__BB30_31:
	cvt.u32.u16 	%r690, %rs122;
	and.b32  	%r691, %r690, 255;
	and.b16  	%rs113, %rs121, 255;
	mul.wide.u16 	%r692, %rs113, 256;
	or.b32  	%r693, %r692, %r691;
	cvt.u32.u16 	%r694, %rs120;
	shl.b32 	%r695, %r694, 16;
	and.b32  	%r696, %r695, 16711680;
	or.b32  	%r697, %r693, %r696;
	cvt.u32.u16 	%r698, %rs119;
	shl.b32 	%r699, %r698, 24;
	or.b32  	%r686, %r697, %r699;
	mov.b64 	%rd56, %fd192;
	mov.b64 	{%r671, %r676}, %rd56;
	mov.b32 	%r687, 8;
	mov.b32 	%r688, 31;
	mov.b32 	%r689, -1;
	// begin inline asm
	shfl.sync.down.b32 %r670, %r671, %r687, %r688, %r689;
	// end inline asm
	// begin inline asm
	shfl.sync.down.b32 %r675, %r676, %r687, %r688, %r689;
	// end inline asm
	mov.b64 	%rd57, {%r670, %r675};
	mov.b64 	%fd29, %rd57;
	// begin inline asm
	shfl.sync.down.b32 %r680, %r788, %r687, %r688, %r689;
	// end inline asm
	// begin inline asm
	shfl.sync.down.b32 %r685, %r686, %r687, %r688, %r689;
	// end inline asm
	setp.gt.s32 	%p233, %r583, 23;
	setp.gt.f64 	%p234, %fd192, %fd29;
	or.pred  	%p235, %p233, %p234;
	@%p235 bra 	$L__BB30_34;
	setp.geu.f64 	%p236, %fd192, %fd29;
	setp.lt.s32 	%p237, %r680, %r788;
	and.pred  	%p238, %p236, %p237;
	@%p238 bra 	$L__BB30_34;
	shr.u32 	%r700, %r685, 24;
	cvt.u16.u32 	%rs119, %r700;
	{ .reg .b16 tmp; mov.b32 {tmp, %rs120}, %r685; }
	shr.u32 	%r701, %r685, 8;
	cvt.u16.u32 	%rs121, %r701;
	cvt.u16.u32 	%rs122, %r685;
	mov.u32 	%r788, %r680;
	mov.f64 	%fd192, %fd29;
$L__BB30_34:
	cvt.u32.u16 	%r722, %rs122;
	and.b32  	%r723, %r722, 255;
	and.b16  	%rs114, %rs121, 255;
	mul.wide.u16 	%r724, %rs114, 256;
	or.b32  	%r725, %r724, %r723;
	cvt.u32.u16 	%r726, %rs120;
	shl.b32 	%r727, %r726, 16;
	and.b32  	%r728, %r727, 16711680;
	or.b32  	%r729, %r725, %r728;
	cvt.u32.u16 	%r730, %rs119;
	shl.b32 	%r731, %r730, 24;
	or.b32  	%r718, %r729, %r731;
	mov.b64 	%rd58, %fd192;
	mov.b64 	{%r703, %r708}, %rd58;
	mov.b32 	%r719, 16;
	mov.b32 	%r720, 31;
	mov.b32 	%r721, -1;
	// begin inline asm
	shfl.sync.down.b32 %r702, %r703, %r719, %r720, %r721;
	// end inline asm
	// begin inline asm
	shfl.sync.down.b32 %r707, %r708, %r719, %r720, %r721;
	// end inline asm
	mov.b64 	%rd59, {%r702, %r707};
	mov.b64 	%fd31, %rd59;
	// begin inline asm
	shfl.sync.down.b32 %r712, %r788, %r719, %r720, %r721;
	// end inline asm
	// begin inline asm
	shfl.sync.down.b32 %r717, %r718, %r719, %r720, %r721;
	// end inline asm
	setp.gt.s32 	%p239, %r583, 15;
	setp.gt.f64 	%p240, %fd192, %fd31;
	or.pred  	%p241, %p239, %p240;
	@%p241 bra 	$L__BB30_36;
	setp.geu.f64 	%p242, %fd192, %fd31;
	setp.lt.s32 	%p243, %r712, %r788;
	and.pred  	%p244, %p242, %p243;
	selp.b32 	%r788, %r788, %r712, %p244;
	selp.f64 	%fd192, %fd192, %fd31, %p244;
$L__BB30_36:
	setp.ne.s32 	%p245, %r583, 0;
	@%p245 bra 	$L__BB30_38;
	shr.u32 	%r732, %r7, 1;
	and.b32  	%r733, %r732, 496;
	mov.u32 	%r734, _ZZN3cub18CUB_300001_SM_10006detail6reduce18DeviceReduceKernelINS2_10policy_hubIN4cuda3std3__45tupleIJdiEEEj12larger_tupleIdEE10Policy1000EN6thrust24THRUST_300001_SM_1000_NS12zip_iteratorINS8_IJNSF_6detail15normal_iteratorINSF_10device_ptrIdEEEENSF_17counting_iteratorIiNSF_11use_defaultESN_SN_EEEEEEEjSB_S9_NS7_10__identityEEEvT0_PT3_T1_NS0_13GridEvenShareISV_EET2_T4_E12temp_storage;
	add.s32 	%r735, %r734, %r733;
	st.shared.f64 	[%r735+8], %fd192;
	st.shared.u32 	[%r735+16], %r788;
$L__BB30_38:
	bar.sync 	0;
	setp.ne.s32 	%p246, %r7, 0;
	@%p246 bra 	$L__BB30_158;
	ld.shared.f64 	%fd34, [_ZZN3cub18CUB_300001_SM_10006detail6reduce18DeviceReduceKernelINS2_10policy_hubIN4cuda3std3__45tupleIJdiEEEj12larger_tupleIdEE10Policy1000EN6thrust24THRUST_300001_SM_1000_NS12zip_iteratorINS8_IJNSF_6detail15normal_iteratorINSF_10device_ptrIdEEEENSF_17counting_iteratorIiNSF_11use_defaultESN_SN_EEEEEEEjSB_S9_NS7_10__identityEEEvT0_PT3_T1_NS0_13GridEvenShareISV_EET2_T4_E12temp_storage+24];
	setp.lt.f64 	%p247, %fd34, %fd192;
	@%p247 bra 	$L__BB30_41;
	ld.shared.u32 	%r736, [_ZZN3cub18CUB_300001_SM_10006detail6reduce18DeviceReduceKernelINS2_10policy_hubIN4cuda3std3__45tupleIJdiEEEj12larger_tupleIdEE10Policy1000EN6thrust24THRUST_300001_SM_1000_NS12zip_iteratorINS8_IJNSF_6detail15normal_iteratorINSF_10device_ptrIdEEEENSF_17counting_iteratorIiNSF_11use_defaultESN_SN_EEEEEEEjSB_S9_NS7_10__identityEEEvT0_PT3_T1_NS0_13GridEvenShareISV_EET2_T4_E12temp_storage+32];
	setp.geu.f64 	%p248, %fd192, %fd34;
	setp.lt.s32 	%p249, %r736, %r788;
	and.pred  	%p250, %p248, %p249;
	selp.b32 	%r788, %r788, %r736, %p250;
	selp.f64 	%fd192, %fd192, %fd34, %p250;
$L__BB30_41:
	ld.shared.f64 	%fd37, [_ZZN3cub18CUB_300001_SM_10006detail6reduce18DeviceReduceKernelINS2_10policy_hubIN4cuda3std3__45tupleIJdiEEEj12larger_tupleIdEE10Policy1000EN6thrust24THRUST_300001_SM_1000_NS12zip_iteratorINS8_IJNSF_6detail15normal_iteratorINSF_10device_ptrIdEEEENSF_17counting_iteratorIiNSF_11use_defaultESN_SN_EEEEEEEjSB_S9_NS7_10__identityEEEvT0_PT3_T1_NS0_13GridEvenShareISV_EET2_T4_E12temp_storage+40];
	setp.lt.f64 	%p251, %fd37, %fd192;
	@%p251 bra 	$L__BB30_43;
	ld.shared.u32 	%r738, [_ZZN3cub18CUB_300001_SM_10006detail6reduce18DeviceReduceKernelINS2_10policy_hubIN4cuda3std3__45tupleIJdiEEEj12larger_tupleIdEE10Policy1000EN6thrust24THRUST_300001_SM_1000_NS12zip_iteratorINS8_IJNSF_6detail15normal_iteratorINSF_10device_ptrIdEEEENSF_17counting_iteratorIiNSF_11use_defaultESN_SN_EEEEEEEjSB_S9_NS7_10__identityEEEvT0_PT3_T1_NS0_13GridEvenShareISV_EET2_T4_E12temp_storage+48];
	setp.geu.f64 	%p252, %fd192, %fd37;
	setp.lt.s32 	%p253, %r738, %r788;
	and.pred  	%p254, %p252, %p253;
	selp.b32 	%r788, %r788, %r738, %p254;
	selp.f64 	%fd192, %fd192, %fd37, %p254;
$L__BB30_43:
	ld.shared.f64 	%fd40, [_ZZN3cub18CUB_300001_SM_10006detail6reduce18DeviceReduceKernelINS2_10policy_hubIN4cuda3std3__45tupleIJdiEEEj12larger_tupleIdEE10Policy1000EN6thrust24THRUST_300001_SM_1000_NS12zip_iteratorINS8_IJNSF_6detail15normal_iteratorINSF_10device_ptrIdEEEENSF_17counting_iteratorIiNSF_11use_defaultESN_SN_EEEEEEEjSB_S9_NS7_10__identityEEEvT0_PT3_T1_NS0_13GridEvenShareISV_EET2_T4_E12temp_storage+56];
	setp.lt.f64 	%p255, %fd40, %fd192;
	@%p255 bra 	$L__BB30_45;
	ld.shared.u32 	%r740, [_ZZN3cub18CUB_300001_SM_10006detail6reduce18DeviceReduceKernelINS2_10policy_hubIN4cuda3std3__45tupleIJdiEEEj12larger_tupleIdEE10Policy1000EN6thrust24THRUST_300001_SM_1000_NS12zip_iteratorINS8_IJNSF_6detail15normal_iteratorINSF_10device_ptrIdEEEENSF_17counting_iteratorIiNSF_11use_defaultESN_SN_EEEEEEEjSB_S9_NS7_10__identityEEEvT0_PT3_T1_NS0_13GridEvenShareISV_EET2_T4_E12temp_storage+64];
	setp.geu.f64 	%p256, %fd192, %fd40;
	setp.lt.s32 	%p257, %r740, %r788;
	and.pred  	%p258, %p256, %p257;
	selp.b32 	%r788, %r788, %r740, %p258;
	selp.f64 	%fd192, %fd192, %fd40, %p258;
$L__BB30_45:
	ld.shared.f64 	%fd43, [_ZZN3cub18CUB_300001_SM_10006detail6reduce18DeviceReduceKernelINS2_10policy_hubIN4cuda3std3__45tupleIJdiEEEj12larger_tupleIdEE10Policy1000EN6thrust24THRUST_300001_SM_1000_NS12zip_iteratorINS8_IJNSF_6detail15normal_iteratorINSF_10device_ptrIdEEEENSF_17counting_iteratorIiNSF_11use_defaultESN_SN_EEEEEEEjSB_S9_NS7_10__identityEEEvT0_PT3_T1_NS0_13GridEvenShareISV_EET2_T4_E12temp_storage+72];
	setp.lt.f64 	%p259, %fd43, %fd192;
	@%p259 bra 	$L__BB30_47;
	ld.shared.u32 	%r742, [_ZZN3cub18CUB_300001_SM_10006detail6reduce18DeviceReduceKernelINS2_10policy_hubIN4cuda3std3__45tupleIJdiEEEj12larger_tupleIdEE10Policy1000EN6thrust24THRUST_300001_SM_1000_NS12zip_iteratorINS8_IJNSF_6detail15normal_iteratorINSF_10device_ptrIdEEEENSF_17counting_iteratorIiNSF_11use_defaultESN_SN_EEEEEEEjSB_S9_NS7_10__identityEEEvT0_PT3_T1_NS0_13GridEvenShareISV_EET2_T4_E12temp_storage+80];
	setp.geu.f64 	%p260, %fd192, %fd43;
	setp.lt.s32 	%p261, %r742, %r788;
	and.pred  	%p262, %p260, %p261;
	selp.b32 	%r788, %r788, %r742, %p262;
	selp.f64 	%fd192, %fd192, %fd43, %p262;
$L__BB30_47:
	ld.shared.f64 	%fd46, [_ZZN3cub18CUB_300001_SM_10006detail6reduce18DeviceReduceKernelINS2_10policy_hubIN4cuda3std3__45tupleIJdiEEEj12larger_tupleIdEE10Policy1000EN6thrust24THRUST_300001_SM_1000_NS12zip_iteratorINS8_IJNSF_6detail15normal_iteratorINSF_10device_ptrIdEEEENSF_17counting_iteratorIiNSF_11use_defaultESN_SN_EEEEEEEjSB_S9_NS7_10__identityEEEvT0_PT3_T1_NS0_13GridEvenShareISV_EET2_T4_E12temp_storage+88];
	setp.lt.f64 	%p263, %fd46, %fd192;
	@%p263 bra 	$L__BB30_49;
	ld.shared.u32 	%r744, [_ZZN3cub18CUB_300001_SM_10006detail6reduce18DeviceReduceKernelINS2_10policy_hubIN4cuda3std3__45tupleIJdiEEEj12larger_tupleIdEE10Policy1000EN6thrust24THRUST_300001_SM_1000_NS12zip_iteratorINS8_IJNSF_6detail15normal_iteratorINSF_10device_ptrIdEEEENSF_17counting_iteratorIiNSF_11use_defaultESN_SN_EEEEEEEjSB_S9_NS7_10__identityEEEvT0_PT3_T1_NS0_13GridEvenShareISV_EET2_T4_E12temp_storage+96];
	setp.geu.f64 	%p264, %fd192, %fd46;
	setp.lt.s32 	%p265, %r744, %r788;
	and.pred  	%p266, %p264, %p265;
	selp.b32 	%r788, %r788, %r744, %p266;
	selp.f64 	%fd192, %fd192, %fd46, %p266;
$L__BB30_49:
	ld.shared.f64 	%fd49, [_ZZN3cub18CUB_300001_SM_10006detail6reduce18DeviceReduceKernelINS2_10policy_hubIN4cuda3std3__45tupleIJdiEEEj12larger_tupleIdEE10Policy1000EN6thrust24THRUST_300001_SM_1000_NS12zip_iteratorINS8_IJNSF_6detail15normal_iteratorINSF_10device_ptrIdEEEENSF_17counting_iteratorIiNSF_11use_defaultESN_SN_EEEEEEEjSB_S9_NS7_10__identityEEEvT0_PT3_T1_NS0_13GridEvenShareISV_EET2_T4_E12temp_storage+104];
	setp.lt.f64 	%p267, %fd49, %fd192;
	@%p267 bra 	$L__BB30_51;
	ld.shared.u32 	%r746, [_ZZN3cub18CUB_300001_SM_10006detail6reduce18DeviceReduceKernelINS2_10policy_hubIN4cuda3std3__45tupleIJdiEEEj12larger_tupleIdEE10Policy1000EN6thrust24THRUST_300001_SM_1000_NS12zip_iteratorINS8_IJNSF_6detail15normal_iteratorINSF_10device_ptrIdEEEENSF_17counting_iteratorIiNSF_11use_defaultESN_SN_EEEEEEEjSB_S9_NS7_10__identityEEEvT0_PT3_T1_NS0_13GridEvenShareISV_EET2_T4_E12temp_storage+112];
	setp.geu.f64 	%p268, %fd192, %fd49;
	setp.lt.s32 	%p269, %r746, %r788;
	and.pred  	%p270, %p268, %p269;
	selp.b32 	%r788, %r788, %r746, %p270;
	selp.f64 	%fd192, %fd192, %fd49, %p270;
$L__BB30_51:
	ld.shared.f64 	%fd52, [_ZZN3cub18CUB_300001_SM_10006detail6reduce18DeviceReduceKernelINS2_10policy_hubIN4cuda3std3__45tupleIJdiEEEj12larger_tupleIdEE10Policy1000EN6thrust24THRUST_300001_SM_1000_NS12zip_iteratorINS8_IJNSF_6detail15normal_iteratorINSF_10device_ptrIdEEEENSF_17counting_iteratorIiNSF_11use_defaultESN_SN_EEEEEEEjSB_S9_NS7_10__identityEEEvT0_PT3_T1_NS0_13GridEvenShareISV_EET2_T4_E12temp_storage+120];
	setp.lt.f64 	%p271, %fd52, %fd192;
	@%p271 bra 	$L__BB30_158;
	ld.shared.u32 	%r748, [_ZZN3cub18CUB_300001_SM_10006detail6reduce18DeviceReduceKernelINS2_10policy_hubIN4cuda3std3__45tupleIJdiEEEj12larger_tupleIdEE10Policy1000EN6thrust24THRUST_300001_SM_1000_NS12zip_iteratorINS8_IJNSF_6detail15normal_iteratorINSF_10device_ptrIdEEEENSF_17counting_iteratorIiNSF_11use_defaultESN_SN_EEEEEEEjSB_S9_NS7_10__identityEEEvT0_PT3_T1_NS0_13GridEvenShareISV_EET2_T4_E12temp_storage+128];
	setp.geu.f64 	%p272, %fd192, %fd52;
	setp.lt.s32 	%p273, %r748, %r788;
	and.pred  	%p274, %p272, %p273;
	selp.b32 	%r788, %r788, %r748, %p274;
	selp.f64 	%fd192, %fd192, %fd52, %p274;
	bra.uni 	$L__BB30_158;
$L__BB30_53:
	// begin inline asm
	mov.u32 %r408, %laneid;
	// end inline asm
	and.b32  	%r429, %r7, 992;
	add.s32 	%r430, %r429, 32;
	setp.gt.s32 	%p147, %r430, %r6;
	not.b32 	%r431, %r429;
	add.s32 	%r432, %r6, %r431;
	selp.b32 	%r427, %r432, 31, %p147;
	mov.b64 	%rd40, %fd192;
	mov.b64 	{%r410, %r415}, %rd40;
	mov.b32 	%r426, 1;
	mov.b32 	%r428, -1;
	// begin inline asm
	shfl.sync.down.b32 %r409, %r410, %r426, %r427, %r428;
	// end inline asm
	// begin inline asm
	shfl.sync.down.b32 %r414, %r415, %r426, %r427, %r428;
	// end inline asm
	mov.b64 	%rd41, {%r409, %r414};
	mov.b64 	%fd54, %rd41;
	// begin inline asm
	shfl.sync.down.b32 %r419, %r788, %r426, %r427, %r428;
	// end inline asm
	mov.b32 	%r425, 0;
	// begin inline asm
	shfl.sync.down.b32 %r424, %r425, %r426, %r427, %r428;
	// end inline asm
	setp.ge.s32 	%p148, %r408, %r427;
	setp.gt.f64 	%p149, %fd192, %fd54;
	or.pred  	%p150, %p148, %p149;
	mov.b16 	%rs135, 0;
	mov.u16 	%rs136, %rs135;
	mov.u16 	%rs137, %rs135;
	mov.u16 	%rs138, %rs135;
	@%p150 bra 	$L__BB30_56;
	setp.geu.f64 	%p151, %fd192, %fd54;
	setp.lt.s32 	%p152, %r419, %r788;
	and.pred  	%p153, %p151, %p152;
	@%p153 bra 	$L__BB30_56;
	shr.u32 	%r433, %r424, 24;
	cvt.u16.u32 	%rs135, %r433;
	{ .reg .b16 tmp; mov.b32 {tmp, %rs136}, %r424; }
	shr.u32 	%r434, %r424, 8;
	cvt.u16.u32 	%rs137, %r434;
	cvt.u16.u32 	%rs138, %r424;
	mov.u32 	%r788, %r419;
	mov.f64 	%fd192, %fd54;
$L__BB30_56:
	cvt.u32.u16 	%r455, %rs138;
	and.b32  	%r456, %r455, 255;
	and.b16  	%rs105, %rs137, 255;
	mul.wide.u16 	%r457, %rs105, 256;
	or.b32  	%r458, %r457, %r456;
	cvt.u32.u16 	%r459, %rs136;
	shl.b32 	%r460, %r459, 16;
	and.b32  	%r461, %r460, 16711680;
	or.b32  	%r462, %r458, %r461;
	cvt.u32.u16 	%r463, %rs135;
	shl.b32 	%r464, %r463, 24;
	or.b32  	%r451, %r462, %r464;
	mov.b64 	%rd42, %fd192;
	mov.b64 	{%r436, %r441}, %rd42;
	mov.b32 	%r452, 2;
	mov.b32 	%r454, -1;
	// begin inline asm
	shfl.sync.down.b32 %r435, %r436, %r452, %r427, %r454;
	// end inline asm
	// begin inline asm
	shfl.sync.down.b32 %r440, %r441, %r452, %r427, %r454;
	// end inline asm
	mov.b64 	%rd43, {%r435, %r440};
	mov.b64 	%fd56, %rd43;
	// begin inline asm
	shfl.sync.down.b32 %r445, %r788, %r452, %r427, %r454;
	// end inline asm
	// begin inline asm
	shfl.sync.down.b32 %r450, %r451, %r452, %r427, %r454;
	// end inline asm
	add.s32 	%r465, %r408, 2;
	setp.gt.s32 	%p154, %r465, %r427;
	setp.gt.f64 	%p155, %fd192, %fd56;
	or.pred  	%p156, %p154, %p155;
	@%p156 bra 	$L__BB30_59;
	setp.geu.f64 	%p157, %fd192, %fd56;
	setp.lt.s32 	%p158, %r445, %r788;
	and.pred  	%p159, %p157, %p158;
	@%p159 bra 	$L__BB30_59;
	shr.u32 	%r466, %r450, 24;
	cvt.u16.u32 	%rs135, %r466;
	{ .reg .b16 tmp; mov.b32 {tmp, %rs136}, %r450; }
	shr.u32 	%r467, %r450, 8;
	cvt.u16.u32 	%rs137, %r467;
	cvt.u16.u32 	%rs138, %r450;
	mov.u32 	%r788, %r445;
	mov.f64 	%fd192, %fd56;
$L__BB30_59:
	cvt.u32.u16 	%r488, %rs138;
	and.b32  	%r489, %r488, 255;
	and.b16  	%rs106, %rs137, 255;
	mul.wide.u16 	%r490, %rs106, 256;
	or.b32  	%r491, %r490, %r489;
	cvt.u32.u16 	%r492, %rs136;
	shl.b32 	%r493, %r492, 16;
	and.b32  	%r494, %r493, 16711680;
	or.b32  	%r495, %r491, %r494;
	cvt.u32.u16 	%r496, %rs135;
	shl.b32 	%r497, %r496, 24;
	or.b32  	%r484, %r495, %r497;
	mov.b64 	%rd44, %fd192;
	mov.b64 	{%r469, %r474}, %rd44;
	mov.b32 	%r485, 4;
	mov.b32 	%r487, -1;
	// begin inline asm
	shfl.sync.down.b32 %r468, %r469, %r485, %r427, %r487;
	// end inline asm
	// begin inline asm
	shfl.sync.down.b32 %r473, %r474, %r485, %r427, %r487;
	// end inline asm
	mov.b64 	%rd45, {%r468, %r473};
	mov.b64 	%fd58, %rd45;
	// begin inline asm
	shfl.sync.down.b32 %r478, %r788, %r485, %r427, %r487;
	// end inline asm
	// begin inline asm
	shfl.sync.down.b32 %r483, %r484, %r485, %r427, %r487;
	// end inline asm
	add.s32 	%r498, %r408, 4;
	setp.gt.s32 	%p160, %r498, %r427;
	setp.gt.f64 	%p161, %fd192, %fd58;
	or.pred  	%p162, %p160, %p161;
	@%p162 bra 	$L__BB30_62;
	setp.geu.f64 	%p163, %fd192, %fd58;
	setp.lt.s32 	%p164, %r478, %r788;
	and.pred  	%p165, %p163, %p164;
	@%p165 bra 	$L__BB30_62;
	shr.u32 	%r499, %r483, 24;
	cvt.u16.u32 	%rs135, %r499;
	{ .reg .b16 tmp; mov.b32 {tmp, %rs136}, %r483; }
	shr.u32 	%r500, %r483, 8;
	cvt.u16.u32 	%rs137, %r500;
	cvt.u16.u32 	%rs138, %r483;
	mov.u32 	%r788, %r478;
	mov.f64 	%fd192, %fd58;
$L__BB30_62:
	cvt.u32.u16 	%r521, %rs138;
	and.b32  	%r522, %r521, 255;
	and.b16  	%rs107, %rs137, 255;
	mul.wide.u16 	%r523, %rs107, 256;
	or.b32  	%r524, %r523, %r522;
	cvt.u32.u16 	%r525, %rs136;
	shl.b32 	%r526, %r525, 16;
	and.b32  	%r527, %r526, 16711680;
	or.b32  	%r528, %r524, %r527;
	cvt.u32.u16 	%r529, %rs135;
	shl.b32 	%r530, %r529, 24;
	or.b32  	%r517, %r528, %r530;
	mov.b64 	%rd46, %fd192;
	mov.b64 	{%r502, %r507}, %rd46;
	mov.b32 	%r518, 8;
	mov.b32 	%r520, -1;
	// begin inline asm
	shfl.sync.down.b32 %r501, %r502, %r518, %r427, %r520;
	// end inline asm
	// begin inline asm
	shfl.sync.down.b32 %r506, %r507, %r518, %r427, %r520;
	// end inline asm
	mov.b64 	%rd47, {%r501, %r506};
	mov.b64 	%fd60, %rd47;
	// begin inline asm
	shfl.sync.down.b32 %r511, %r788, %r518, %r427, %r520;
	// end inline asm
	// begin inline asm
	shfl.sync.down.b32 %r516, %r517, %r518, %r427, %r520;
	// end inline asm
	add.s32 	%r531, %r408, 8;
	setp.gt.s32 	%p166, %r531, %r427;
	setp.gt.f64 	%p167, %fd192, %fd60;
	or.pred  	%p168, %p166, %p167;
	@%p168 bra 	$L__BB30_65;
	setp.geu.f64 	%p169, %fd192, %fd60;
	setp.lt.s32 	%p170, %r511, %r788;
	and.pred  	%p171, %p169, %p170;
	@%p171 bra 	$L__BB30_65;
	shr.u32 	%r532, %r516, 24;
	cvt.u16.u32 	%rs135, %r532;
	{ .reg .b16 tmp; mov.b32 {tmp, %rs136}, %r516; }
	shr.u32 	%r533, %r516, 8;
	cvt.u16.u32 	%rs137, %r533;
	cvt.u16.u32 	%rs138, %r516;
	mov.u32 	%r788, %r511;
	mov.f64 	%fd192, %fd60;
$L__BB30_65:
	cvt.u32.u16 	%r554, %rs138;
	and.b32  	%r555, %r554, 255;
	and.b16  	%rs108, %rs137, 255;
	mul.wide.u16 	%r556, %rs108, 256;
	or.b32  	%r557, %r556, %r555;
	cvt.u32.u16 	%r558, %rs136;
	shl.b32 	%r559, %r558, 16;
	and.b32  	%r560, %r559, 16711680;
	or.b32  	%r561, %r557, %r560;
	cvt.u32.u16 	%r562, %rs135;
	shl.b32 	%r563, %r562, 24;
	or.b32  	%r550, %r561, %r563;
	mov.b64 	%rd48, %fd192;
	mov.b64 	{%r535, %r540}, %rd48;
	mov.b32 	%r551, 16;
	mov.b32 	%r553, -1;
	// begin inline asm
	shfl.sync.down.b32 %r534, %r535, %r551, %r427, %r553;
	// end inline asm
	// begin inline asm
	shfl.sync.down.b32 %r539, %r540, %r551, %r427, %r553;
	// end inline asm
	mov.b64 	%rd49, {%r534, %r539};
	mov.b64 	%fd62, %rd49;
	// begin inline asm
	shfl.sync.down.b32 %r544, %r788, %r551, %r427, %r553;
	// end inline asm
	// begin inline asm
	shfl.sync.down.b32 %r549, %r550, %r551, %r427, %r553;
	// end inline asm
	add.s32 	%r564, %r408, 16;
	setp.gt.s32 	%p172, %r564, %r427;
	setp.gt.f64 	%p173, %fd192, %fd62;
	or.pred  	%p174, %p172, %p173;
	@%p174 bra 	$L__BB30_67;
	setp.geu.f64 	%p175, %fd192, %fd62;
	setp.lt.s32 	%p176, %r544, %r788;
	and.pred  	%p177, %p175, %p176;
	selp.b32 	%r788, %r788, %r544, %p177;
	selp.f64 	%fd192, %fd192, %fd62, %p177;
$L__BB30_67:
	setp.ne.s32 	%p178, %r408, 0;
	@%p178 bra 	$L__BB30_69;
	shr.u32 	%r565, %r7, 1;
	and.b32  	%r566, %r565, 496;
	mov.u32 	%r567, _ZZN3cub18CUB_300001_SM_10006detail6reduce18DeviceReduceKernelINS2_10policy_hubIN4cuda3std3__45tupleIJdiEEEj12larger_tupleIdEE10Policy1000EN6thrust24THRUST_300001_SM_1000_NS12zip_iteratorINS8_IJNSF_6detail15normal_iteratorINSF_10device_ptrIdEEEENSF_17counting_iteratorIiNSF_11use_defaultESN_SN_EEEEEEEjSB_S9_NS7_10__identityEEEvT0_PT3_T1_NS0_13GridEvenShareISV_EET2_T4_E12temp_storage;
	add.s32 	%r568, %r567, %r566;
	st.shared.f64 	[%r568+8], %fd192;
	st.shared.u32 	[%r568+16], %r788;
$L__BB30_69:
	bar.sync 	0;
	setp.ne.s32 	%p179, %r7, 0;
	@%p179 bra 	$L__BB30_158;
	setp.lt.s32 	%p180, %r6, 33;
	@%p180 bra 	$L__BB30_73;
	ld.shared.f64 	%fd65, [_ZZN3cub18CUB_300001_SM_10006detail6reduce18DeviceReduceKernelINS2_10policy_hubIN4cuda3std3__45tupleIJdiEEEj12larger_tupleIdEE10Policy1000EN6thrust24THRUST_300001_SM_1000_NS12zip_iteratorINS8_IJNSF_6detail15normal_iteratorINSF_10device_ptrIdEEEENSF_17counting_iteratorIiNSF_11use_defaultESN_SN_EEEEEEEjSB_S9_NS7_10__identityEEEvT0_PT3_T1_NS0_13GridEvenShareISV_EET2_T4_E12temp_storage+24];
	setp.lt.f64 	%p181, %fd65, %fd192;
	@%p181 bra 	$L__BB30_73;
	ld.shared.u32 	%r569, [_ZZN3cub18CUB_300001_SM_10006detail6reduce18DeviceReduceKernelINS2_10policy_hubIN4cuda3std3__45tupleIJdiEEEj12larger_tupleIdEE10Policy1000EN6thrust24THRUST_300001_SM_1000_NS12zip_iteratorINS8_IJNSF_6detail15normal_iteratorINSF_10device_ptrIdEEEENSF_17counting_iteratorIiNSF_11use_defaultESN_SN_EEEEEEEjSB_S9_NS7_10__identityEEEvT0_PT3_T1_NS0_13GridEvenShareISV_EET2_T4_E12temp_storage+32];
	setp.geu.f64 	%p182, %fd192, %fd65;
	setp.lt.s32 	%p183, %r569, %r788;
	and.pred  	%p184, %p182, %p183;
	selp.f64 	%fd192, %fd192, %fd65, %p184;
	selp.b32 	%r788, %r788, %r569, %p184;
$L__BB30_73:
	setp.lt.s32 	%p185, %r6, 65;
	@%p185 bra 	$L__BB30_76;
	ld.shared.f64 	%fd68, [_ZZN3cub18CUB_300001_SM_10006detail6reduce18DeviceReduceKernelINS2_10policy_hubIN4cuda3std3__45tupleIJdiEEEj12larger_tupleIdEE10Policy1000EN6thrust24THRUST_300001_SM_1000_NS12zip_iteratorINS8_IJNSF_6detail15normal_iteratorINSF_10device_ptrIdEEEENSF_17counting_iteratorIiNSF_11use_defaultESN_SN_EEEEEEEjSB_S9_NS7_10__identityEEEvT0_PT3_T1_NS0_13GridEvenShareISV_EET2_T4_E12temp_storage+40];
	setp.lt.f64 	%p186, %fd68, %fd192;
	@%p186 bra 	$L__BB30_76;
	ld.shared.u32 	%r571, [_ZZN3cub18CUB_300001_SM_10006detail6reduce18DeviceReduceKernelINS2_10policy_hubIN4cuda3std3__45tupleIJdiEEEj12larger_tupleIdEE10Policy1000EN6thrust24THRUST_300001_SM_1000_NS12zip_iteratorINS8_IJNSF_6detail15normal_iteratorINSF_10device_ptrIdEEEENSF_17counting_iteratorIiNSF_11use_defaultESN_SN_EEEEEEEjSB_S9_NS7_10__identityEEEvT0_PT3_T1_NS0_13GridEvenShareISV_EET2_T4_E12temp_storage+48];
	setp.geu.f64 	%p187, %fd192, %fd68;
	setp.lt.s32 	%p188, %r571, %r788;
	and.pred  	%p189, %p187, %p188;
	selp.f64 	%fd192, %fd192, %fd68, %p189;
	selp.b32 	%r788, %r788, %r571, %p189;
$L__BB30_76:
	setp.lt.s32 	%p190, %r6, 97;
	@%p190 bra 	$L__BB30_79;
	ld.shared.f64 	%fd71, [_ZZN3cub18CUB_300001_SM_10006detail6reduce18DeviceReduceKernelINS2_10policy_hubIN4cuda3std3__45tupleIJdiEEEj12larger_tupleIdEE10Policy1000EN6thrust24THRUST_300001_SM_1000_NS12zip_iteratorINS8_IJNSF_6detail15normal_iteratorINSF_10device_ptrIdEEEENSF_17counting_iteratorIiNSF_11use_defaultESN_SN_EEEEEEEjSB_S9_NS7_10__identityEEEvT0_PT3_T1_NS0_13GridEvenShareISV_EET2_T4_E12temp_storage+56];
	setp.lt.f64 	%p191, %fd71, %fd192;
	@%p191 bra 	$L__BB30_79;
	ld.shared.u32 	%r573, [_ZZN3cub18CUB_300001_SM_10006detail6reduce18DeviceReduceKernelINS2_10policy_hubIN4cuda3std3__45tupleIJdiEEEj12larger_tupleIdEE10Policy1000EN6thrust24THRUST_300001_SM_1000_NS12zip_iteratorINS8_IJNSF_6detail15normal_iteratorINSF_10device_ptrIdEEEENSF_17counting_iteratorIiNSF_11use_defaultESN_SN_EEEEEEEjSB_S9_NS7_10__identityEEEvT0_PT3_T1_NS0_13GridEvenShareISV_EET2_T4_E12temp_storage+64];
	setp.geu.f64 	%p192, %fd192, %fd71;
	setp.lt.s32 	%p193, %r573, %r788;
	and.pred  	%p194, %p192, %p193;
	selp.f64 	%fd192, %fd192, %fd71, %p194;
	selp.b32 	%r788, %r788, %r573, %p194;
$L__BB30_79:
	setp.lt.s32 	%p195, %r6, 129;
	@%p195 bra 	$L__BB30_82;
	ld.shared.f64 	%fd74, [_ZZN3cub18CUB_300001_SM_10006detail6reduce18DeviceReduceKernelINS2_10policy_hubIN4cuda3std3__45tupleIJdiEEEj12larger_tupleIdEE10Policy1000EN6thrust24THRUST_300001_SM_1000_NS12zip_iteratorINS8_IJNSF_6detail15normal_iteratorINSF_10device_ptrIdEEEENSF_17counting_iteratorIiNSF_11use_defaultESN_SN_EEEEEEEjSB_S9_NS7_10__identityEEEvT0_PT3_T1_NS0_13GridEvenShareISV_EET2_T4_E12temp_storage+72];
	setp.lt.f64 	%p196, %fd74, %fd192;
	@%p196 bra 	$L__BB30_82;
	ld.shared.u32 	%r575, [_ZZN3cub18CUB_300001_SM_10006detail6reduce18DeviceReduceKernelINS2_10policy_hubIN4cuda3std3__45tupleIJdiEEEj12larger_tupleIdEE10Policy1000EN6thrust24THRUST_300001_SM_1000_NS12zip_iteratorINS8_IJNSF_6detail15normal_iteratorINSF_10device_ptrIdEEEENSF_17counting_iteratorIiNSF_11use_defaultESN_SN_EEEEEEEjSB_S9_NS7_10__identityEEEvT0_PT3_T1_NS0_13GridEvenShareISV_EET2_T4_E12temp_storage+80];
	setp.geu.f64 	%p197, %fd192, %fd74;
	setp.lt.s32 	%p198, %r575, %r788;
	and.pred  	%p199, %p197, %p198;
	selp.f64 	%fd192, %fd192, %fd74, %p199;
	selp.b32 	%r788, %r788, %r575, %p199;
$L__BB30_82:
	setp.lt.s32 	%p200, %r6, 161;
	@%p200 bra 	$L__BB30_85;
	ld.shared.f64 	%fd77, [_ZZN3cub18CUB_300001_SM_10006detail6reduce18DeviceReduceKernelINS2_10policy_hubIN4cuda3std3__45tupleIJdiEEEj12larger_tupleIdEE10Policy1000EN6thrust24THRUST_300001_SM_1000_NS12zip_iteratorINS8_IJNSF_6detail15normal_iteratorINSF_10device_ptrIdEEEENSF_17counting_iteratorIiNSF_11use_defaultESN_SN_EEEEEEEjSB_S9_NS7_10__identityEEEvT0_PT3_T1_NS0_13GridEvenShareISV_EET2_T4_E12temp_storage+88];
	setp.lt.f64 	%p201, %fd77, %fd192;
	@%p201 bra 	$L__BB30_85;
	ld.shared.u32 	%r577, [_ZZN3cub18CUB_300001_SM_10006detail6reduce18DeviceReduceKernelINS2_10policy_hubIN4cuda3std3__45tupleIJdiEEEj12larger_tupleIdEE10Policy1000EN6thrust24THRUST_300001_SM_1000_NS12zip_iteratorINS8_IJNSF_6detail15normal_iteratorINSF_10device_ptrIdEEEENSF_17counting_iteratorIiNSF_11use_defaultESN_SN_EEEEEEEjSB_S9_NS7_10__identityEEEvT0_PT3_T1_NS0_13GridEvenShareISV_EET2_T4_E12temp_storage+96];
	setp.geu.f64 	%p202, %fd192, %fd77;
	setp.lt.s32 	%p203, %r577, %r788;
	and.pred  	%p204, %p202, %p203;
	selp.f64 	%fd192, %fd192, %fd77, %p204;
	selp.b32 	%r788, %r788, %r577, %p204;
$L__BB30_85:
	setp.lt.s32 	%p205, %r6, 193;
	@%p205 bra 	$L__BB30_88;
	ld.shared.f64 	%fd80, [_ZZN3cub18CUB_300001_SM_10006detail6reduce18DeviceReduceKernelINS2_10policy_hubIN4cuda3std3__45tupleIJdiEEEj12larger_tupleIdEE10Policy1000EN6thrust24THRUST_300001_SM_1000_NS12zip_iteratorINS8_IJNSF_6detail15normal_iteratorINSF_10device_ptrIdEEEENSF_17counting_iteratorIiNSF_11use_defaultESN_SN_EEEEEEEjSB_S9_NS7_10__identityEEEvT0_PT3_T1_NS0_13GridEvenShareISV_EET2_T4_E12temp_storage+104];
	setp.lt.f64 	%p206, %fd80, %fd192;
	@%p206 bra 	$L__BB30_88;
	ld.shared.u32 	%r579, [_ZZN3cub18CUB_300001_SM_10006detail6reduce18DeviceReduceKernelINS2_10policy_hubIN4cuda3std3__45tupleIJdiEEEj12larger_tupleIdEE10Policy1000EN6thrust24THRUST_300001_SM_1000_NS12zip_iteratorINS8_IJNSF_6detail15normal_iteratorINSF_10device_ptrIdEEEENSF_17counting_iteratorIiNSF_11use_defaultESN_SN_EEEEEEEjSB_S9_NS7_10__identityEEEvT0_PT3_T1_NS0_13GridEvenShareISV_EET2_T4_E12temp_storage+112];
	setp.geu.f64 	%p207, %fd192, %fd80;
	setp.lt.s32 	%p208, %r579, %r788;
	and.pred  	%p209, %p207, %p208;
	selp.f64 	%fd192, %fd192, %fd80, %p209;
	selp.b32 	%r788, %r788, %r579, %p209;
$L__BB30_88:
	setp.lt.s32 	%p210, %r6, 225;
	@%p210 bra 	$L__BB30_158;
	ld.shared.f64 	%fd83, [_ZZN3cub18CUB_300001_SM_10006detail6reduce18DeviceReduceKernelINS2_10policy_hubIN4cuda3std3__45tupleIJdiEEEj12larger_tupleIdEE10Policy1000EN6thrust24THRUST_300001_SM_1000_NS12zip_iteratorINS8_IJNSF_6detail15normal_iteratorINSF_10device_ptrIdEEEENSF_17counting_iteratorIiNSF_11use_defaultESN_SN_EEEEEEEjSB_S9_NS7_10__identityEEEvT0_PT3_T1_NS0_13GridEvenShareISV_EET2_T4_E12temp_storage+120];
	setp.lt.f64 	%p211, %fd83, %fd192;
	@%p211 bra 	$L__BB30_158;
	ld.shared.u32 	%r581, [_ZZN3cub18CUB_300001_SM_10006detail6reduce18DeviceReduceKernelINS2_10policy_hubIN4cuda3std3__45tupleIJdiEEEj12larger_tupleIdEE10Policy1000EN6thrust24THRUST_300001_SM_1000_NS12zip_iteratorINS8_IJNSF_6detail15normal_iteratorINSF_10device_ptrIdEEEENSF_17counting_iteratorIiNSF_11use_defaultESN_SN_EEEEEEEjSB_S9_NS7_10__identityEEEvT0_PT3_T1_NS0_13GridEvenShareISV_EET2_T4_E12temp_storage+128];
	setp.geu.f64 	%p212, %fd192, %fd83;
	setp.lt.s32 	%p213, %r581, %r788;
	and.pred  	%p214, %p212, %p213;
	selp.b32 	%r788, %r788, %r581, %p214;
	selp.f64 	%fd192, %fd192, %fd83, %p214;
	bra.uni 	$L__BB30_158;
$L__BB30_91:
	mov.u32 	%r111, %tid.x;
	add.s32 	%r204, %r5, %r111;
	mul.wide.u32 	%rd4, %r204, 8;
	add.s64 	%rd5, %rd1, %rd4;
	add.s32 	%r112, %r204, %r2;
	ld.global.f64 	%fd192, [%rd5];
	ld.global.f64 	%fd86, [%rd5+2048];
	ld.global.f64 	%fd87, [%rd5+4096];
	ld.global.f64 	%fd88, [%rd5+6144];
	setp.lt.f64 	%p2, %fd86, %fd192;
	mov.u32 	%r788, %r112;
	@%p2 bra 	$L__BB30_93;
	add.s32 	%r205, %r112, 256;
	setp.geu.f64 	%p3, %fd192, %fd86;
	setp.gt.s32 	%p4, %r112, 2147483391;
	and.pred  	%p5, %p3, %p4;
	selp.f64 	%fd192, %fd192, %fd86, %p5;
	selp.b32 	%r788, %r112, %r205, %p5;
$L__BB30_93:
	setp.lt.f64 	%p6, %fd87, %fd192;
	@%p6 bra 	$L__BB30_95;
	add.s32 	%r206, %r112, 512;
	setp.geu.f64 	%p7, %fd192, %fd87;
	setp.lt.s32 	%p8, %r206, %r788;
	and.pred  	%p9, %p7, %p8;
	selp.f64 	%fd192, %fd192, %fd87, %p9;
	selp.b32 	%r788, %r788, %r206, %p9;
$L__BB30_95:
	setp.lt.f64 	%p10, %fd88, %fd192;
	@%p10 bra 	$L__BB30_97;
	add.s32 	%r207, %r112, 768;
	setp.geu.f64 	%p11, %fd192, %fd88;
	setp.lt.s32 	%p12, %r207, %r788;
	and.pred  	%p13, %p11, %p12;
	selp.f64 	%fd192, %fd192, %fd88, %p13;
	selp.b32 	%r788, %r788, %r207, %p13;
$L__BB30_97:
	setp.lt.u32 	%p14, %r6, %r4;
	@%p14 bra 	$L__BB30_127;
	add.s32 	%r796, %r5, %r4;
	add.s32 	%r120, %r1, -1024;
	setp.gt.u32 	%p15, %r796, %r120;
	@%p15 bra 	$L__BB30_99;
	bra.uni 	$L__BB30_118;
$L__BB30_99:
	setp.le.u32 	%p34, %r1, %r796;
	@%p34 bra 	$L__BB30_127;
	sub.s32 	%r135, %r1, %r796;
	setp.ge.s32 	%p35, %r111, %r135;
	@%p35 bra 	$L__BB30_127;
	not.b32 	%r214, %r111;
	add.s32 	%r215, %r1, %r214;
	sub.s32 	%r136, %r215, %r796;
	and.b32  	%r216, %r136, 768;
	setp.eq.s32 	%p36, %r216, 768;
	mov.u32 	%r808, %r111;
	@%p36 bra 	$L__BB30_106;
	add.s32 	%r803, %r111, %r796;
	add.s32 	%r804, %r803, %r2;
	shr.u32 	%r217, %r136, 8;
	add.s32 	%r218, %r217, 1;
	and.b32  	%r219, %r218, 3;
	neg.s32 	%r802, %r219;
	mov.u32 	%r808, %r111;
$L__BB30_103:
	.pragma "nounroll";
	mul.wide.u32 	%rd8, %r803, 8;
	add.s64 	%rd9, %rd1, %rd8;
	ld.global.f64 	%fd110, [%rd9];
	setp.lt.f64 	%p37, %fd110, %fd192;
	@%p37 bra 	$L__BB30_105;
	setp.geu.f64 	%p38, %fd192, %fd110;
	setp.lt.s32 	%p39, %r804, %r788;
	and.pred  	%p40, %p38, %p39;
	selp.f64 	%fd192, %fd192, %fd110, %p40;
	selp.b32 	%r788, %r788, %r804, %p40;
$L__BB30_105:
	add.s32 	%r808, %r808, 256;
	add.s32 	%r804, %r804, 256;
	add.s32 	%r803, %r803, 256;
	add.s32 	%r802, %r802, 1;
	setp.ne.s32 	%p41, %r802, 0;
	@%p41 bra 	$L__BB30_103;
$L__BB30_106:
	setp.lt.u32 	%p42, %r136, 768;
	@%p42 bra 	$L__BB30_127;
	add.s32 	%r813, %r808, 512;
	add.s32 	%r812, %r808, %r796;
	add.s32 	%r811, %r812, %r2;
$L__BB30_108:
	mul.wide.u32 	%rd10, %r812, 8;
	add.s64 	%rd11, %rd1, %rd10;
	ld.global.f64 	%fd116, [%rd11];
	setp.lt.f64 	%p43, %fd116, %fd192;
	@%p43 bra 	$L__BB30_110;
	setp.geu.f64 	%p44, %fd192, %fd116;
	setp.lt.s32 	%p45, %r811, %r788;
	and.pred  	%p46, %p44, %p45;
	selp.f64 	%fd192, %fd192, %fd116, %p46;
	selp.b32 	%r788, %r788, %r811, %p46;
$L__BB30_110:
	add.s32 	%r220, %r812, 256;
	mul.wide.u32 	%rd12, %r220, 8;
	add.s64 	%rd13, %rd1, %rd12;
	ld.global.f64 	%fd119, [%rd13];
	setp.lt.f64 	%p47, %fd119, %fd192;
	@%p47 bra 	$L__BB30_112;
	add.s32 	%r221, %r811, 256;
	setp.geu.f64 	%p48, %fd192, %fd119;
	setp.lt.s32 	%p49, %r221, %r788;
	and.pred  	%p50, %p48, %p49;
	selp.f64 	%fd192, %fd192, %fd119, %p50;
	selp.b32 	%r788, %r788, %r221, %p50;
$L__BB30_112:
	add.s32 	%r222, %r812, 512;
	mul.wide.u32 	%rd14, %r222, 8;
	add.s64 	%rd15, %rd1, %rd14;
	ld.global.f64 	%fd122, [%rd15];
	setp.lt.f64 	%p51, %fd122, %fd192;
	@%p51 bra 	$L__BB30_114;
	add.s32 	%r223, %r811, 512;
	setp.geu.f64 	%p52, %fd192, %fd122;
	setp.lt.s32 	%p53, %r223, %r788;
	and.pred  	%p54, %p52, %p53;
	selp.f64 	%fd192, %fd192, %fd122, %p54;
	selp.b32 	%r788, %r788, %r223, %p54;
$L__BB30_114:
	add.s32 	%r224, %r812, 768;
	mul.wide.u32 	%rd16, %r224, 8;
	add.s64 	%rd17, %rd1, %rd16;
	ld.global.f64 	%fd125, [%rd17];
	setp.lt.f64 	%p55, %fd125, %fd192;
	@%p55 bra 	$L__BB30_116;
	add.s32 	%r225, %r811, 768;
	setp.geu.f64 	%p56, %fd192, %fd125;
	setp.lt.s32 	%p57, %r225, %r788;
	and.pred  	%p58, %p56, %p57;
	selp.f64 	%fd192, %fd192, %fd125, %p58;
	selp.b32 	%r788, %r788, %r225, %p58;
$L__BB30_116:
	add.s32 	%r169, %r813, 1024;
	add.s32 	%r226, %r813, 512;
	add.s32 	%r812, %r812, 1024;
	add.s32 	%r811, %r811, 1024;
	setp.lt.s32 	%p59, %r226, %r135;
	mov.u32 	%r813, %r169;
	@%p59 bra 	$L__BB30_108;
	bra.uni 	$L__BB30_127;
$L__BB30_117:
	add.s32 	%r796, %r796, %r4;
	setp.gt.u32 	%p33, %r796, %r120;
	@%p33 bra 	$L__BB30_99;
$L__BB30_118:
	add.s32 	%r208, %r111, %r796;
	mul.wide.u32 	%rd6, %r208, 8;
	add.s64 	%rd7, %rd1, %rd6;
	add.s32 	%r124, %r208, %r2;
	ld.global.f64 	%fd96, [%rd7];
	ld.global.f64 	%fd97, [%rd7+2048];
	ld.global.f64 	%fd98, [%rd7+4096];
	ld.global.f64 	%fd99, [%rd7+6144];
	setp.lt.f64 	%p16, %fd96, %fd192;
	@%p16 bra 	$L__BB30_120;
	setp.geu.f64 	%p17, %fd192, %fd96;
	setp.lt.s32 	%p18, %r124, %r788;
	and.pred  	%p19, %p17, %p18;
	selp.f64 	%fd192, %fd192, %fd96, %p19;
	selp.b32 	%r788, %r788, %r124, %p19;
$L__BB30_120:
	setp.lt.f64 	%p20, %fd97, %fd192;
	@%p20 bra 	$L__BB30_122;
	add.s32 	%r209, %r124, 256;
	setp.geu.f64 	%p21, %fd192, %fd97;
	setp.lt.s32 	%p22, %r209, %r788;
	and.pred  	%p23, %p21, %p22;
	selp.f64 	%fd192, %fd192, %fd97, %p23;
	selp.b32 	%r788, %r788, %r209, %p23;
$L__BB30_122:
	setp.lt.f64 	%p24, %fd98, %fd192;
	@%p24 bra 	$L__BB30_124;
	add.s32 	%r210, %r124, 512;
	setp.geu.f64 	%p25, %fd192, %fd98;
	setp.lt.s32 	%p26, %r210, %r788;
	and.pred  	%p27, %p25, %p26;
	selp.f64 	%fd192, %fd192, %fd98, %p27;
	selp.b32 	%r788, %r788, %r210, %p27;
$L__BB30_124:
	setp.lt.f64 	%p28, %fd99, %fd192;
	@%p28 bra 	$L__BB30_126;
	add.s32 	%r211, %r124, 768;
	setp.geu.f64 	%p29, %fd192, %fd99;
	setp.lt.s32 	%p30, %r211, %r788;
	and.pred  	%p31, %p29, %p30;
	selp.f64 	%fd192, %fd192, %fd99, %p31;
	selp.b32 	%r788, %r788, %r211, %p31;
$L__BB30_126:
	sub.s32 	%r212, %r1, %r796;
	setp.lt.u32 	%p32, %r212, %r4;
	@%p32 bra 	$L__BB30_127;
	bra.uni 	$L__BB30_117;
$L__BB30_127:
	// begin inline asm
	mov.u32 %r227, %laneid;
	// end inline asm
	mov.b64 	%rd18, %fd192;
	mov.b64 	{%r229, %r234}, %rd18;
	mov.b32 	%r245, 1;
	mov.b32 	%r246, 31;
	mov.b32 	%r247, -1;
	// begin inline asm
	shfl.sync.down.b32 %r228, %r229, %r245, %r246, %r247;
	// end inline asm
	// begin inline asm
	shfl.sync.down.b32 %r233, %r234, %r245, %r246, %r247;
	// end inline asm
	mov.b64 	%rd19, {%r228, %r233};
	mov.b64 	%fd129, %rd19;
	// begin inline asm
	shfl.sync.down.b32 %r238, %r788, %r245, %r246, %r247;
	// end inline asm
	mov.b32 	%r244, 0;
	// begin inline asm
	shfl.sync.down.b32 %r243, %r244, %r245, %r246, %r247;
	// end inline asm
	setp.gt.s32 	%p60, %r227, 30;
	setp.gt.f64 	%p61, %fd192, %fd129;
	or.pred  	%p62, %p60, %p61;
	mov.b16 	%rs151, 0;
	mov.u16 	%rs152, %rs151;
	mov.u16 	%rs153, %rs151;
	mov.u16 	%rs154, %rs151;
	@%p62 bra 	$L__BB30_130;
	setp.geu.f64 	%p63, %fd192, %fd129;
	setp.lt.s32 	%p64, %r238, %r788;
	and.pred  	%p65, %p63, %p64;
	@%p65 bra 	$L__BB30_130;
	shr.u32 	%r248, %r243, 24;
	cvt.u16.u32 	%rs154, %r248;
	{ .reg .b16 tmp; mov.b32 {tmp, %rs153}, %r243; }
	shr.u32 	%r249, %r243, 8;
	cvt.u16.u32 	%rs152, %r249;
	cvt.u16.u32 	%rs151, %r243;
	mov.f64 	%fd192, %fd129;
	mov.u32 	%r788, %r238;
$L__BB30_130:
	cvt.u32.u16 	%r270, %rs151;
	and.b32  	%r271, %r270, 255;
	and.b16  	%rs99, %rs152, 255;
	mul.wide.u16 	%r272, %rs99, 256;
	or.b32  	%r273, %r272, %r271;
	cvt.u32.u16 	%r274, %rs153;
	shl.b32 	%r275, %r274, 16;
	and.b32  	%r276, %r275, 16711680;
	or.b32  	%r277, %r273, %r276;
	cvt.u32.u16 	%r278, %rs154;
	shl.b32 	%r279, %r278, 24;
	or.b32  	%r266, %r277, %r279;
	mov.b64 	%rd20, %fd192;
	mov.b64 	{%r251, %r256}, %rd20;
	mov.b32 	%r267, 2;
	mov.b32 	%r268, 31;
	mov.b32 	%r269, -1;
	// begin inline asm
	shfl.sync.down.b32 %r250, %r251, %r267, %r268, %r269;
	// end inline asm
	// begin inline asm
	shfl.sync.down.b32 %r255, %r256, %r267, %r268, %r269;
	// end inline asm
	mov.b64 	%rd21, {%r250, %r255};
	mov.b64 	%fd131, %rd21;
	// begin inline asm
	shfl.sync.down.b32 %r260, %r788, %r267, %r268, %r269;
	// end inline asm
	// begin inline asm
	shfl.sync.down.b32 %r265, %r266, %r267, %r268, %r269;
	// end inline asm
	setp.gt.s32 	%p66, %r227, 29;
	setp.gt.f64 	%p67, %fd192, %fd131;
	or.pred  	%p68, %p66, %p67;
	@%p68 bra 	$L__BB30_133;
	setp.geu.f64 	%p69, %fd192, %fd131;
	setp.lt.s32 	%p70, %r260, %r788;
	and.pred  	%p71, %p69, %p70;
	@%p71 bra 	$L__BB30_133;
	shr.u32 	%r280, %r265, 24;
	cvt.u16.u32 	%rs154, %r280;
	{ .reg .b16 tmp; mov.b32 {tmp, %rs153}, %r265; }
	shr.u32 	%r281, %r265, 8;
	cvt.u16.u32 	%rs152, %r281;
	cvt.u16.u32 	%rs151, %r265;
	mov.f64 	%fd192, %fd131;
	mov.u32 	%r788, %r260;
$L__BB30_133:
	cvt.u32.u16 	%r302, %rs151;
	and.b32  	%r303, %r302, 255;
	and.b16  	%rs100, %rs152, 255;
	mul.wide.u16 	%r304, %rs100, 256;
	or.b32  	%r305, %r304, %r303;
	cvt.u32.u16 	%r306, %rs153;
	shl.b32 	%r307, %r306, 16;
	and.b32  	%r308, %r307, 16711680;
	or.b32  	%r309, %r305, %r308;
	cvt.u32.u16 	%r310, %rs154;
	shl.b32 	%r311, %r310, 24;
	or.b32  	%r298, %r309, %r311;
	mov.b64 	%rd22, %fd192;
	mov.b64 	{%r283, %r288}, %rd22;
	mov.b32 	%r299, 4;
	mov.b32 	%r300, 31;
	mov.b32 	%r301, -1;
	// begin inline asm
	shfl.sync.down.b32 %r282, %r283, %r299, %r300, %r301;
	// end inline asm
	// begin inline asm
	shfl.sync.down.b32 %r287, %r288, %r299, %r300, %r301;
	// end inline asm
	mov.b64 	%rd23, {%r282, %r287};
	mov.b64 	%fd133, %rd23;
	// begin inline asm
	shfl.sync.down.b32 %r292, %r788, %r299, %r300, %r301;
	// end inline asm
	// begin inline asm
	shfl.sync.down.b32 %r297, %r298, %r299, %r300, %r301;
	// end inline asm
	setp.gt.s32 	%p72, %r227, 27;
	setp.gt.f64 	%p73, %fd192, %fd133;
	or.pred  	%p74, %p72, %p73;
	@%p74 bra 	$L__BB30_136;
	setp.geu.f64 	%p75, %fd192, %fd133;
	setp.lt.s32 	%p76, %r292, %r788;
	and.pred  	%p77, %p75, %p76;
	@%p77 bra 	$L__BB30_136;
	shr.u32 	%r312, %r297, 24;
	cvt.u16.u32 	%rs154, %r312;
	{ .reg .b16 tmp; mov.b32 {tmp, %rs153}, %r297; }
	shr.u32 	%r313, %r297, 8;
	cvt.u16.u32 	%rs152, %r313;
	cvt.u16.u32 	%rs151, %r297;
	mov.f64 	%fd192, %fd133;
	mov.u32 	%r788, %r292;
$L__BB30_136:
	cvt.u32.u16 	%r334, %rs151;
	and.b32  	%r335, %r334, 255;
	and.b16  	%rs101, %rs152, 255;
	mul.wide.u16 	%r336, %rs101, 256;
	or.b32  	%r337, %r336, %r335;
	cvt.u32.u16 	%r338, %rs153;
	shl.b32 	%r339, %r338, 16;
	and.b32  	%r340, %r339, 16711680;
	or.b32  	%r341, %r337, %r340;
	cvt.u32.u16 	%r342, %rs154;
	shl.b32 	%r343, %r342, 24;
	or.b32  	%r330, %r341, %r343;
	mov.b64 	%rd24, %fd192;
	mov.b64 	{%r315, %r320}, %rd24;
	mov.b32 	%r331, 8;
	mov.b32 	%r332, 31;
	mov.b32 	%r333, -1;
	// begin inline asm
	shfl.sync.down.b32 %r314, %r315, %r331, %r332, %r333;
	// end inline asm
	// begin inline asm
	shfl.sync.down.b32 %r319, %r320, %r331, %r332, %r333;
	// end inline asm
	mov.b64 	%rd25, {%r314, %r319};
	mov.b64 	%fd135, %rd25;
	// begin inline asm
	shfl.sync.down.b32 %r324, %r788, %r331, %r332, %r333;
	// end inline asm
	// begin inline asm
	shfl.sync.down.b32 %r329, %r330, %r331, %r332, %r333;
	// end inline asm
	setp.gt.s32 	%p78, %r227, 23;
	setp.gt.f64 	%p79, %fd192, %fd135;
	or.pred  	%p80, %p78, %p79;
	@%p80 bra 	$L__BB30_139;
	setp.geu.f64 	%p81, %fd192, %fd135;
	setp.lt.s32 	%p82, %r324, %r788;
	and.pred  	%p83, %p81, %p82;
	@%p83 bra 	$L__BB30_139;
	shr.u32 	%r344, %r329, 24;
	cvt.u16.u32 	%rs154, %r344;
	{ .reg .b16 tmp; mov.b32 {tmp, %rs153}, %r329; }
	shr.u32 	%r345, %r329, 8;
	cvt.u16.u32 	%rs152, %r345;
	cvt.u16.u32 	%rs151, %r329;
	mov.f64 	%fd192, %fd135;
	mov.u32 	%r788, %r324;
$L__BB30_139:
	cvt.u32.u16 	%r366, %rs151;
	and.b32  	%r367, %r366, 255;
	and.b16  	%rs102, %rs152, 255;
	mul.wide.u16 	%r368, %rs102, 256;
	or.b32  	%r369, %r368, %r367;
	cvt.u32.u16 	%r370, %rs153;
	shl.b32 	%r371, %r370, 16;
	and.b32  	%r372, %r371, 16711680;
	or.b32  	%r373, %r369, %r372;
	cvt.u32.u16 	%r374, %rs154;
	shl.b32 	%r375, %r374, 24;
	or.b32  	%r362, %r373, %r375;
	mov.b64 	%rd26, %fd192;
	mov.b64 	{%r347, %r352}, %rd26;
	mov.b32 	%r363, 16;
	mov.b32 	%r364, 31;
	mov.b32 	%r365, -1;
	// begin inline asm
	shfl.sync.down.b32 %r346, %r347, %r363, %r364, %r365;
	// end inline asm
	// begin inline asm
	shfl.sync.down.b32 %r351, %r352, %r363, %r364, %r365;
	// end inline asm
	mov.b64 	%rd27, {%r346, %r351};
	mov.b64 	%fd137, %rd27;
	// begin inline asm
	shfl.sync.down.b32 %r356, %r788, %r363, %r364, %r365;
	// end inline asm
	// begin inline asm
	shfl.sync.down.b32 %r361, %r362, %r363, %r364, %r365;
	// end inline asm
	setp.gt.s32 	%p84, %r227, 15;
	setp.gt.f64 	%p85, %fd192, %fd137;
	or.pred  	%p86, %p84, %p85;
	@%p86 bra 	$L__BB30_141;
	setp.geu.f64 	%p87, %fd192, %fd137;
	setp.lt.s32 	%p88, %r356, %r788;
	and.pred  	%p89, %p87, %p88;
	selp.f64 	%fd192, %fd192, %fd137, %p89;
	selp.b32 	%r788, %r788, %r356, %p89;
$L__BB30_141:
	setp.ne.s32 	%p90, %r227, 0;
	@%p90 bra 	$L__BB30_143;
	shr.u32 	%r376, %r111, 1;
	and.b32  	%r377, %r376, 496;
	mov.u32 	%r378, _ZZN3cub18CUB_300001_SM_10006detail6reduce18DeviceReduceKernelINS2_10policy_hubIN4cuda3std3__45tupleIJdiEEEj12larger_tupleIdEE10Policy1000EN6thrust24THRUST_300001_SM_1000_NS12zip_iteratorINS8_IJNSF_6detail15normal_iteratorINSF_10device_ptrIdEEEENSF_17counting_iteratorIiNSF_11use_defaultESN_SN_EEEEEEEjSB_S9_NS7_10__identityEEEvT0_PT3_T1_NS0_13GridEvenShareISV_EET2_T4_E12temp_storage;
	add.s32 	%r379, %r378, %r377;
	st.shared.f64 	[%r379+8], %fd192;
	st.shared.u32 	[%r379+16], %r788;
$L__BB30_143:
	bar.sync 	0;
	setp.ne.s32 	%p91, %r111, 0;
	@%p91 bra 	$L__BB30_158;
	ld.shared.f64 	%fd140, [_ZZN3cub18CUB_300001_SM_10006detail6reduce18DeviceReduceKernelINS2_10policy_hubIN4cuda3std3__45tupleIJdiEEEj12larger_tupleIdEE10Policy1000EN6thrust24THRUST_300001_SM_1000_NS12zip_iteratorINS8_IJNSF_6detail15normal_iteratorINSF_10device_ptrIdEEEENSF_17counting_iteratorIiNSF_11use_defaultESN_SN_EEEEEEEjSB_S9_NS7_10__identityEEEvT0_PT3_T1_NS0_13GridEvenShareISV_EET2_T4_E12temp_storage+24];
	setp.lt.f64 	%p92, %fd140, %fd192;
	@%p92 bra 	$L__BB30_146;
	ld.shared.u32 	%r380, [_ZZN3cub18CUB_300001_SM_10006detail6reduce18DeviceReduceKernelINS2_10policy_hubIN4cuda3std3__45tupleIJdiEEEj12larger_tupleIdEE10Policy1000EN6thrust24THRUST_300001_SM_1000_NS12zip_iteratorINS8_IJNSF_6detail15normal_iteratorINSF_10device_ptrIdEEEENSF_17counting_iteratorIiNSF_11use_defaultESN_SN_EEEEEEEjSB_S9_NS7_10__identityEEEvT0_PT3_T1_NS0_13GridEvenShareISV_EET2_T4_E12temp_storage+32];
	setp.geu.f64 	%p93, %fd192, %fd140;
	setp.lt.s32 	%p94, %r380, %r788;
	and.pred  	%p95, %p93, %p94;
	selp.f64 	%fd192, %fd192, %fd140, %p95;
	selp.b32 	%r788, %r788, %r380, %p95;
$L__BB30_146:
	ld.shared.f64 	%fd143, [_ZZN3cub18CUB_300001_SM_10006detail6reduce18DeviceReduceKernelINS2_10policy_hubIN4cuda3std3__45tupleIJdiEEEj12larger_tupleIdEE10Policy1000EN6thrust24THRUST_300001_SM_1000_NS12zip_iteratorINS8_IJNSF_6detail15normal_iteratorINSF_10device_ptrIdEEEENSF_17counting_iteratorIiNSF_11use_defaultESN_SN_EEEEEEEjSB_S9_NS7_10__identityEEEvT0_PT3_T1_NS0_13GridEvenShareISV_EET2_T4_E12temp_storage+40];
	setp.lt.f64 	%p96, %fd143, %fd192;
	@%p96 bra 	$L__BB30_148;
	ld.shared.u32 	%r382, [_ZZN3cub18CUB_300001_SM_10006detail6reduce18DeviceReduceKernelINS2_10policy_hubIN4cuda3std3__45tupleIJdiEEEj12larger_tupleIdEE10Policy1000EN6thrust24THRUST_300001_SM_1000_NS12zip_iteratorINS8_IJNSF_6detail15normal_iteratorINSF_10device_ptrIdEEEENSF_17counting_iteratorIiNSF_11use_defaultESN_SN_EEEEEEEjSB_S9_NS7_10__identityEEEvT0_PT3_T1_NS0_13GridEvenShareISV_EET2_T4_E12temp_storage+48];
	setp.geu.f64 	%p97, %fd192, %fd143;
	setp.lt.s32 	%p98, %r382, %r788;
	and.pred  	%p99, %p97, %p98;
	selp.f64 	%fd192, %fd192, %fd143, %p99;
	selp.b32 	%r788, %r788, %r382, %p99;
$L__BB30_148:
	ld.shared.f64 	%fd146, [_ZZN3cub18CUB_300001_SM_10006detail6reduce18DeviceReduceKernelINS2_10policy_hubIN4cuda3std3__45tupleIJdiEEEj12larger_tupleIdEE10Policy1000EN6thrust24THRUST_300001_SM_1000_NS12zip_iteratorINS8_IJNSF_6detail15normal_iteratorINSF_10device_ptrIdEEEENSF_17counting_iteratorIiNSF_11use_defaultESN_SN_EEEEEEEjSB_S9_NS7_10__identityEEEvT0_PT3_T1_NS0_13GridEvenShareISV_EET2_T4_E12temp_storage+56];
	setp.lt.f64 	%p100, %fd146, %fd192;
	@%p100 bra 	$L__BB30_150;
	ld.shared.u32 	%r384, [_ZZN3cub18CUB_300001_SM_10006detail6reduce18DeviceReduceKernelINS2_10policy_hubIN4cuda3std3__45tupleIJdiEEEj12larger_tupleIdEE10Policy1000EN6thrust24THRUST_300001_SM_1000_NS12zip_iteratorINS8_IJNSF_6detail15normal_iteratorINSF_10device_ptrIdEEEENSF_17counting_iteratorIiNSF_11use_defaultESN_SN_EEEEEEEjSB_S9_NS7_10__identityEEEvT0_PT3_T1_NS0_13GridEvenShareISV_EET2_T4_E12temp_storage+64];
	setp.geu.f64 	%p101, %fd192, %fd146;
	setp.lt.s32 	%p102, %r384, %r788;
	and.pred  	%p103, %p101, %p102;
	selp.f64 	%fd192, %fd192, %fd146, %p103;
	selp.b32 	%r788, %r788, %r384, %p103;
$L__BB30_150:
	ld.shared.f64 	%fd149, [_ZZN3cub18CUB_300001_SM_10006detail6reduce18DeviceReduceKernelINS2_10policy_hubIN4cuda3std3__45tupleIJdiEEEj12larger_tupleIdEE10Policy1000EN6thrust24THRUST_300001_SM_1000_NS12zip_iteratorINS8_IJNSF_6detail15normal_iteratorINSF_10device_ptrIdEEEENSF_17counting_iteratorIiNSF_11use_defaultESN_SN_EEEEEEEjSB_S9_NS7_10__identityEEEvT0_PT3_T1_NS0_13GridEvenShareISV_EET2_T4_E12temp_storage+72];
	setp.lt.f64 	%p104, %fd149, %fd192;
	@%p104 bra 	$L__BB30_152;
	ld.shared.u32 	%r386, [_ZZN3cub18CUB_300001_SM_10006detail6reduce18DeviceReduceKernelINS2_10policy_hubIN4cuda3std3__45tupleIJdiEEEj12larger_tupleIdEE10Policy1000EN6thrust24THRUST_300001_SM_1000_NS12zip_iteratorINS8_IJNSF_6detail15normal_iteratorINSF_10device_ptrIdEEEENSF_17counting_iteratorIiNSF_11use_defaultESN_SN_EEEEEEEjSB_S9_NS7_10__identityEEEvT0_PT3_T1_NS0_13GridEvenShareISV_EET2_T4_E12temp_storage+80];
	setp.geu.f64 	%p105, %fd192, %fd149;
	setp.lt.s32 	%p106, %r386, %r788;
	and.pred  	%p107, %p105, %p106;
	selp.f64 	%fd192, %fd192, %fd149, %p107;
	selp.b32 	%r788, %r788, %r386, %p107;
$L__BB30_152:
	ld.shared.f64 	%fd152, [_ZZN3cub18CUB_300001_SM_10006detail6reduce18DeviceReduceKernelINS2_10policy_hubIN4cuda3std3__45tupleIJdiEEEj12larger_tupleIdEE10Policy1000EN6thrust24THRUST_300001_SM_1000_NS12zip_iteratorINS8_IJNSF_6detail15normal_iteratorINSF_10device_ptrIdEEEENSF_17counting_iteratorIiNSF_11use_defaultESN_SN_EEEEEEEjSB_S9_NS7_10__identityEEEvT0_PT3_T1_NS0_13GridEvenShareISV_EET2_T4_E12temp_storage+88];
	setp.lt.f64 	%p108, %fd152, %fd192;
	@%p108 bra 	$L__BB30_154;
	ld.shared.u32 	%r388, [_ZZN3cub18CUB_300001_SM_10006detail6reduce18DeviceReduceKernelINS2_10policy_hubIN4cuda3std3__45tupleIJdiEEEj12larger_tupleIdEE10Policy1000EN6thrust24THRUST_300001_SM_1000_NS12zip_iteratorINS8_IJNSF_6detail15normal_iteratorINSF_10device_ptrIdEEEENSF_17counting_iteratorIiNSF_11use_defaultESN_SN_EEEEEEEjSB_S9_NS7_10__identityEEEvT0_PT3_T1_NS0_13GridEvenShareISV_EET2_T4_E12temp_storage+96];
	setp.geu.f64 	%p109, %fd192, %fd152;
	setp.lt.s32 	%p110, %r388, %r788;
	and.pred  	%p111, %p109, %p110;
	selp.f64 	%fd192, %fd192, %fd152, %p111;
	selp.b32 	%r788, %r788, %r388, %p111;
$L__BB30_154:
	ld.shared.f64 	%fd155, [_ZZN3cub18CUB_300001_SM_10006detail6reduce18DeviceReduceKernelINS2_10policy_hubIN4cuda3std3__45tupleIJdiEEEj12larger_tupleIdEE10Policy1000EN6thrust24THRUST_300001_SM_1000_NS12zip_iteratorINS8_IJNSF_6detail15normal_iteratorINSF_10device_ptrIdEEEENSF_17counting_iteratorIiNSF_11use_defaultESN_SN_EEEEEEEjSB_S9_NS7_10__identityEEEvT0_PT3_T1_NS0_13GridEvenShareISV_EET2_T4_E12temp_storage+104];
	setp.lt.f64 	%p112, %fd155, %fd192;
	@%p112 bra 	$L__BB30_156;
	ld.shared.u32 	%r390, [_ZZN3cub18CUB_300001_SM_10006detail6reduce18DeviceReduceKernelINS2_10policy_hubIN4cuda3std3__45tupleIJdiEEEj12larger_tupleIdEE10Policy1000EN6thrust24THRUST_300001_SM_1000_NS12zip_iteratorINS8_IJNSF_6detail15normal_iteratorINSF_10device_ptrIdEEEENSF_17counting_iteratorIiNSF_11use_defaultESN_SN_EEEEEEEjSB_S9_NS7_10__identityEEEvT0_PT3_T1_NS0_13GridEvenShareISV_EET2_T4_E12temp_storage+112];
	setp.geu.f64 	%p113, %fd192, %fd155;
	setp.lt.s32 	%p114, %r390, %r788;
	and.pred  	%p115, %p113, %p114;
	selp.f64 	%fd192, %fd192, %fd155, %p115;
	selp.b32 	%r788, %r788, %r390, %p115;
$L__BB30_156:
	ld.shared.f64 	%fd158, [_ZZN3cub18CUB_300001_SM_10006detail6reduce18DeviceReduceKernelINS2_10policy_hubIN4cuda3std3__45tupleIJdiEEEj12larger_tupleIdEE10Policy1000EN6thrust24THRUST_300001_SM_1000_NS12zip_iteratorINS8_IJNSF_6detail15normal_iteratorINSF_10device_ptrIdEEEENSF_17counting_iteratorIiNSF_11use_defaultESN_SN_EEEEEEEjSB_S9_NS7_10__identityEEEvT0_PT3_T1_NS0_13GridEvenShareISV_EET2_T4_E12temp_storage+120];
	setp.lt.f64 	%p116, %fd158, %fd192;
	@%p116 bra 	$L__BB30_158;
	ld.shared.u32 	%r392, [_ZZN3cub18CUB_300001_SM_10006detail6reduce18DeviceReduceKernelINS2_10policy_hubIN4cuda3std3__45tupleIJdiEEEj12larger_tupleIdEE10Policy1000EN6thrust24THRUST_300001_SM_1000_NS12zip_iteratorINS8_IJNSF_6detail15normal_iteratorINSF_10device_ptrIdEEEENSF_17counting_iteratorIiNSF_11use_defaultESN_SN_EEEEEEEjSB_S9_NS7_10__identityEEEvT0_PT3_T1_NS0_13GridEvenShareISV_EET2_T4_E12temp_storage+128];
	setp.geu.f64 	%p117, %fd192, %fd158;
	setp.lt.s32 	%p118, %r392, %r788;
	and.pred  	%p119, %p117, %p118;
	selp.b32 	%r788, %r788, %r392, %p119;
	selp.f64 	%fd192, %fd192, %fd158, %p119;
$L__BB30_158:
	mov.u32 	%r750, %tid.x;
	setp.ne.s32 	%p275, %r750, 0;
	@%p275 bra 	$L__BB30_160;
	cvta.to.global.u64 	%rd60, %rd2;
	mul.wide.u32 	%rd61, %r3, 16;
	add.s64 	%rd62, %rd60, %rd61;
	st.global.f64 	[%rd62], %fd192;
	st.global.u32 	[%rd62+8], %r788;
$L__BB30_160:
	ret;

}
	// .globl	_ZN3cub18CUB_300001_SM_10006detail6reduce28DeviceReduceSingleTileKernelINS2_10policy_hubIN4cuda3std3__45tupleIJdiEEEj12larger_tupleIdEE10Policy1000EPS9_SE_iSB_S9_S9_NS7_10__identityEEEvT0_T1_T2_T3_T4_T6_
.visible .entry _ZN3cub18CUB_300001_SM_10006detail6reduce28DeviceReduceSingleTileKernelINS2_10policy_hubIN4cuda3std3__45tupleIJdiEEEj12larger_tupleIdEE10Policy1000EPS9_SE_iSB_S9_S9_NS7_10__identityEEEvT0_T1_T2_T3_T4_T6_(
	.param .u64 .ptr .align 1 _ZN3cub18CUB_300001_SM_10006detail6reduce28DeviceReduceSingleTileKernelINS2_10policy_hubIN4cuda3std3__45tupleIJdiEEEj12larger_tupleIdEE10Policy1000EPS9_SE_iSB_S9_S9_NS7_10__identityEEEvT0_T1_T2_T3_T4_T6__param_0,
	.param .u64 .ptr .align 1 _ZN3cub18CUB_300001_SM_10006detail6reduce28DeviceReduceSingleTileKernelINS2_10policy_hubIN4cuda3std3__45tupleIJdiEEEj12larger_tupleIdEE10Policy1000EPS9_SE_iSB_S9_S9_NS7_10__identityEEEvT0_T1_T2_T3_T4_T6__param_1,
	.param .u32 _ZN3cub18CUB_300001_SM_10006detail6reduce28DeviceReduceSingleTileKernelINS2_10policy_hubIN4cuda3std3__45tupleIJdiEEEj12larger_tupleIdEE10Policy1000EPS9_SE_iSB_S9_S9_NS7_10__identityEEEvT0_T1_T2_T3_T4_T6__param_2,
	.param .align 1 .b8 _ZN3cub18CUB_300001_SM_10006detail6reduce28DeviceReduceSingleTileKernelINS2_10policy_hubIN4cuda3std3__45tupleIJdiEEEj12larger_tupleIdEE10Policy1000EPS9_SE_iSB_S9_S9_NS7_10__identityEEEvT0_T1_T2_T3_T4_T6__param_3[1],
	.param .align 8 .b8 _ZN3cub18CUB_300001_SM_10006detail6reduce28DeviceReduceSingleTileKernelINS2_10policy_hubIN4cuda3std3__45tupleIJdiEEEj12larger_tupleIdEE10Policy1000EPS9_SE_iSB_S9_S9_NS7_10__identityEEEvT0_T1_T2_T3_T4_T6__param_4[16],
	.param .align 1 .b8 _ZN3cub18CUB_300001_SM_10006detail6reduce28DeviceReduceSingleTileKernelINS2_10policy_hubIN4cuda3std3__45tupleIJdiEEEj12larger_tupleIdEE10Policy1000EPS9_SE_iSB_S9_S9_NS7_10__identityEEEvT0_T1_T2_T3_T4_T6__param_5[1]
)
.maxntid 256
.minnctapersm 1
{
	.reg .pred 	%p<281>;
	.reg .b16 	%rs<725>;
	.reg .b32 	%r<903>;
	.reg .b64 	%rd<223>;
	.reg .b64 	%fd<194>;
	// demoted variable
	.shared .align 8 .b8 _ZZN3cub18CUB_300001_SM_10006detail6reduce28DeviceReduceSingleTileKernelINS2_10policy_hubIN4cuda3std3__45tupleIJdiEEEj12larger_tupleIdEE10Policy1000EPS9_SE_iSB_S9_S9_NS7_10__identityEEEvT0_T1_T2_T3_T4_T6_E12temp_storage[152];
	ld.param.u32 	%r176, [_ZN3cub18CUB_300001_SM_10006detail6reduce28DeviceReduceSingleTileKernelINS2_10policy_hubIN4cuda3std3__45tupleIJdiEEEj12larger_tupleIdEE10Policy1000EPS9_SE_iSB_S9_S9_NS7_10__identityEEEvT0_T1_T2_T3_T4_T6__param_4+12];
	bfe.u32 	%r177, %r176, 24, 8;
	cvt.u16.u32 	%rs724, %r177;
	bfe.u32 	%r178, %r176, 16, 8;
	cvt.u16.u32 	%rs723, %r178;
	bfe.u32 	%r179, %r176, 8, 8;
	cvt.u16.u32 	%rs722, %r179;
	bfe.u32 	%r180, %r176, 0, 8;
	cvt.u16.u32 	%rs721, %r180;
	ld.param.u32 	%r902, [_ZN3cub18CUB_300001_SM_10006detail6reduce28DeviceReduceSingleTileKernelINS2_10policy_hubIN4cuda3std3__45tupleIJdiEEEj12larger_tupleIdEE10Policy1000EPS9_SE_iSB_S9_S9_NS7_10__identityEEEvT0_T1_T2_T3_T4_T6__param_4+8];
	ld.param.f64 	%fd193, [_ZN3cub18CUB_300001_SM_10006detail6reduce28DeviceReduceSingleTileKernelINS2_10policy_hubIN4cuda3std3__45tupleIJdiEEEj12larger_tupleIdEE10Policy1000EPS9_SE_iSB_S9_S9_NS7_10__identityEEEvT0_T1_T2_T3_T4_T6__param_4];
	ld.param.u64 	%rd34, [_ZN3cub18CUB_300001_SM_10006detail6reduce28DeviceReduceSingleTileKernelINS2_10policy_hubIN4cuda3std3__45tupleIJdiEEEj12larger_tupleIdEE10Policy1000EPS9_SE_iSB_S9_S9_NS7_10__identityEEEvT0_T1_T2_T3_T4_T6__param_0];
	ld.param.u64 	%rd35, [_ZN3cub18CUB_300001_SM_10006detail6reduce28DeviceReduceSingleTileKernelINS2_10policy_hubIN4cuda3std3__45tupleIJdiEEEj12larger_tupleIdEE10Policy1000EPS9_SE_iSB_S9_S9_NS7_10__identityEEEvT0_T1_T2_T3_T4_T6__param_1];
	ld.param.u32 	%r174, [_ZN3cub18CUB_300001_SM_10006detail6reduce28DeviceReduceSingleTileKernelINS2_10policy_hubIN4cuda3std3__45tupleIJdiEEEj12larger_tupleIdEE10Policy1000EPS9_SE_iSB_S9_S9_NS7_10__identityEEEvT0_T1_T2_T3_T4_T6__param_2];
	cvta.to.global.u64 	%rd1, %rd35;
	setp.ne.s32 	%p1, %r174, 0;
	@%p1 bra 	$L__BB31_3;
	mov.u32 	%r817, %tid.x;
	setp.ne.s32 	%p280, %r817, 0;
	@%p280 bra 	$L__BB31_202;
	st.global.f64 	[%rd1], %fd193;
	st.global.u32 	[%rd1+8], %r902;
	cvt.u32.u16 	%r818, %rs721;
	cvt.u32.u16 	%r819, %rs722;
	prmt.b32 	%r820, %r818, %r819, 0x3340U;
	cvt.u32.u16 	%r821, %rs723;
	cvt.u32.u16 	%r822, %rs724;
	prmt.b32 	%r823, %r821, %r822, 0x3340U;
	prmt.b32 	%r824, %r820, %r823, 0x5410U;
	st.global.u32 	[%rd1+12], %r824;
	bra.uni 	$L__BB31_202;
$L__BB31_3:
	setp.gt.s32 	%p2, %r174, 1023;
	@%p2 bra 	$L__BB31_113;
	mov.u32 	%r1, %tid.x;
	setp.ge.s32 	%p120, %r1, %r174;
	mov.f64 	%fd157, 0d0000000000000000;
	mov.b32 	%r858, 0;
	mov.b16 	%rs596, 0;
	mov.u16 	%rs595, %rs596;
	mov.u16 	%rs594, %rs596;
	mov.u16 	%rs593, %rs596;
	mov.u32 	%r831, %r1;
	@%p120 bra 	$L__BB31_6;
	mul.wide.u32 	%rd151, %r1, 16;
	add.s64 	%rd148, %rd34, %rd151;
	// begin inline asm
	ld.global.nc.u64 %rd147, [%rd148];
	// end inline asm
	add.s64 	%rd150, %rd148, 8;
	// begin inline asm
	ld.global.nc.u64 %rd149, [%rd150];
	// end inline asm
	cvt.u32.u64 	%r858, %rd149;
	shr.u64 	%rd152, %rd149, 32;
	cvt.u16.u64 	%rs593, %rd152;
	shr.u64 	%rd153, %rd149, 40;
	cvt.u16.u64 	%rs594, %rd153;
	shr.u64 	%rd154, %rd149, 48;
	cvt.u16.u64 	%rs595, %rd154;
	shr.u64 	%rd155, %rd149, 56;
	cvt.u16.u64 	%rs596, %rd155;
	mov.b64 	%fd157, %rd147;
	add.s32 	%r831, %r1, 256;
$L__BB31_6:
	setp.ge.s32 	%p121, %r831, %r174;
	@%p121 bra 	$L__BB31_27;
	not.b32 	%r396, %r831;
	add.s32 	%r6, %r174, %r396;
	and.b32  	%r397, %r6, 768;
	setp.eq.s32 	%p122, %r397, 768;
	@%p122 bra 	$L__BB31_13;
	mul.wide.u32 	%rd156, %r831, 16;
	add.s64 	%rd218, %rd34, %rd156;
	shr.u32 	%r398, %r6, 8;
	add.s32 	%r399, %r398, 1;
	and.b32  	%r400, %r399, 3;
	neg.s32 	%r827, %r400;
$L__BB31_9:
	.pragma "nounroll";
	// begin inline asm
	ld.global.nc.u64 %rd157, [%rd218];
	// end inline asm
	add.s64 	%rd160, %rd218, 8;
	// begin inline asm
	ld.global.nc.u64 %rd159, [%rd160];
	// end inline asm
	cvt.u32.u64 	%r11, %rd159;
	mov.b64 	%fd4, %rd157;
	setp.gt.f64 	%p123, %fd157, %fd4;
	@%p123 bra 	$L__BB31_12;
	setp.geu.f64 	%p124, %fd157, %fd4;
	setp.lt.s32 	%p125, %r11, %r858;
	and.pred  	%p126, %p124, %p125;
	@%p126 bra 	$L__BB31_12;
	shr.u64 	%rd161, %rd159, 56;
	cvt.u16.u64 	%rs596, %rd161;
	shr.u64 	%rd162, %rd159, 48;
	cvt.u16.u64 	%rs595, %rd162;
	shr.u64 	%rd163, %rd159, 40;
	cvt.u16.u64 	%rs594, %rd163;
	shr.u64 	%rd164, %rd159, 32;
	cvt.u16.u64 	%rs593, %rd164;
	mov.u32 	%r858, %r11;
	mov.f64 	%fd157, %fd4;
$L__BB31_12:
	add.s32 	%r831, %r831, 256;
	add.s64 	%rd218, %rd218, 4096;
	add.s32 	%r827, %r827, 1;
	setp.ne.s32 	%p127, %r827, 0;
	@%p127 bra 	$L__BB31_9;
$L__BB31_13:
	setp.lt.u32 	%p128, %r6, 768;
	@%p128 bra 	$L__BB31_27;
$L__BB31_14:
	mul.wide.s32 	%rd169, %r831, 16;
	add.s64 	%rd166, %rd34, %rd169;
	// begin inline asm
	ld.global.nc.u64 %rd165, [%rd166];
	// end inline asm
	add.s64 	%rd168, %rd166, 8;
	// begin inline asm
	ld.global.nc.u64 %rd167, [%rd168];
	// end inline asm
	cvt.u32.u64 	%r20, %rd167;
	mov.b64 	%fd9, %rd165;
	setp.gt.f64 	%p129, %fd157, %fd9;
	@%p129 bra 	$L__BB31_17;
	setp.geu.f64 	%p130, %fd157, %fd9;
	setp.lt.s32 	%p131, %r20, %r858;
	and.pred  	%p132, %p130, %p131;
	@%p132 bra 	$L__BB31_17;
	shr.u64 	%rd170, %rd167, 56;
	cvt.u16.u64 	%rs596, %rd170;
	shr.u64 	%rd171, %rd167, 48;
	cvt.u16.u64 	%rs595, %rd171;
	shr.u64 	%rd172, %rd167, 40;
	cvt.u16.u64 	%rs594, %rd172;
	shr.u64 	%rd173, %rd167, 32;
	cvt.u16.u64 	%rs593, %rd173;
	mov.u32 	%r858, %r20;
	mov.f64 	%fd157, %fd9;
$L__BB31_17:
	add.s64 	%rd175, %rd166, 4096;
	// begin inline asm
	ld.global.nc.u64 %rd174, [%rd175];
	// end inline asm
	add.s64 	%rd177, %rd166, 4104;
	// begin inline asm
	ld.global.nc.u64 %rd176, [%rd177];
	// end inline asm
	cvt.u32.u64 	%r22, %rd176;
	mov.b64 	%fd11, %rd174;
	setp.gt.f64 	%p133, %fd157, %fd11;
	@%p133 bra 	$L__BB31_20;
	setp.geu.f64 	%p134, %fd157, %fd11;
	setp.lt.s32 	%p135, %r22, %r858;
	and.pred  	%p136, %p134, %p135;
	@%p136 bra 	$L__BB31_20;
	shr.u64 	%rd178, %rd176, 56;
	cvt.u16.u64 	%rs596, %rd178;
	shr.u64 	%rd179, %rd176, 48;
	cvt.u16.u64 	%rs595, %rd179;
	shr.u64 	%rd180, %rd176, 40;
	cvt.u16.u64 	%rs594, %rd180;
	shr.u64 	%rd181, %rd176, 32;
	cvt.u16.u64 	%rs593, %rd181;
	mov.u32 	%r858, %r22;
	mov.f64 	%fd157, %fd11;
$L__BB31_20:
	add.s64 	%rd183, %rd166, 8192;
	// begin inline asm
	ld.global.nc.u64 %rd182, [%rd183];
	// end inline asm
	add.s64 	%rd185, %rd166, 8200;
	// begin inline asm
	ld.global.nc.u64 %rd184, [%rd185];
	// end inline asm
	cvt.u32.u64 	%r24, %rd184;
	mov.b64 	%fd13, %rd182;
	setp.gt.f64 	%p137, %fd157, %fd13;
	@%p137 bra 	$L__BB31_23;
	setp.geu.f64 	%p138, %fd157, %fd13;
	setp.lt.s32 	%p139, %r24, %r858;
	and.pred  	%p140, %p138, %p139;
	@%p140 bra 	$L__BB31_23;
	shr.u64 	%rd186, %rd184, 56;
	cvt.u16.u64 	%rs596, %rd186;
	shr.u64 	%rd187, %rd184, 48;
	cvt.u16.u64 	%rs595, %rd187;
	shr.u64 	%rd188, %rd184, 40;
	cvt.u16.u64 	%rs594, %rd188;
	shr.u64 	%rd189, %rd184, 32;
	cvt.u16.u64 	%rs593, %rd189;
	mov.u32 	%r858, %r24;
	mov.f64 	%fd157, %fd13;
$L__BB31_23:
	add.s64 	%rd191, %rd166, 12288;
	// begin inline asm
	ld.global.nc.u64 %rd190, [%rd191];
	// end inline asm
	add.s64 	%rd193, %rd166, 12296;
	// begin inline asm
	ld.global.nc.u64 %rd192, [%rd193];
	// end inline asm
	cvt.u32.u64 	%r26, %rd192;
	mov.b64 	%fd15, %rd190;
	setp.gt.f64 	%p141, %fd157, %fd15;
	@%p141 bra 	$L__BB31_26;
	setp.geu.f64 	%p142, %fd157, %fd15;
	setp.lt.s32 	%p143, %r26, %r858;
	and.pred  	%p144, %p142, %p143;
	@%p144 bra 	$L__BB31_26;
	shr.u64 	%rd194, %rd192, 56;
	cvt.u16.u64 	%rs596, %rd194;
	shr.u64 	%rd195, %rd192, 48;
	cvt.u16.u64 	%rs595, %rd195;
	shr.u64 	%rd196, %rd192, 40;
	cvt.u16.u64 	%rs594, %rd196;
	shr.u64 	%rd197, %rd192, 32;
	cvt.u16.u64 	%rs593, %rd197;
	mov.u32 	%r858, %r26;
	mov.f64 	%fd157, %fd15;
$L__BB31_26:
	add.s32 	%r831, %r831, 1024;
	setp.lt.s32 	%p145, %r831, %r174;
	@%p145 bra 	$L__BB31_14;
$L__BB31_27:
	setp.lt.s32 	%p146, %r174, 256;
	@%p146 bra 	$L__BB31_67;
	// begin inline asm
	mov.u32 %r609, %laneid;
	// end inline asm
	cvt.u32.u16 	%r630, %rs593;
	and.b32  	%r631, %r630, 255;
	and.b16  	%rs476, %rs594, 255;
	mul.wide.u16 	%r632, %rs476, 256;
	or.b32  	%r633, %r632, %r631;
	cvt.u32.u16 	%r634, %rs595;
	shl.b32 	%r635, %r634, 16;
	and.b32  	%r636, %r635, 16711680;
	or.b32  	%r637, %r633, %r636;
	cvt.u32.u16 	%r638, %rs596;
	shl.b32 	%r639, %r638, 24;
	or.b32  	%r626, %r637, %r639;
	mov.b64 	%rd208, %fd157;
	mov.b64 	{%r611, %r616}, %rd208;
	mov.b32 	%r627, 1;
	mov.b32 	%r628, 31;
	mov.b32 	%r629, -1;
	// begin inline asm
	shfl.sync.down.b32 %r610, %r611, %r627, %r628, %r629;
	// end inline asm
	// begin inline asm
	shfl.sync.down.b32 %r615, %r616, %r627, %r628, %r629;
	// end inline asm
	mov.b64 	%rd209, {%r610, %r615};
	mov.b64 	%fd18, %rd209;
	// begin inline asm
	shfl.sync.down.b32 %r620, %r858, %r627, %r628, %r629;
	// end inline asm
	// begin inline asm
	shfl.sync.down.b32 %r625, %r626, %r627, %r628, %r629;
	// end inline asm
	setp.gt.s32 	%p215, %r609, 30;
	setp.gt.f64 	%p216, %fd157, %fd18;
	or.pred  	%p217, %p215, %p216;
	@%p217 bra 	$L__BB31_31;
	setp.geu.f64 	%p218, %fd157, %fd18;
	setp.lt.s32 	%p219, %r620, %r858;
	and.pred  	%p220, %p218, %p219;
	@%p220 bra 	$L__BB31_31;
	shr.u32 	%r640, %r625, 24;
	cvt.u16.u32 	%rs596, %r640;
	{ .reg .b16 tmp; mov.b32 {tmp, %rs595}, %r625; }
	shr.u32 	%r641, %r625, 8;
	cvt.u16.u32 	%rs594, %r641;
	cvt.u16.u32 	%rs593, %r625;
	mov.u32 	%r858, %r620;
	mov.f64 	%fd157, %fd18;
$L__BB31_31:
	cvt.u32.u16 	%r662, %rs593;
	and.b32  	%r663, %r662, 255;
	and.b16  	%rs477, %rs594, 255;
	mul.wide.u16 	%r664, %rs477, 256;
	or.b32  	%r665, %r664, %r663;
	cvt.u32.u16 	%r666, %rs595;
	shl.b32 	%r667, %r666, 16;
	and.b32  	%r668, %r667, 16711680;
	or.b32  	%r669, %r665, %r668;
	cvt.u32.u16 	%r670, %rs596;
	shl.b32 	%r671, %r670, 24;
	or.b32  	%r658, %r669, %r671;
	mov.b64 	%rd210, %fd157;
	mov.b64 	{%r643, %r648}, %rd210;
	mov.b32 	%r659, 2;
	mov.b32 	%r660, 31;
	mov.b32 	%r661, -1;
	// begin inline asm
	shfl.sync.down.b32 %r642, %r643, %r659, %r660, %r661;
	// end inline asm
	// begin inline asm
	shfl.sync.down.b32 %r647, %r648, %r659, %r660, %r661;
	// end inline asm
	mov.b64 	%rd211, {%r642, %r647};
	mov.b64 	%fd20, %rd211;
	// begin inline asm
	shfl.sync.down.b32 %r652, %r858, %r659, %r660, %r661;
	// end inline asm
	// begin inline asm
	shfl.sync.down.b32 %r657, %r658, %r659, %r660, %r661;
	// end inline asm
	setp.gt.s32 	%p221, %r609, 29;
	setp.gt.f64 	%p222, %fd157, %fd20;
	or.pred  	%p223, %p221, %p222;
	@%p223 bra 	$L__BB31_34;
	setp.geu.f64 	%p224, %fd157, %fd20;
	setp.lt.s32 	%p225, %r652, %r858;
	and.pred  	%p226, %p224, %p225;
	@%p226 bra 	$L__BB31_34;
	shr.u32 	%r672, %r657, 24;
	cvt.u16.u32 	%rs596, %r672;
	{ .reg .b16 tmp; mov.b32 {tmp, %rs595}, %r657; }
	shr.u32 	%r673, %r657, 8;
	cvt.u16.u32 	%rs594, %r673;
	cvt.u16.u32 	%rs593, %r657;
	mov.u32 	%r858, %r652;
	mov.f64 	%fd157, %fd20;
$L__BB31_34:
	cvt.u32.u16 	%r694, %rs593;
	and.b32  	%r695, %r694, 255;
	and.b16  	%rs478, %rs594, 255;
	mul.wide.u16 	%r696, %rs478, 256;
	or.b32  	%r697, %r696, %r695;
	cvt.u32.u16 	%r698, %rs595;
	shl.b32 	%r699, %r698, 16;
	and.b32  	%r700, %r699, 16711680;
	or.b32  	%r701, %r697, %r700;
	cvt.u32.u16 	%r702, %rs596;
	shl.b32 	%r703, %r702, 24;
	or.b32  	%r690, %r701, %r703;
	mov.b64 	%rd212, %fd157;
	mov.b64 	{%r675, %r680}, %rd212;
	mov.b32 	%r691, 4;
	mov.b32 	%r692, 31;
	mov.b32 	%r693, -1;
	// begin inline asm
	shfl.sync.down.b32 %r674, %r675, %r691, %r692, %r693;
	// end inline asm
	// begin inline asm
	shfl.sync.down.b32 %r679, %r680, %r691, %r692, %r693;
	// end inline asm
	mov.b64 	%rd213, {%r674, %r679};
	mov.b64 	%fd22, %rd213;
	// begin inline asm
	shfl.sync.down.b32 %r684, %r858, %r691, %r692, %r693;
	// end inline asm
	// begin inline asm
	shfl.sync.down.b32 %r689, %r690, %r691, %r692, %r693;
	// end inline asm
	setp.gt.s32 	%p227, %r609, 27;
	setp.gt.f64 	%p228, %fd157, %fd22;
	or.pred  	%p229, %p227, %p228;
	@%p229 bra 	$L__BB31_37;
	setp.geu.f64 	%p230, %fd157, %fd22;
	setp.lt.s32 	%p231, %r684, %r858;
	and.pred  	%p232, %p230, %p231;
	@%p232 bra 	$L__BB31_37;
	shr.u32 	%r704, %r689, 24;
	cvt.u16.u32 	%rs596, %r704;
	{ .reg .b16 tmp; mov.b32 {tmp, %rs595}, %r689; }
	shr.u32 	%r705, %r689, 8;
	cvt.u16.u32 	%rs594, %r705;
	cvt.u16.u32 	%rs593, %r689;
	mov.u32 	%r858, %r684;
	mov.f64 	%fd157, %fd22;
$L__BB31_37:
	cvt.u32.u16 	%r726, %rs593;
	and.b32  	%r727, %r726, 255;
	and.b16  	%rs479, %rs594, 255;
	mul.wide.u16 	%r728, %rs479, 256;
	or.b32  	%r729, %r728, %r727;
	cvt.u32.u16 	%r730, %rs595;
	shl.b32 	%r731, %r730, 16;
	and.b32  	%r732, %r731, 16711680;
	or.b32  	%r733, %r729, %r732;
	cvt.u32.u16 	%r734, %rs596;
	shl.b32 	%r735, %r734, 24;
	or.b32  	%r722, %r733, %r735;
	mov.b64 	%rd214, %fd157;
	mov.b64 	{%r707, %r712}, %rd214;
	mov.b32 	%r723, 8;
	mov.b32 	%r724, 31;
	mov.b32 	%r725, -1;
	// begin inline asm
	shfl.sync.down.b32 %r706, %r707, %r723, %r724, %r725;
	// end inline asm
	// begin inline asm
	shfl.sync.down.b32 %r711, %r712, %r723, %r724, %r725;
	// end inline asm
	mov.b64 	%rd215, {%r706, %r711};
	mov.b64 	%fd24, %rd215;
	// begin inline asm
	shfl.sync.down.b32 %r716, %r858, %r723, %r724, %r725;
	// end inline asm
	// begin inline asm
	shfl.sync.down.b32 %r721, %r722, %r723, %r724, %r725;
	// end inline asm
	setp.gt.s32 	%p233, %r609, 23;
	setp.gt.f64 	%p234, %fd157, %fd24;
	or.pred  	%p235, %p233, %p234;
	@%p235 bra 	$L__BB31_40;
	setp.geu.f64 	%p236, %fd157, %fd24;
	setp.lt.s32 	%p237, %r716, %r858;
	and.pred  	%p238, %p236, %p237;
	@%p238 bra 	$L__BB31_40;
	shr.u32 	%r736, %r721, 24;
	cvt.u16.u32 	%rs596, %r736;
	{ .reg .b16 tmp; mov.b32 {tmp, %rs595}, %r721; }
	shr.u32 	%r737, %r721, 8;
	cvt.u16.u32 	%rs594, %r737;
	cvt.u16.u32 	%rs593, %r721;
	mov.u32 	%r858, %r716;
	mov.f64 	%fd157, %fd24;
$L__BB31_40:
	cvt.u32.u16 	%r758, %rs593;
	and.b32  	%r759, %r758, 255;
	and.b16  	%rs480, %rs594, 255;
	mul.wide.u16 	%r760, %rs480, 256;
	or.b32  	%r761, %r760, %r759;
	cvt.u32.u16 	%r762, %rs595;
	shl.b32 	%r763, %r762, 16;
	and.b32  	%r764, %r763, 16711680;
	or.b32  	%r765, %r761, %r764;
	cvt.u32.u16 	%r766, %rs596;
	shl.b32 	%r767, %r766, 24;
	or.b32  	%r754, %r765, %r767;
	mov.b64 	%rd216, %fd157;
	mov.b64 	{%r739, %r744}, %rd216;
	mov.b32 	%r755, 16;
	mov.b32 	%r756, 31;
	mov.b32 	%r757, -1;
	// begin inline asm
	shfl.sync.down.b32 %r738, %r739, %r755, %r756, %r757;
	// end inline asm
	// begin inline asm
	shfl.sync.down.b32 %r743, %r744, %r755, %r756, %r757;
	// end inline asm
	mov.b64 	%rd217, {%r738, %r743};
	mov.b64 	%fd26, %rd217;
	// begin inline asm
	shfl.sync.down.b32 %r748, %r858, %r755, %r756, %r757;
	// end inline asm
	// begin inline asm
	shfl.sync.down.b32 %r753, %r754, %r755, %r756, %r757;
	// end inline asm
	setp.gt.s32 	%p239, %r609, 15;
	setp.gt.f64 	%p240, %fd157, %fd26;
	or.pred  	%p241, %p239, %p240;
	@%p241 bra 	$L__BB31_43;
	setp.geu.f64 	%p242, %fd157, %fd26;
	setp.lt.s32 	%p243, %r748, %r858;
	and.pred  	%p244, %p242, %p243;
	@%p244 bra 	$L__BB31_43;
	shr.u32 	%r768, %r753, 24;
	cvt.u16.u32 	%rs596, %r768;
	{ .reg .b16 tmp; mov.b32 {tmp, %rs595}, %r753; }
	shr.u32 	%r769, %r753, 8;
	cvt.u16.u32 	%rs594, %r769;
	cvt.u16.u32 	%rs593, %r753;
	mov.u32 	%r858, %r748;
	mov.f64 	%fd157, %fd26;
$L__BB31_43:
	setp.ne.s32 	%p245, %r609, 0;
	@%p245 bra 	$L__BB31_45;
	shr.u32 	%r770, %r1, 1;
	and.b32  	%r771, %r770, 496;
	mov.u32 	%r772, _ZZN3cub18CUB_300001_SM_10006detail6reduce28DeviceReduceSingleTileKernelINS2_10policy_hubIN4cuda3std3__45tupleIJdiEEEj12larger_tupleIdEE10Policy1000EPS9_SE_iSB_S9_S9_NS7_10__identityEEEvT0_T1_T2_T3_T4_T6_E12temp_storage;
	add.s32 	%r773, %r772, %r771;
	st.shared.f64 	[%r773+8], %fd157;
	st.shared.u32 	[%r773+16], %r858;
$L__BB31_45:
	bar.sync 	0;
	setp.ne.s32 	%p246, %r1, 0;
	@%p246 bra 	$L__BB31_197;
	ld.shared.f64 	%fd28, [_ZZN3cub18CUB_300001_SM_10006detail6reduce28DeviceReduceSingleTileKernelINS2_10policy_hubIN4cuda3std3__45tupleIJdiEEEj12larger_tupleIdEE10Policy1000EPS9_SE_iSB_S9_S9_NS7_10__identityEEEvT0_T1_T2_T3_T4_T6_E12temp_storage+24];
	ld.shared.u32 	%r46, [_ZZN3cub18CUB_300001_SM_10006detail6reduce28DeviceReduceSingleTileKernelINS2_10policy_hubIN4cuda3std3__45tupleIJdiEEEj12larger_tupleIdEE10Policy1000EPS9_SE_iSB_S9_S9_NS7_10__identityEEEvT0_T1_T2_T3_T4_T6_E12temp_storage+32];
	setp.lt.f64 	%p247, %fd28, %fd157;
	@%p247 bra 	$L__BB31_49;
	setp.geu.f64 	%p248, %fd157, %fd28;
	setp.lt.s32 	%p249, %r46, %r858;
	and.pred  	%p250, %p248, %p249;
	@%p250 bra 	$L__BB31_49;
	ld.shared.u32 	%r774, [_ZZN3cub18CUB_300001_SM_10006detail6reduce28DeviceReduceSingleTileKernelINS2_10policy_hubIN4cuda3std3__45tupleIJdiEEEj12larger_tupleIdEE10Policy1000EPS9_SE_iSB_S9_S9_NS7_10__identityEEEvT0_T1_T2_T3_T4_T6_E12temp_storage+36];
	bfe.u32 	%r775, %r774, 24, 8;
	cvt.u16.u32 	%rs596, %r775;
	bfe.u32 	%r776, %r774, 16, 8;
	cvt.u16.u32 	%rs595, %r776;
	bfe.u32 	%r777, %r774, 8, 8;
	cvt.u16.u32 	%rs594, %r777;
	bfe.u32 	%r778, %r774, 0, 8;
	cvt.u16.u32 	%rs593, %r778;
	mov.u32 	%r858, %r46;
	mov.f64 	%fd157, %fd28;
$L__BB31_49:
	ld.shared.f64 	%fd30, [_ZZN3cub18CUB_300001_SM_10006detail6reduce28DeviceReduceSingleTileKernelINS2_10policy_hubIN4cuda3std3__45tupleIJdiEEEj12larger_tupleIdEE10Policy1000EPS9_SE_iSB_S9_S9_NS7_10__identityEEEvT0_T1_T2_T3_T4_T6_E12temp_storage+40];
	ld.shared.u32 	%r48, [_ZZN3cub18CUB_300001_SM_10006detail6reduce28DeviceReduceSingleTileKernelINS2_10policy_hubIN4cuda3std3__45tupleIJdiEEEj12larger_tupleIdEE10Policy1000EPS9_SE_iSB_S9_S9_NS7_10__identityEEEvT0_T1_T2_T3_T4_T6_E12temp_storage+48];
	setp.lt.f64 	%p251, %fd30, %fd157;
	@%p251 bra 	$L__BB31_52;
	setp.geu.f64 	%p252, %fd157, %fd30;
	setp.lt.s32 	%p253, %r48, %r858;
	and.pred  	%p254, %p252, %p253;
	@%p254 bra 	$L__BB31_52;
	ld.shared.u32 	%r779, [_ZZN3cub18CUB_300001_SM_10006detail6reduce28DeviceReduceSingleTileKernelINS2_10policy_hubIN4cuda3std3__45tupleIJdiEEEj12larger_tupleIdEE10Policy1000EPS9_SE_iSB_S9_S9_NS7_10__identityEEEvT0_T1_T2_T3_T4_T6_E12temp_storage+52];
	bfe.u32 	%r780, %r779, 24, 8;
	cvt.u16.u32 	%rs596, %r780;
	bfe.u32 	%r781, %r779, 16, 8;
	cvt.u16.u32 	%rs595, %r781;
	bfe.u32 	%r782, %r779, 8, 8;
	cvt.u16.u32 	%rs594, %r782;
	bfe.u32 	%r783, %r779, 0, 8;
	cvt.u16.u32 	%rs593, %r783;
	mov.u32 	%r858, %r48;
	mov.f64 	%fd157, %fd30;
$L__BB31_52:
	ld.shared.f64 	%fd32, [_ZZN3cub18CUB_300001_SM_10006detail6reduce28DeviceReduceSingleTileKernelINS2_10policy_hubIN4cuda3std3__45tupleIJdiEEEj12larger_tupleIdEE10Policy1000EPS9_SE_iSB_S9_S9_NS7_10__identityEEEvT0_T1_T2_T3_T4_T6_E12temp_storage+56];
	ld.shared.u32 	%r50, [_ZZN3cub18CUB_300001_SM_10006detail6reduce28DeviceReduceSingleTileKernelINS2_10policy_hubIN4cuda3std3__45tupleIJdiEEEj12larger_tupleIdEE10Policy1000EPS9_SE_iSB_S9_S9_NS7_10__identityEEEvT0_T1_T2_T3_T4_T6_E12temp_storage+64];
	setp.lt.f64 	%p255, %fd32, %fd157;
	@%p255 bra 	$L__BB31_55;
	setp.geu.f64 	%p256, %fd157, %fd32;
	setp.lt.s32 	%p257, %r50, %r858;
	and.pred  	%p258, %p256, %p257;
	@%p258 bra 	$L__BB31_55;
	ld.shared.u32 	%r784, [_ZZN3cub18CUB_300001_SM_10006detail6reduce28DeviceReduceSingleTileKernelINS2_10policy_hubIN4cuda3std3__45tupleIJdiEEEj12larger_tupleIdEE10Policy1000EPS9_SE_iSB_S9_S9_NS7_10__identityEEEvT0_T1_T2_T3_T4_T6_E12temp_storage+68];
	bfe.u32 	%r785, %r784, 24, 8;
	cvt.u16.u32 	%rs596, %r785;
	bfe.u32 	%r786, %r784, 16, 8;
	cvt.u16.u32 	%rs595, %r786;
	bfe.u32 	%r787, %r784, 8, 8;
	cvt.u16.u32 	%rs594, %r787;
	bfe.u32 	%r788, %r784, 0, 8;
	cvt.u16.u32 	%rs593, %r788;
	mov.u32 	%r858, %r50;
	mov.f64 	%fd157, %fd32;
$L__BB31_55:
	ld.shared.f64 	%fd34, [_ZZN3cub18CUB_300001_SM_10006detail6reduce28DeviceReduceSingleTileKernelINS2_10policy_hubIN4cuda3std3__45tupleIJdiEEEj12larger_tupleIdEE10Policy1000EPS9_SE_iSB_S9_S9_NS7_10__identityEEEvT0_T1_T2_T3_T4_T6_E12temp_storage+72];
	ld.shared.u32 	%r52, [_ZZN3cub18CUB_300001_SM_10006detail6reduce28DeviceReduceSingleTileKernelINS2_10policy_hubIN4cuda3std3__45tupleIJdiEEEj12larger_tupleIdEE10Policy1000EPS9_SE_iSB_S9_S9_NS7_10__identityEEEvT0_T1_T2_T3_T4_T6_E12temp_storage+80];
	setp.lt.f64 	%p259, %fd34, %fd157;
	@%p259 bra 	$L__BB31_58;
	setp.geu.f64 	%p260, %fd157, %fd34;
	setp.lt.s32 	%p261, %r52, %r858;
	and.pred  	%p262, %p260, %p261;
	@%p262 bra 	$L__BB31_58;
	ld.shared.u32 	%r789, [_ZZN3cub18CUB_300001_SM_10006detail6reduce28DeviceReduceSingleTileKernelINS2_10policy_hubIN4cuda3std3__45tupleIJdiEEEj12larger_tupleIdEE10Policy1000EPS9_SE_iSB_S9_S9_NS7_10__identityEEEvT0_T1_T2_T3_T4_T6_E12temp_storage+84];
	bfe.u32 	%r790, %r789, 24, 8;
	cvt.u16.u32 	%rs596, %r790;
	bfe.u32 	%r791, %r789, 16, 8;
	cvt.u16.u32 	%rs595, %r791;
	bfe.u32 	%r792, %r789, 8, 8;
	cvt.u16.u32 	%rs594, %r792;
	bfe.u32 	%r793, %r789, 0, 8;
	cvt.u16.u32 	%rs593, %r793;
	mov.u32 	%r858, %r52;
	mov.f64 	%fd157, %fd34;
$L__BB31_58:
	ld.shared.f64 	%fd36, [_ZZN3cub18CUB_300001_SM_10006detail6reduce28DeviceReduceSingleTileKernelINS2_10policy_hubIN4cuda3std3__45tupleIJdiEEEj12larger_tupleIdEE10Policy1000EPS9_SE_iSB_S9_S9_NS7_10__identityEEEvT0_T1_T2_T3_T4_T6_E12temp_storage+88];
	ld.shared.u32 	%r54, [_ZZN3cub18CUB_300001_SM_10006detail6reduce28DeviceReduceSingleTileKernelINS2_10policy_hubIN4cuda3std3__45tupleIJdiEEEj12larger_tupleIdEE10Policy1000EPS9_SE_iSB_S9_S9_NS7_10__identityEEEvT0_T1_T2_T3_T4_T6_E12temp_storage+96];
	setp.lt.f64 	%p263, %fd36, %fd157;
	@%p263 bra 	$L__BB31_61;
	setp.geu.f64 	%p264, %fd157, %fd36;
	setp.lt.s32 	%p265, %r54, %r858;
	and.pred  	%p266, %p264, %p265;
	@%p266 bra 	$L__BB31_61;
	ld.shared.u32 	%r794, [_ZZN3cub18CUB_300001_SM_10006detail6reduce28DeviceReduceSingleTileKernelINS2_10policy_hubIN4cuda3std3__45tupleIJdiEEEj12larger_tupleIdEE10Policy1000EPS9_SE_iSB_S9_S9_NS7_10__identityEEEvT0_T1_T2_T3_T4_T6_E12temp_storage+100];
	bfe.u32 	%r795, %r794, 24, 8;
	cvt.u16.u32 	%rs596, %r795;
	bfe.u32 	%r796, %r794, 16, 8;
	cvt.u16.u32 	%rs595, %r796;
	bfe.u32 	%r797, %r794, 8, 8;
	cvt.u16.u32 	%rs594, %r797;
	bfe.u32 	%r798, %r794, 0, 8;
	cvt.u16.u32 	%rs593, %r798;
	mov.u32 	%r858, %r54;
	mov.f64 	%fd157, %fd36;
$L__BB31_61:
	ld.shared.f64 	%fd38, [_ZZN3cub18CUB_300001_SM_10006detail6reduce28DeviceReduceSingleTileKernelINS2_10policy_hubIN4cuda3std3__45tupleIJdiEEEj12larger_tupleIdEE10Policy1000EPS9_SE_iSB_S9_S9_NS7_10__identityEEEvT0_T1_T2_T3_T4_T6_E12temp_storage+104];
	ld.shared.u32 	%r56, [_ZZN3cub18CUB_300001_SM_10006detail6reduce28DeviceReduceSingleTileKernelINS2_10policy_hubIN4cuda3std3__45tupleIJdiEEEj12larger_tupleIdEE10Policy1000EPS9_SE_iSB_S9_S9_NS7_10__identityEEEvT0_T1_T2_T3_T4_T6_E12temp_storage+112];
	setp.lt.f64 	%p267, %fd38, %fd157;
	@%p267 bra 	$L__BB31_64;
	setp.geu.f64 	%p268, %fd157, %fd38;
	setp.lt.s32 	%p269, %r56, %r858;
	and.pred  	%p270, %p268, %p269;
	@%p270 bra 	$L__BB31_64;
	ld.shared.u32 	%r799, [_ZZN3cub18CUB_300001_SM_10006detail6reduce28DeviceReduceSingleTileKernelINS2_10policy_hubIN4cuda3std3__45tupleIJdiEEEj12larger_tupleIdEE10Policy1000EPS9_SE_iSB_S9_S9_NS7_10__identityEEEvT0_T1_T2_T3_T4_T6_E12temp_storage+116];
	bfe.u32 	%r800, %r799, 24, 8;
	cvt.u16.u32 	%rs596, %r800;
	bfe.u32 	%r801, %r799, 16, 8;
	cvt.u16.u32 	%rs595, %r801;
	bfe.u32 	%r802, %r799, 8, 8;
	cvt.u16.u32 	%rs594, %r802;
	bfe.u32 	%r803, %r799, 0, 8;
	cvt.u16.u32 	%rs593, %r803;
	mov.u32 	%r858, %r56;
	mov.f64 	%fd157, %fd38;
$L__BB31_64:
	ld.shared.f64 	%fd40, [_ZZN3cub18CUB_300001_SM_10006detail6reduce28DeviceReduceSingleTileKernelINS2_10policy_hubIN4cuda3std3__45tupleIJdiEEEj12larger_tupleIdEE10Policy1000EPS9_SE_iSB_S9_S9_NS7_10__identityEEEvT0_T1_T2_T3_T4_T6_E12temp_storage+120];
	ld.shared.u32 	%r58, [_ZZN3cub18CUB_300001_SM_10006detail6reduce28DeviceReduceSingleTileKernelINS2_10policy_hubIN4cuda3std3__45tupleIJdiEEEj12larger_tupleIdEE10Policy1000EPS9_SE_iSB_S9_S9_NS7_10__identityEEEvT0_T1_T2_T3_T4_T6_E12temp_storage+128];
	setp.lt.f64 	%p271, %fd40, %fd157;
	@%p271 bra 	$L__BB31_197;
	setp.geu.f64 	%p272, %fd157, %fd40;
	setp.lt.s32 	%p273, %r58, %r858;
	and.pred  	%p274, %p272, %p273;
	@%p274 bra 	$L__BB31_197;
	ld.shared.u32 	%r804, [_ZZN3cub18CUB_300001_SM_10006detail6reduce28DeviceReduceSingleTileKernelINS2_10policy_hubIN4cuda3std3__45tupleIJdiEEEj12larger_tupleIdEE10Policy1000EPS9_SE_iSB_S9_S9_NS7_10__identityEEEvT0_T1_T2_T3_T4_T6_E12temp_storage+132];
	bfe.u32 	%r805, %r804, 24, 8;
	cvt.u16.u32 	%rs596, %r805;
	bfe.u32 	%r806, %r804, 16, 8;
	cvt.u16.u32 	%rs595, %r806;
	bfe.u32 	%r807, %r804, 8, 8;
	cvt.u16.u32 	%rs594, %r807;
	bfe.u32 	%r808, %r804, 0, 8;
	cvt.u16.u32 	%rs593, %r808;
	mov.u32 	%r858, %r58;
	mov.f64 	%fd157, %fd40;
	bra.uni 	$L__BB31_197;
$L__BB31_67:
	// begin inline asm
	mov.u32 %r401, %laneid;
	// end inline asm
	and.b32  	%r422, %r1, 992;
	add.s32 	%r423, %r422, 32;
	setp.gt.s32 	%p147, %r423, %r174;
	not.b32 	%r424, %r422;
	add.s32 	%r425, %r174, %r424;
	selp.b32 	%r420, %r425, 31, %p147;
	cvt.u32.u16 	%r426, %rs593;
	and.b32  	%r427, %r426, 255;
	and.b16  	%rs471, %rs594, 255;
	mul.wide.u16 	%r428, %rs471, 256;
	or.b32  	%r429, %r428, %r427;
	cvt.u32.u16 	%r430, %rs595;
	shl.b32 	%r431, %r430, 16;
	and.b32  	%r432, %r431, 16711680;
	or.b32  	%r433, %r429, %r432;
	cvt.u32.u16 	%r434, %rs596;
	shl.b32 	%r435, %r434, 24;
	or.b32  	%r418, %r433, %r435;
	mov.b64 	%rd198, %fd157;
	mov.b64 	{%r403, %r408}, %rd198;
	mov.b32 	%r419, 1;
	mov.b32 	%r421, -1;
	// begin inline asm
	shfl.sync.down.b32 %r402, %r403, %r419, %r420, %r421;
	// end inline asm
	// begin inline asm
	shfl.sync.down.b32 %r407, %r408, %r419, %r420, %r421;
	// end inline asm
	mov.b64 	%rd199, {%r402, %r407};
	mov.b64 	%fd41, %rd199;
	// begin inline asm
	shfl.sync.down.b32 %r412, %r858, %r419, %r420, %r421;
	// end inline asm
	// begin inline asm
	shfl.sync.down.b32 %r417, %r418, %r419, %r420, %r421;
	// end inline asm
	setp.ge.s32 	%p148, %r401, %r420;
	setp.gt.f64 	%p149, %fd157, %fd41;
	or.pred  	%p150, %p148, %p149;
	@%p150 bra 	$L__BB31_70;
	setp.geu.f64 	%p151, %fd157, %fd41;
	setp.lt.s32 	%p152, %r412, %r858;
	and.pred  	%p153, %p151, %p152;
	@%p153 bra 	$L__BB31_70;
	shr.u32 	%r436, %r417, 24;
	cvt.u16.u32 	%rs596, %r436;
	{ .reg .b16 tmp; mov.b32 {tmp, %rs595}, %r417; }
	shr.u32 	%r437, %r417, 8;
	cvt.u16.u32 	%rs594, %r437;
	cvt.u16.u32 	%rs593, %r417;
	mov.u32 	%r858, %r412;
	mov.f64 	%fd157, %fd41;
$L__BB31_70:
	cvt.u32.u16 	%r458, %rs593;
	and.b32  	%r459, %r458, 255;
	and.b16  	%rs472, %rs594, 255;
	mul.wide.u16 	%r460, %rs472, 256;
	or.b32  	%r461, %r460, %r459;
	cvt.u32.u16 	%r462, %rs595;
	shl.b32 	%r463, %r462, 16;
	and.b32  	%r464, %r463, 16711680;
	or.b32  	%r465, %r461, %r464;
	cvt.u32.u16 	%r466, %rs596;
	shl.b32 	%r467, %r466, 24;
	or.b32  	%r454, %r465, %r467;
	mov.b64 	%rd200, %fd157;
	mov.b64 	{%r439, %r444}, %rd200;
	mov.b32 	%r455, 2;
	mov.b32 	%r457, -1;
	// begin inline asm
	shfl.sync.down.b32 %r438, %r439, %r455, %r420, %r457;
	// end inline asm
	// begin inline asm
	shfl.sync.down.b32 %r443, %r444, %r455, %r420, %r457;
	// end inline asm
	mov.b64 	%rd201, {%r438, %r443};
	mov.b64 	%fd43, %rd201;
	// begin inline asm
	shfl.sync.down.b32 %r448, %r858, %r455, %r420, %r457;
	// end inline asm
	// begin inline asm
	shfl.sync.down.b32 %r453, %r454, %r455, %r420, %r457;
	// end inline asm
	add.s32 	%r468, %r401, 2;
	setp.gt.s32 	%p154, %r468, %r420;
	setp.gt.f64 	%p155, %fd157, %fd43;
	or.pred  	%p156, %p154, %p155;
	@%p156 bra 	$L__BB31_73;
	setp.geu.f64 	%p157, %fd157, %fd43;
	setp.lt.s32 	%p158, %r448, %r858;
	and.pred  	%p159, %p157, %p158;
	@%p159 bra 	$L__BB31_73;
	shr.u32 	%r469, %r453, 24;
	cvt.u16.u32 	%rs596, %r469;
	{ .reg .b16 tmp; mov.b32 {tmp, %rs595}, %r453; }
	shr.u32 	%r470, %r453, 8;
	cvt.u16.u32 	%rs594, %r470;
	cvt.u16.u32 	%rs593, %r453;
	mov.u32 	%r858, %r448;
	mov.f64 	%fd157, %fd43;
$L__BB31_73:
	cvt.u32.u16 	%r491, %rs593;
	and.b32  	%r492, %r491, 255;
	and.b16  	%rs473, %rs594, 255;
	mul.wide.u16 	%r493, %rs473, 256;
	or.b32  	%r494, %r493, %r492;
	cvt.u32.u16 	%r495, %rs595;
	shl.b32 	%r496, %r495, 16;
	and.b32  	%r497, %r496, 16711680;
	or.b32  	%r498, %r494, %r497;
	cvt.u32.u16 	%r499, %rs596;
	shl.b32 	%r500, %r499, 24;
	or.b32  	%r487, %r498, %r500;
	mov.b64 	%rd202, %fd157;
	mov.b64 	{%r472, %r477}, %rd202;
	mov.b32 	%r488, 4;
	mov.b32 	%r490, -1;
	// begin inline asm
	shfl.sync.down.b32 %r471, %r472, %r488, %r420, %r490;
	// end inline asm
	// begin inline asm
	shfl.sync.down.b32 %r476, %r477, %r488, %r420, %r490;
	// end inline asm
	mov.b64 	%rd203, {%r471, %r476};
	mov.b64 	%fd45, %rd203;
	// begin inline asm
	shfl.sync.down.b32 %r481, %r858, %r488, %r420, %r490;
	// end inline asm
	// begin inline asm
	shfl.sync.down.b32 %r486, %r487, %r488, %r420, %r490;
	// end inline asm
	add.s32 	%r501, %r401, 4;
	setp.gt.s32 	%p160, %r501, %r420;
	setp.gt.f64 	%p161, %fd157, %fd45;
	or.pred  	%p162, %p160, %p161;
	@%p162 bra 	$L__BB31_76;
	setp.geu.f64 	%p163, %fd157, %fd45;
	setp.lt.s32 	%p164, %r481, %r858;
	and.pred  	%p165, %p163, %p164;
	@%p165 bra 	$L__BB31_76;
	shr.u32 	%r502, %r486, 24;
	cvt.u16.u32 	%rs596, %r502;
	{ .reg .b16 tmp; mov.b32 {tmp, %rs595}, %r486; }
	shr.u32 	%r503, %r486, 8;
	cvt.u16.u32 	%rs594, %r503;
	cvt.u16.u32 	%rs593, %r486;
	mov.u32 	%r858, %r481;
	mov.f64 	%fd157, %fd45;
$L__BB31_76:
	cvt.u32.u16 	%r524, %rs593;
	and.b32  	%r525, %r524, 255;
	and.b16  	%rs474, %rs594, 255;
	mul.wide.u16 	%r526, %rs474, 256;
	or.b32  	%r527, %r526, %r525;
	cvt.u32.u16 	%r528, %rs595;
	shl.b32 	%r529, %r528, 16;
	and.b32  	%r530, %r529, 16711680;
	or.b32  	%r531, %r527, %r530;
	cvt.u32.u16 	%r532, %rs596;
	shl.b32 	%r533, %r532, 24;
	or.b32  	%r520, %r531, %r533;
	mov.b64 	%rd204, %fd157;
	mov.b64 	{%r505, %r510}, %rd204;
	mov.b32 	%r521, 8;
	mov.b32 	%r523, -1;
	// begin inline asm
	shfl.sync.down.b32 %r504, %r505, %r521, %r420, %r523;
	// end inline asm
	// begin inline asm
	shfl.sync.down.b32 %r509, %r510, %r521, %r420, %r523;
	// end inline asm
	mov.b64 	%rd205, {%r504, %r509};
	mov.b64 	%fd47, %rd205;
	// begin inline asm
	shfl.sync.down.b32 %r514, %r858, %r521, %r420, %r523;
	// end inline asm
	// begin inline asm
	shfl.sync.down.b32 %r519, %r520, %r521, %r420, %r523;
	// end inline asm
	add.s32 	%r534, %r401, 8;
	setp.gt.s32 	%p166, %r534, %r420;
	setp.gt.f64 	%p167, %fd157, %fd47;
	or.pred  	%p168, %p166, %p167;
	@%p168 bra 	$L__BB31_79;
	setp.geu.f64 	%p169, %fd157, %fd47;
	setp.lt.s32 	%p170, %r514, %r858;
	and.pred  	%p171, %p169, %p170;
	@%p171 bra 	$L__BB31_79;
	shr.u32 	%r535, %r519, 24;
	cvt.u16.u32 	%rs596, %r535;
	{ .reg .b16 tmp; mov.b32 {tmp, %rs595}, %r519; }
	shr.u32 	%r536, %r519, 8;
	cvt.u16.u32 	%rs594, %r536;
	cvt.u16.u32 	%rs593, %r519;
	mov.u32 	%r858, %r514;
	mov.f64 	%fd157, %fd47;
$L__BB31_79:
	cvt.u32.u16 	%r557, %rs593;
	and.b32  	%r558, %r557, 255;
	and.b16  	%rs475, %rs594, 255;
	mul.wide.u16 	%r559, %rs475, 256;
	or.b32  	%r560, %r559, %r558;
	cvt.u32.u16 	%r561, %rs595;
	shl.b32 	%r562, %r561, 16;
	and.b32  	%r563, %r562, 16711680;
	or.b32  	%r564, %r560, %r563;
	cvt.u32.u16 	%r565, %rs596;
	shl.b32 	%r566, %r565, 24;
	or.b32  	%r553, %r564, %r566;
	mov.b64 	%rd206, %fd157;
	mov.b64 	{%r538, %r543}, %rd206;
	mov.b32 	%r554, 16;
	mov.b32 	%r556, -1;
	// begin inline asm
	shfl.sync.down.b32 %r537, %r538, %r554, %r420, %r556;
	// end inline asm
	// begin inline asm
	shfl.sync.down.b32 %r542, %r543, %r554, %r420, %r556;
	// end inline asm
	mov.b64 	%rd207, {%r537, %r542};
	mov.b64 	%fd49, %rd207;
	// begin inline asm
	shfl.sync.down.b32 %r547, %r858, %r554, %r420, %r556;
	// end inline asm
	// begin inline asm
	shfl.sync.down.b32 %r552, %r553, %r554, %r420, %r556;
	// end inline asm
	add.s32 	%r567, %r401, 16;
	setp.gt.s32 	%p172, %r567, %r420;
	setp.gt.f64 	%p173, %fd157, %fd49;
	or.pred  	%p174, %p172, %p173;
	@%p174 bra 	$L__BB31_82;
	setp.geu.f64 	%p175, %fd157, %fd49;
	setp.lt.s32 	%p176, %r547, %r858;
	and.pred  	%p177, %p175, %p176;
	@%p177 bra 	$L__BB31_82;
	shr.u32 	%r568, %r552, 24;
	cvt.u16.u32 	%rs596, %r568;
	{ .reg .b16 tmp; mov.b32 {tmp, %rs595}, %r552; }
	shr.u32 	%r569, %r552, 8;
	cvt.u16.u32 	%rs594, %r569;
	cvt.u16.u32 	%rs593, %r552;
	mov.u32 	%r858, %r547;
	mov.f64 	%fd157, %fd49;
$L__BB31_82:
	setp.ne.s32 	%p178, %r401, 0;
	@%p178 bra 	$L__BB31_84;
	shr.u32 	%r570, %r1, 1;
	and.b32  	%r571, %r570, 496;
	mov.u32 	%r572, _ZZN3cub18CUB_300001_SM_10006detail6reduce28DeviceReduceSingleTileKernelINS2_10policy_hubIN4cuda3std3__45tupleIJdiEEEj12larger_tupleIdEE10Policy1000EPS9_SE_iSB_S9_S9_NS7_10__identityEEEvT0_T1_T2_T3_T4_T6_E12temp_storage;
	add.s32 	%r573, %r572, %r571;
	st.shared.f64 	[%r573+8], %fd157;
	st.shared.u32 	[%r573+16], %r858;
$L__BB31_84:
	bar.sync 	0;
	setp.ne.s32 	%p179, %r1, 0;
	@%p179 bra 	$L__BB31_197;
	setp.lt.s32 	%p180, %r174, 33;
	@%p180 bra 	$L__BB31_89;
	ld.shared.f64 	%fd51, [_ZZN3cub18CUB_300001_SM_10006detail6reduce28DeviceReduceSingleTileKernelINS2_10policy_hubIN4cuda3std3__45tupleIJdiEEEj12larger_tupleIdEE10Policy1000EPS9_SE_iSB_S9_S9_NS7_10__identityEEEvT0_T1_T2_T3_T4_T6_E12temp_storage+24];
	ld.shared.u32 	%r76, [_ZZN3cub18CUB_300001_SM_10006detail6reduce28DeviceReduceSingleTileKernelINS2_10policy_hubIN4cuda3std3__45tupleIJdiEEEj12larger_tupleIdEE10Policy1000EPS9_SE_iSB_S9_S9_NS7_10__identityEEEvT0_T1_T2_T3_T4_T6_E12temp_storage+32];
	setp.lt.f64 	%p181, %fd51, %fd157;
	@%p181 bra 	$L__BB31_89;
	setp.geu.f64 	%p182, %fd157, %fd51;
	setp.lt.s32 	%p183, %r76, %r858;
	and.pred  	%p184, %p182, %p183;
	@%p184 bra 	$L__BB31_89;
	ld.shared.u32 	%r574, [_ZZN3cub18CUB_300001_SM_10006detail6reduce28DeviceReduceSingleTileKernelINS2_10policy_hubIN4cuda3std3__45tupleIJdiEEEj12larger_tupleIdEE10Policy1000EPS9_SE_iSB_S9_S9_NS7_10__identityEEEvT0_T1_T2_T3_T4_T6_E12temp_storage+36];
	bfe.u32 	%r575, %r574, 24, 8;
	cvt.u16.u32 	%rs596, %r575;
	bfe.u32 	%r576, %r574, 16, 8;
	cvt.u16.u32 	%rs595, %r576;
	bfe.u32 	%r577, %r574, 8, 8;
	cvt.u16.u32 	%rs594, %r577;
	bfe.u32 	%r578, %r574, 0, 8;
	cvt.u16.u32 	%rs593, %r578;
	mov.f64 	%fd157, %fd51;
	mov.u32 	%r858, %r76;
$L__BB31_89:
	setp.lt.s32 	%p185, %r174, 65;
	@%p185 bra 	$L__BB31_93;
	ld.shared.f64 	%fd53, [_ZZN3cub18CUB_300001_SM_10006detail6reduce28DeviceReduceSingleTileKernelINS2_10policy_hubIN4cuda3std3__45tupleIJdiEEEj12larger_tupleIdEE10Policy1000EPS9_SE_iSB_S9_S9_NS7_10__identityEEEvT0_T1_T2_T3_T4_T6_E12temp_storage+40];
	ld.shared.u32 	%r78, [_ZZN3cub18CUB_300001_SM_10006detail6reduce28DeviceReduceSingleTileKernelINS2_10policy_hubIN4cuda3std3__45tupleIJdiEEEj12larger_tupleIdEE10Policy1000EPS9_SE_iSB_S9_S9_NS7_10__identityEEEvT0_T1_T2_T3_T4_T6_E12temp_storage+48];
	setp.lt.f64 	%p186, %fd53, %fd157;
	@%p186 bra 	$L__BB31_93;
	setp.geu.f64 	%p187, %fd157, %fd53;
	setp.lt.s32 	%p188, %r78, %r858;
	and.pred  	%p189, %p187, %p188;
	@%p189 bra 	$L__BB31_93;
	ld.shared.u32 	%r579, [_ZZN3cub18CUB_300001_SM_10006detail6reduce28DeviceReduceSingleTileKernelINS2_10policy_hubIN4cuda3std3__45tupleIJdiEEEj12larger_tupleIdEE10Policy1000EPS9_SE_iSB_S9_S9_NS7_10__identityEEEvT0_T1_T2_T3_T4_T6_E12temp_storage+52];
	bfe.u32 	%r580, %r579, 24, 8;
	cvt.u16.u32 	%rs596, %r580;
	bfe.u32 	%r581, %r579, 16, 8;
	cvt.u16.u32 	%rs595, %r581;
	bfe.u32 	%r582, %r579, 8, 8;
	cvt.u16.u32 	%rs594, %r582;
	bfe.u32 	%r583, %r579, 0, 8;
	cvt.u16.u32 	%rs593, %r583;
	mov.f64 	%fd157, %fd53;
	mov.u32 	%r858, %r78;
$L__BB31_93:
	setp.lt.s32 	%p190, %r174, 97;
	@%p190 bra 	$L__BB31_97;
	ld.shared.f64 	%fd55, [_ZZN3cub18CUB_300001_SM_10006detail6reduce28DeviceReduceSingleTileKernelINS2_10policy_hubIN4cuda3std3__45tupleIJdiEEEj12larger_tupleIdEE10Policy1000EPS9_SE_iSB_S9_S9_NS7_10__identityEEEvT0_T1_T2_T3_T4_T6_E12temp_storage+56];
	ld.shared.u32 	%r80, [_ZZN3cub18CUB_300001_SM_10006detail6reduce28DeviceReduceSingleTileKernelINS2_10policy_hubIN4cuda3std3__45tupleIJdiEEEj12larger_tupleIdEE10Policy1000EPS9_SE_iSB_S9_S9_NS7_10__identityEEEvT0_T1_T2_T3_T4_T6_E12temp_storage+64];
	setp.lt.f64 	%p191, %fd55, %fd157;
	@%p191 bra 	$L__BB31_97;
	setp.geu.f64 	%p192, %fd157, %fd55;
	setp.lt.s32 	%p193, %r80, %r858;
	and.pred  	%p194, %p192, %p193;
	@%p194 bra 	$L__BB31_97;
	ld.shared.u32 	%r584, [_ZZN3cub18CUB_300001_SM_10006detail6reduce28DeviceReduceSingleTileKernelINS2_10policy_hubIN4cuda3std3__45tupleIJdiEEEj12larger_tupleIdEE10Policy1000EPS9_SE_iSB_S9_S9_NS7_10__identityEEEvT0_T1_T2_T3_T4_T6_E12temp_storage+68];
	bfe.u32 	%r585, %r584, 24, 8;
	cvt.u16.u32 	%rs596, %r585;
	bfe.u32 	%r586, %r584, 16, 8;
	cvt.u16.u32 	%rs595, %r586;
	bfe.u32 	%r587, %r584, 8, 8;
	cvt.u16.u32 	%rs594, %r587;
	bfe.u32 	%r588, %r584, 0, 8;
	cvt.u16.u32 	%rs593, %r588;
	mov.f64 	%fd157, %fd55;
	mov.u32 	%r858, %r80;
$L__BB31_97:
	setp.lt.s32 	%p195, %r174, 129;
	@%p195 bra 	$L__BB31_101;
	ld.shared.f64 	%fd57, [_ZZN3cub18CUB_300001_SM_10006detail6reduce28DeviceReduceSingleTileKernelINS2_10policy_hubIN4cuda3std3__45tupleIJdiEEEj12larger_tupleIdEE10Policy1000EPS9_SE_iSB_S9_S9_NS7_10__identityEEEvT0_T1_T2_T3_T4_T6_E12temp_storage+72];
	ld.shared.u32 	%r82, [_ZZN3cub18CUB_300001_SM_10006detail6reduce28DeviceReduceSingleTileKernelINS2_10policy_hubIN4cuda3std3__45tupleIJdiEEEj12larger_tupleIdEE10Policy1000EPS9_SE_iSB_S9_S9_NS7_10__identityEEEvT0_T1_T2_T3_T4_T6_E12temp_storage+80];
	setp.lt.f64 	%p196, %fd57, %fd157;
	@%p196 bra 	$L__BB31_101;
	setp.geu.f64 	%p197, %fd157, %fd57;
	setp.lt.s32 	%p198, %r82, %r858;
	and.pred  	%p199, %p197, %p198;
	@%p199 bra 	$L__BB31_101;
	ld.shared.u32 	%r589, [_ZZN3cub18CUB_300001_SM_10006detail6reduce28DeviceReduceSingleTileKernelINS2_10policy_hubIN4cuda3std3__45tupleIJdiEEEj12larger_tupleIdEE10Policy1000EPS9_SE_iSB_S9_S9_NS7_10__identityEEEvT0_T1_T2_T3_T4_T6_E12temp_storage+84];
	bfe.u32 	%r590, %r589, 24, 8;
	cvt.u16.u32 	%rs596, %r590;
	bfe.u32 	%r591, %r589, 16, 8;
	cvt.u16.u32 	%rs595, %r591;
	bfe.u32 	%r592, %r589, 8, 8;
	cvt.u16.u32 	%rs594, %r592;
	bfe.u32 	%r593, %r589, 0, 8;
	cvt.u16.u32 	%rs593, %r593;
	mov.f64 	%fd157, %fd57;
	mov.u32 	%r858, %r82;
$L__BB31_101:
	setp.lt.s32 	%p200, %r174, 161;
	@%p200 bra 	$L__BB31_105;
	ld.shared.f64 	%fd59, [_ZZN3cub18CUB_300001_SM_10006detail6reduce28DeviceReduceSingleTileKernelINS2_10policy_hubIN4cuda3std3__45tupleIJdiEEEj12larger_tupleIdEE10Policy1000EPS9_SE_iSB_S9_S9_NS7_10__identityEEEvT0_T1_T2_T3_T4_T6_E12temp_storage+88];
	ld.shared.u32 	%r84, [_ZZN3cub18CUB_300001_SM_10006detail6reduce28DeviceReduceSingleTileKernelINS2_10policy_hubIN4cuda3std3__45tupleIJdiEEEj12larger_tupleIdEE10Policy1000EPS9_SE_iSB_S9_S9_NS7_10__identityEEEvT0_T1_T2_T3_T4_T6_E12temp_storage+96];
	setp.lt.f64 	%p201, %fd59, %fd157;
	@%p201 bra 	$L__BB31_105;
	setp.geu.f64 	%p202, %fd157, %fd59;
	setp.lt.s32 	%p203, %r84, %r858;
	and.pred  	%p204, %p202, %p203;
	@%p204 bra 	$L__BB31_105;
	ld.shared.u32 	%r594, [_ZZN3cub18CUB_300001_SM_10006detail6reduce28DeviceReduceSingleTileKernelINS2_10policy_hubIN4cuda3std3__45tupleIJdiEEEj12larger_tupleIdEE10Policy1000EPS9_SE_iSB_S9_S9_NS7_10__identityEEEvT0_T1_T2_T3_T4_T6_E12temp_storage+100];
	bfe.u32 	%r595, %r594, 24, 8;
	cvt.u16.u32 	%rs596, %r595;
	bfe.u32 	%r596, %r594, 16, 8;
	cvt.u16.u32 	%rs595, %r596;
	bfe.u32 	%r597, %r594, 8, 8;
	cvt.u16.u32 	%rs594, %r597;
	bfe.u32 	%r598, %r594, 0, 8;
	cvt.u16.u32 	%rs593, %r598;
	mov.f64 	%fd157, %fd59;
	mov.u32 	%r858, %r84;
$L__BB31_105:
	setp.lt.s32 	%p205, %r174, 193;
	@%p205 bra 	$L__BB31_109;
	ld.shared.f64 	%fd61, [_ZZN3cub18CUB_300001_SM_10006detail6reduce28DeviceReduceSingleTileKernelINS2_10policy_hubIN4cuda3std3__45tupleIJdiEEEj12larger_tupleIdEE10Policy1000EPS9_SE_iSB_S9_S9_NS7_10__identityEEEvT0_T1_T2_T3_T4_T6_E12temp_storage+104];
	ld.shared.u32 	%r86, [_ZZN3cub18CUB_300001_SM_10006detail6reduce28DeviceReduceSingleTileKernelINS2_10policy_hubIN4cuda3std3__45tupleIJdiEEEj12larger_tupleIdEE10Policy1000EPS9_SE_iSB_S9_S9_NS7_10__identityEEEvT0_T1_T2_T3_T4_T6_E12temp_storage+112];
	setp.lt.f64 	%p206, %fd61, %fd157;
	@%p206 bra 	$L__BB31_109;
	setp.geu.f64 	%p207, %fd157, %fd61;
	setp.lt.s32 	%p208, %r86, %r858;
	and.pred  	%p209, %p207, %p208;
	@%p209 bra 	$L__BB31_109;
	ld.shared.u32 	%r599, [_ZZN3cub18CUB_300001_SM_10006detail6reduce28DeviceReduceSingleTileKernelINS2_10policy_hubIN4cuda3std3__45tupleIJdiEEEj12larger_tupleIdEE10Policy1000EPS9_SE_iSB_S9_S9_NS7_10__identityEEEvT0_T1_T2_T3_T4_T6_E12temp_storage+116];
	bfe.u32 	%r600, %r599, 24, 8;
	cvt.u16.u32 	%rs596, %r600;
	bfe.u32 	%r601, %r599, 16, 8;
	cvt.u16.u32 	%rs595, %r601;
	bfe.u32 	%r602, %r599, 8, 8;
	cvt.u16.u32 	%rs594, %r602;
	bfe.u32 	%r603, %r599, 0, 8;
	cvt.u16.u32 	%rs593, %r603;
	mov.f64 	%fd157, %fd61;
	mov.u32 	%r858, %r86;
$L__BB31_109:
	setp.lt.s32 	%p210, %r174, 225;
	@%p210 bra 	$L__BB31_197;
	ld.shared.f64 	%fd63, [_ZZN3cub18CUB_300001_SM_10006detail6reduce28DeviceReduceSingleTileKernelINS2_10policy_hubIN4cuda3std3__45tupleIJdiEEEj12larger_tupleIdEE10Policy1000EPS9_SE_iSB_S9_S9_NS7_10__identityEEEvT0_T1_T2_T3_T4_T6_E12temp_storage+120];
	ld.shared.u32 	%r88, [_ZZN3cub18CUB_300001_SM_10006detail6reduce28DeviceReduceSingleTileKernelINS2_10policy_hubIN4cuda3std3__45tupleIJdiEEEj12larger_tupleIdEE10Policy1000EPS9_SE_iSB_S9_S9_NS7_10__identityEEEvT0_T1_T2_T3_T4_T6_E12temp_storage+128];
	setp.lt.f64 	%p211, %fd63, %fd157;
	@%p211 bra 	$L__BB31_197;
	setp.geu.f64 	%p212, %fd157, %fd63;
	setp.lt.s32 	%p213, %r88, %r858;
	and.pred  	%p214, %p212, %p213;
	@%p214 bra 	$L__BB31_197;
	ld.shared.u32 	%r604, [_ZZN3cub18CUB_300001_SM_10006detail6reduce28DeviceReduceSingleTileKernelINS2_10policy_hubIN4cuda3std3__45tupleIJdiEEEj12larger_tupleIdEE10Policy1000EPS9_SE_iSB_S9_S9_NS7_10__identityEEEvT0_T1_T2_T3_T4_T6_E12temp_storage+132];
	bfe.u32 	%r605, %r604, 24, 8;
	cvt.u16.u32 	%rs596, %r605;
	bfe.u32 	%r606, %r604, 16, 8;
	cvt.u16.u32 	%rs595, %r606;
	bfe.u32 	%r607, %r604, 8, 8;
	cvt.u16.u32 	%rs594, %r607;
	bfe.u32 	%r608, %r604, 0, 8;
	cvt.u16.u32 	%rs593, %r608;
	mov.u32 	%r858, %r88;
	mov.f64 	%fd157, %fd63;
	bra.uni 	$L__BB31_197;
$L__BB31_113:
	mov.u32 	%r89, %tid.x;
	mul.wide.u32 	%rd52, %r89, 16;
	add.s64 	%rd37, %rd34, %rd52;
	// begin inline asm
	ld.global.nc.u64 %rd36, [%rd37];
	// end inline asm
	add.s64 	%rd39, %rd37, 8;
	// begin inline asm
	ld.global.nc.u64 %rd220, [%rd39];
	// end inline asm
	cvt.u32.u64 	%r858, %rd220;
	mov.b64 	%fd157, %rd36;
	add.s64 	%rd41, %rd37, 4096;
	// begin inline asm
	ld.global.nc.u64 %rd40, [%rd41];
	// end inline asm
	add.s64 	%rd43, %rd37, 4104;
	// begin inline asm
	ld.global.nc.u64 %rd42, [%rd43];
	// end inline asm
	mov.b64 	%fd65, %rd40;
	add.s64 	%rd45, %rd37, 8192;
	// begin inline asm
	ld.global.nc.u64 %rd44, [%rd45];
	// end inline asm
	add.s64 	%rd47, %rd37, 8200;
	// begin inline asm
	ld.global.nc.u64 %rd46, [%rd47];
	// end inline asm
	mov.b64 	%fd66, %rd44;
	add.s64 	%rd49, %rd37, 12288;
	// begin inline asm
	ld.global.nc.u64 %rd48, [%rd49];
	// end inline asm
	add.s64 	%rd51, %rd37, 12296;
	// begin inline asm
	ld.global.nc.u64 %rd50, [%rd51];
	// end inline asm
	mov.b64 	%fd67, %rd48;
	setp.lt.f64 	%p3, %fd65, %fd157;
	@%p3 bra 	$L__BB31_115;
	cvt.u32.u64 	%r181, %rd42;
	setp.geu.f64 	%p4, %fd157, %fd65;
	setp.lt.s32 	%p5, %r181, %r858;
	and.pred  	%p6, %p4, %p5;
	selp.b64 	%rd220, %rd220, %rd42, %p6;
	selp.b32 	%r858, %r858, %r181, %p6;
	selp.f64 	%fd157, %fd157, %fd65, %p6;
$L__BB31_115:
	setp.gt.f64 	%p7, %fd157, %fd66;
	@%p7 bra 	$L__BB31_117;
	cvt.u32.u64 	%r182, %rd46;
	setp.geu.f64 	%p8, %fd157, %fd66;
	setp.lt.s32 	%p9, %r182, %r858;
	and.pred  	%p10, %p8, %p9;
	selp.b64 	%rd220, %rd220, %rd46, %p10;
	selp.b32 	%r858, %r858, %r182, %p10;
	selp.f64 	%fd157, %fd157, %fd66, %p10;
$L__BB31_117:
	setp.gt.f64 	%p11, %fd157, %fd67;
	@%p11 bra 	$L__BB31_119;
	cvt.u32.u64 	%r183, %rd50;
	setp.geu.f64 	%p12, %fd157, %fd67;
	setp.lt.s32 	%p13, %r183, %r858;
	and.pred  	%p14, %p12, %p13;
	selp.b64 	%rd220, %rd220, %rd50, %p14;
	selp.b32 	%r858, %r858, %r183, %p14;
	selp.f64 	%fd157, %fd157, %fd67, %p14;
$L__BB31_119:
	shr.u64 	%rd53, %rd220, 32;
	cvt.u16.u64 	%rs593, %rd53;
	shr.u64 	%rd54, %rd220, 40;
	cvt.u16.u64 	%rs594, %rd54;
	shr.u64 	%rd55, %rd220, 48;
	cvt.u16.u64 	%rs595, %rd55;
	shr.u64 	%rd56, %rd220, 56;
	cvt.u16.u64 	%rs596, %rd56;
	setp.lt.u32 	%p15, %r174, 2048;
	mov.b32 	%r873, 1024;
	@%p15 bra 	$L__BB31_135;
	add.s32 	%r97, %r174, -1024;
	mov.b32 	%r873, 1024;
$L__BB31_121:
	mul.wide.s32 	%rd73, %r873, 16;
	add.s64 	%rd58, %rd37, %rd73;
	// begin inline asm
	ld.global.nc.u64 %rd57, [%rd58];
	// end inline asm
	add.s64 	%rd60, %rd58, 8;
	// begin inline asm
	ld.global.nc.u64 %rd59, [%rd60];
	// end inline asm
	cvt.u32.u64 	%r100, %rd59;
	mov.b64 	%fd75, %rd57;
	add.s64 	%rd62, %rd58, 4096;
	// begin inline asm
	ld.global.nc.u64 %rd61, [%rd62];
	// end inline asm
	add.s64 	%rd64, %rd58, 4104;
	// begin inline asm
	ld.global.nc.u64 %rd63, [%rd64];
	// end inline asm
	cvt.u32.u64 	%r101, %rd63;
	mov.b64 	%fd76, %rd61;
	add.s64 	%rd66, %rd58, 8192;
	// begin inline asm
	ld.global.nc.u64 %rd65, [%rd66];
	// end inline asm
	add.s64 	%rd68, %rd58, 8200;
	// begin inline asm
	ld.global.nc.u64 %rd67, [%rd68];
	// end inline asm
	cvt.u32.u64 	%r102, %rd67;
	mov.b64 	%fd77, %rd65;
	add.s64 	%rd70, %rd58, 12288;
	// begin inline asm
	ld.global.nc.u64 %rd69, [%rd70];
	// end inline asm
	add.s64 	%rd72, %rd58, 12296;
	// begin inline asm
	ld.global.nc.u64 %rd71, [%rd72];
	// end inline asm
	cvt.u32.u64 	%r103, %rd71;
	mov.b64 	%fd78, %rd69;
	setp.gt.f64 	%p16, %fd157, %fd75;
	mov.b16 	%rs596, 0;
	mov.u16 	%rs595, %rs596;
	mov.u16 	%rs594, %rs596;
	mov.u16 	%rs593, %rs596;
	@%p16 bra 	$L__BB31_124;
	setp.geu.f64 	%p17, %fd157, %fd75;
	setp.lt.s32 	%p18, %r100, %r858;
	and.pred  	%p19, %p17, %p18;
	@%p19 bra 	$L__BB31_124;
	shr.u64 	%rd74, %rd59, 56;
	cvt.u16.u64 	%rs596, %rd74;
	shr.u64 	%rd75, %rd59, 48;
	cvt.u16.u64 	%rs595, %rd75;
	shr.u64 	%rd76, %rd59, 40;
	cvt.u16.u64 	%rs594, %rd76;
	shr.u64 	%rd77, %rd59, 32;
	cvt.u16.u64 	%rs593, %rd77;
	mov.u32 	%r858, %r100;
	mov.f64 	%fd157, %fd75;
$L__BB31_124:
	setp.gt.f64 	%p20, %fd157, %fd76;
	@%p20 bra 	$L__BB31_127;
	setp.geu.f64 	%p21, %fd157, %fd76;
	setp.lt.s32 	%p22, %r101, %r858;
	and.pred  	%p23, %p21, %p22;
	@%p23 bra 	$L__BB31_127;
	shr.u64 	%rd78, %rd63, 56;
	cvt.u16.u64 	%rs596, %rd78;
	shr.u64 	%rd79, %rd63, 48;
	cvt.u16.u64 	%rs595, %rd79;
	shr.u64 	%rd80, %rd63, 40;
	cvt.u16.u64 	%rs594, %rd80;
	shr.u64 	%rd81, %rd63, 32;
	cvt.u16.u64 	%rs593, %rd81;
	mov.u32 	%r858, %r101;
	mov.f64 	%fd157, %fd76;
$L__BB31_127:
	setp.gt.f64 	%p24, %fd157, %fd77;
	@%p24 bra 	$L__BB31_130;
	setp.geu.f64 	%p25, %fd157, %fd77;
	setp.lt.s32 	%p26, %r102, %r858;
	and.pred  	%p27, %p25, %p26;
	@%p27 bra 	$L__BB31_130;
	shr.u64 	%rd82, %rd67, 56;
	cvt.u16.u64 	%rs596, %rd82;
	shr.u64 	%rd83, %rd67, 48;
	cvt.u16.u64 	%rs595, %rd83;
	shr.u64 	%rd84, %rd67, 40;
	cvt.u16.u64 	%rs594, %rd84;
	shr.u64 	%rd85, %rd67, 32;
	cvt.u16.u64 	%rs593, %rd85;
	mov.u32 	%r858, %r102;
	mov.f64 	%fd157, %fd77;
$L__BB31_130:
	setp.gt.f64 	%p28, %fd157, %fd78;
	@%p28 bra 	$L__BB31_133;
	setp.geu.f64 	%p29, %fd157, %fd78;
	setp.lt.s32 	%p30, %r103, %r858;
	and.pred  	%p31, %p29, %p30;
	@%p31 bra 	$L__BB31_133;
	shr.u64 	%rd86, %rd71, 56;
	cvt.u16.u64 	%rs596, %rd86;
	shr.u64 	%rd87, %rd71, 48;
	cvt.u16.u64 	%rs595, %rd87;
	shr.u64 	%rd88, %rd71, 40;
	cvt.u16.u64 	%rs594, %rd88;
	shr.u64 	%rd89, %rd71, 32;
	cvt.u16.u64 	%rs593, %rd89;
	mov.u32 	%r858, %r103;
	mov.f64 	%fd157, %fd78;
$L__BB31_133:
	sub.s32 	%r186, %r174, %r873;
	setp.lt.s32 	%p32, %r186, 1024;
	@%p32 bra 	$L__BB31_158;
	add.s32 	%r873, %r873, 1024;
	setp.le.s32 	%p33, %r873, %r97;
	@%p33 bra 	$L__BB31_121;
$L__BB31_135:
	setp.le.s32 	%p34, %r174, %r873;
	@%p34 bra 	$L__BB31_158;
	sub.s32 	%r111, %r174, %r873;
	setp.ge.s32 	%p35, %r89, %r111;
	@%p35 bra 	$L__BB31_158;
	not.b32 	%r188, %r89;
	add.s32 	%r189, %r174, %r188;
	sub.s32 	%r112, %r189, %r873;
	and.b32  	%r190, %r112, 768;
	setp.eq.s32 	%p36, %r190, 768;
	mov.u32 	%r879, %r89;
	@%p36 bra 	$L__BB31_143;
	add.s32 	%r875, %r89, %r873;
	shr.u32 	%r191, %r112, 8;
	add.s32 	%r192, %r191, 1;
	and.b32  	%r193, %r192, 3;
	neg.s32 	%r874, %r193;
	mov.u32 	%r879, %r89;
$L__BB31_139:
	.pragma "nounroll";
	mul.wide.u32 	%rd94, %r875, 16;
	add.s64 	%rd91, %rd34, %rd94;
	// begin inline asm
	ld.global.nc.u64 %rd90, [%rd91];
	// end inline asm
	add.s64 	%rd93, %rd91, 8;
	// begin inline asm
	ld.global.nc.u64 %rd92, [%rd93];
	// end inline asm
	cvt.u32.u64 	%r119, %rd92;
	mov.b64 	%fd85, %rd90;
	setp.gt.f64 	%p37, %fd157, %fd85;
	@%p37 bra 	$L__BB31_142;
	setp.geu.f64 	%p38, %fd157, %fd85;
	setp.lt.s32 	%p39, %r119, %r858;
	and.pred  	%p40, %p38, %p39;
	@%p40 bra 	$L__BB31_142;
	shr.u64 	%rd95, %rd92, 56;
	cvt.u16.u64 	%rs596, %rd95;
	shr.u64 	%rd96, %rd92, 48;
	cvt.u16.u64 	%rs595, %rd96;
	shr.u64 	%rd97, %rd92, 40;
	cvt.u16.u64 	%rs594, %rd97;
	shr.u64 	%rd98, %rd92, 32;
	cvt.u16.u64 	%rs593, %rd98;
	mov.u32 	%r858, %r119;
	mov.f64 	%fd157, %fd85;
$L__BB31_142:
	add.s32 	%r879, %r879, 256;
	add.s32 	%r875, %r875, 256;
	add.s32 	%r874, %r874, 1;
	setp.ne.s32 	%p41, %r874, 0;
	@%p41 bra 	$L__BB31_139;
$L__BB31_143:
	setp.lt.u32 	%p42, %r112, 768;
	@%p42 bra 	$L__BB31_158;
	cvt.u64.u32 	%rd99, %r879;
	cvt.u64.u32 	%rd100, %r873;
	add.s64 	%rd101, %rd99, %rd100;
	shl.b64 	%rd102, %rd101, 4;
	add.s64 	%rd103, %rd102, %rd34;
	add.s64 	%rd222, %rd103, 12296;
	add.s32 	%r882, %r879, %r873;
$L__BB31_145:
	mul.wide.u32 	%rd108, %r882, 16;
	add.s64 	%rd105, %rd34, %rd108;
	// begin inline asm
	ld.global.nc.u64 %rd104, [%rd105];
	// end inline asm
	add.s64 	%rd107, %rd105, 8;
	// begin inline asm
	ld.global.nc.u64 %rd106, [%rd107];
	// end inline asm
	cvt.u32.u64 	%r131, %rd106;
	mov.b64 	%fd90, %rd104;
	setp.gt.f64 	%p43, %fd157, %fd90;
	@%p43 bra 	$L__BB31_148;
	setp.geu.f64 	%p44, %fd157, %fd90;
	setp.lt.s32 	%p45, %r131, %r858;
	and.pred  	%p46, %p44, %p45;
	@%p46 bra 	$L__BB31_148;
	shr.u64 	%rd109, %rd106, 56;
	cvt.u16.u64 	%rs596, %rd109;
	shr.u64 	%rd110, %rd106, 48;
	cvt.u16.u64 	%rs595, %rd110;
	shr.u64 	%rd111, %rd106, 40;
	cvt.u16.u64 	%rs594, %rd111;
	shr.u64 	%rd112, %rd106, 32;
	cvt.u16.u64 	%rs593, %rd112;
	mov.u32 	%r858, %r131;
	mov.f64 	%fd157, %fd90;
$L__BB31_148:
	add.s64 	%rd114, %rd222, -8200;
	// begin inline asm
	ld.global.nc.u64 %rd113, [%rd114];
	// end inline asm
	add.s64 	%rd116, %rd222, -8192;
	// begin inline asm
	ld.global.nc.u64 %rd115, [%rd116];
	// end inline asm
	cvt.u32.u64 	%r133, %rd115;
	mov.b64 	%fd92, %rd113;
	setp.gt.f64 	%p47, %fd157, %fd92;
	@%p47 bra 	$L__BB31_151;
	setp.geu.f64 	%p48, %fd157, %fd92;
	setp.lt.s32 	%p49, %r133, %r858;
	and.pred  	%p50, %p48, %p49;
	@%p50 bra 	$L__BB31_151;
	shr.u64 	%rd117, %rd115, 56;
	cvt.u16.u64 	%rs596, %rd117;
	shr.u64 	%rd118, %rd115, 48;
	cvt.u16.u64 	%rs595, %rd118;
	shr.u64 	%rd119, %rd115, 40;
	cvt.u16.u64 	%rs594, %rd119;
	shr.u64 	%rd120, %rd115, 32;
	cvt.u16.u64 	%rs593, %rd120;
	mov.u32 	%r858, %r133;
	mov.f64 	%fd157, %fd92;
$L__BB31_151:
	add.s64 	%rd122, %rd222, -4104;
	// begin inline asm
	ld.global.nc.u64 %rd121, [%rd122];
	// end inline asm
	add.s64 	%rd124, %rd222, -4096;
	// begin inline asm
	ld.global.nc.u64 %rd123, [%rd124];
	// end inline asm
	cvt.u32.u64 	%r135, %rd123;
	mov.b64 	%fd94, %rd121;
	setp.gt.f64 	%p51, %fd157, %fd94;
	@%p51 bra 	$L__BB31_154;
	setp.geu.f64 	%p52, %fd157, %fd94;
	setp.lt.s32 	%p53, %r135, %r858;
	and.pred  	%p54, %p52, %p53;
	@%p54 bra 	$L__BB31_154;
	shr.u64 	%rd125, %rd123, 56;
	cvt.u16.u64 	%rs596, %rd125;
	shr.u64 	%rd126, %rd123, 48;
	cvt.u16.u64 	%rs595, %rd126;
	shr.u64 	%rd127, %rd123, 40;
	cvt.u16.u64 	%rs594, %rd127;
	shr.u64 	%rd128, %rd123, 32;
	cvt.u16.u64 	%rs593, %rd128;
	mov.u32 	%r858, %r135;
	mov.f64 	%fd157, %fd94;
$L__BB31_154:
	add.s64 	%rd130, %rd222, -8;
	// begin inline asm
	ld.global.nc.u64 %rd129, [%rd130];
	// end inline asm
	// begin inline asm
	ld.global.nc.u64 %rd131, [%rd222];
	// end inline asm
	cvt.u32.u64 	%r137, %rd131;
	mov.b64 	%fd96, %rd129;
	setp.gt.f64 	%p55, %fd157, %fd96;
	@%p55 bra 	$L__BB31_157;
	setp.geu.f64 	%p56, %fd157, %fd96;
	setp.lt.s32 	%p57, %r137, %r858;
	and.pred  	%p58, %p56, %p57;
	@%p58 bra 	$L__BB31_157;
	shr.u64 	%rd133, %rd131, 56;
	cvt.u16.u64 	%rs596, %rd133;
	shr.u64 	%rd134, %rd131, 48;
	cvt.u16.u64 	%rs595, %rd134;
	shr.u64 	%rd135, %rd131, 40;
	cvt.u16.u64 	%rs594, %rd135;
	shr.u64 	%rd136, %rd131, 32;
	cvt.u16.u64 	%rs593, %rd136;
	mov.u32 	%r858, %r137;
	mov.f64 	%fd157, %fd96;
$L__BB31_157:
	add.s32 	%r879, %r879, 1024;
	add.s64 	%rd222, %rd222, 16384;
	add.s32 	%r882, %r882, 1024;
	setp.lt.s32 	%p59, %r879, %r111;
	@%p59 bra 	$L__BB31_145;
$L__BB31_158:
	// begin inline asm
	mov.u32 %r194, %laneid;
	// end inline asm
	cvt.u32.u16 	%r215, %rs593;
	and.b32  	%r216, %r215, 255;
	and.b16  	%rs464, %rs594, 255;
	mul.wide.u16 	%r217, %rs464, 256;
	or.b32  	%r218, %r217, %r216;
	cvt.u32.u16 	%r219, %rs595;
	shl.b32 	%r220, %r219, 16;
	and.b32  	%r221, %r220, 16711680;
	or.b32  	%r222, %r218, %r221;
	cvt.u32.u16 	%r223, %rs596;
	shl.b32 	%r224, %r223, 24;
	or.b32  	%r211, %r222, %r224;
	mov.b64 	%rd137, %fd157;
	mov.b64 	{%r196, %r201}, %rd137;
	mov.b32 	%r212, 1;
	mov.b32 	%r213, 31;
	mov.b32 	%r214, -1;
	// begin inline asm
	shfl.sync.down.b32 %r195, %r196, %r212, %r213, %r214;
	// end inline asm
	// begin inline asm
	shfl.sync.down.b32 %r200, %r201, %r212, %r213, %r214;
	// end inline asm
	mov.b64 	%rd138, {%r195, %r200};
	mov.b64 	%fd99, %rd138;
	// begin inline asm
	shfl.sync.down.b32 %r205, %r858, %r212, %r213, %r214;
	// end inline asm
	// begin inline asm
	shfl.sync.down.b32 %r210, %r211, %r212, %r213, %r214;
	// end inline asm
	setp.gt.s32 	%p60, %r194, 30;
	setp.gt.f64 	%p61, %fd157, %fd99;
	or.pred  	%p62, %p60, %p61;
	@%p62 bra 	$L__BB31_161;
	setp.geu.f64 	%p63, %fd157, %fd99;
	setp.lt.s32 	%p64, %r205, %r858;
	and.pred  	%p65, %p63, %p64;
	@%p65 bra 	$L__BB31_161;
	shr.u32 	%r225, %r210, 24;
	cvt.u16.u32 	%rs596, %r225;
	{ .reg .b16 tmp; mov.b32 {tmp, %rs595}, %r210; }
	shr.u32 	%r226, %r210, 8;
	cvt.u16.u32 	%rs594, %r226;
	cvt.u16.u32 	%rs593, %r210;
	mov.f64 	%fd157, %fd99;
	mov.u32 	%r858, %r205;
$L__BB31_161:
	cvt.u32.u16 	%r247, %rs593;
	and.b32  	%r248, %r247, 255;
	and.b16  	%rs465, %rs594, 255;
	mul.wide.u16 	%r249, %rs465, 256;
	or.b32  	%r250, %r249, %r248;
	cvt.u32.u16 	%r251, %rs595;
	shl.b32 	%r252, %r251, 16;
	and.b32  	%r253, %r252, 16711680;
	or.b32  	%r254, %r250, %r253;
	cvt.u32.u16 	%r255, %rs596;
	shl.b32 	%r256, %r255, 24;
	or.b32  	%r243, %r254, %r256;
	mov.b64 	%rd139, %fd157;
	mov.b64 	{%r228, %r233}, %rd139;
	mov.b32 	%r244, 2;
	mov.b32 	%r245, 31;
	mov.b32 	%r246, -1;
	// begin inline asm
	shfl.sync.down.b32 %r227, %r228, %r244, %r245, %r246;
	// end inline asm
	// begin inline asm
	shfl.sync.down.b32 %r232, %r233, %r244, %r245, %r246;
	// end inline asm
	mov.b64 	%rd140, {%r227, %r232};
	mov.b64 	%fd101, %rd140;
	// begin inline asm
	shfl.sync.down.b32 %r237, %r858, %r244, %r245, %r246;
	// end inline asm
	// begin inline asm
	shfl.sync.down.b32 %r242, %r243, %r244, %r245, %r246;
	// end inline asm
	setp.gt.s32 	%p66, %r194, 29;
	setp.gt.f64 	%p67, %fd157, %fd101;
	or.pred  	%p68, %p66, %p67;
	@%p68 bra 	$L__BB31_164;
	setp.geu.f64 	%p69, %fd157, %fd101;
	setp.lt.s32 	%p70, %r237, %r858;
	and.pred  	%p71, %p69, %p70;
	@%p71 bra 	$L__BB31_164;
	shr.u32 	%r257, %r242, 24;
	cvt.u16.u32 	%rs596, %r257;
	{ .reg .b16 tmp; mov.b32 {tmp, %rs595}, %r242; }
	shr.u32 	%r258, %r242, 8;
	cvt.u16.u32 	%rs594, %r258;
	cvt.u16.u32 	%rs593, %r242;
	mov.f64 	%fd157, %fd101;
	mov.u32 	%r858, %r237;
$L__BB31_164:
	cvt.u32.u16 	%r279, %rs593;
	and.b32  	%r280, %r279, 255;
	and.b16  	%rs466, %rs594, 255;
	mul.wide.u16 	%r281, %rs466, 256;
	or.b32  	%r282, %r281, %r280;
	cvt.u32.u16 	%r283, %rs595;
	shl.b32 	%r284, %r283, 16;
	and.b32  	%r285, %r284, 16711680;
	or.b32  	%r286, %r282, %r285;
	cvt.u32.u16 	%r287, %rs596;
	shl.b32 	%r288, %r287, 24;
	or.b32  	%r275, %r286, %r288;
	mov.b64 	%rd141, %fd157;
	mov.b64 	{%r260, %r265}, %rd141;
	mov.b32 	%r276, 4;
	mov.b32 	%r277, 31;
	mov.b32 	%r278, -1;
	// begin inline asm
	shfl.sync.down.b32 %r259, %r260, %r276, %r277, %r278;
	// end inline asm
	// begin inline asm
	shfl.sync.down.b32 %r264, %r265, %r276, %r277, %r278;
	// end inline asm
	mov.b64 	%rd142, {%r259, %r264};
	mov.b64 	%fd103, %rd142;
	// begin inline asm
	shfl.sync.down.b32 %r269, %r858, %r276, %r277, %r278;
	// end inline asm
	// begin inline asm
	shfl.sync.down.b32 %r274, %r275, %r276, %r277, %r278;
	// end inline asm
	setp.gt.s32 	%p72, %r194, 27;
	setp.gt.f64 	%p73, %fd157, %fd103;
	or.pred  	%p74, %p72, %p73;
	@%p74 bra 	$L__BB31_167;
	setp.geu.f64 	%p75, %fd157, %fd103;
	setp.lt.s32 	%p76, %r269, %r858;
	and.pred  	%p77, %p75, %p76;
	@%p77 bra 	$L__BB31_167;
	shr.u32 	%r289, %r274, 24;
	cvt.u16.u32 	%rs596, %r289;
	{ .reg .b16 tmp; mov.b32 {tmp, %rs595}, %r274; }
	shr.u32 	%r290, %r274, 8;
	cvt.u16.u32 	%rs594, %r290;
	cvt.u16.u32 	%rs593, %r274;
	mov.f64 	%fd157, %fd103;
	mov.u32 	%r858, %r269;
$L__BB31_167:
	cvt.u32.u16 	%r311, %rs593;
	and.b32  	%r312, %r311, 255;
	and.b16  	%rs467, %rs594, 255;
	mul.wide.u16 	%r313, %rs467, 256;
	or.b32  	%r314, %r313, %r312;
	cvt.u32.u16 	%r315, %rs595;
	shl.b32 	%r316, %r315, 16;
	and.b32  	%r317, %r316, 16711680;
	or.b32  	%r318, %r314, %r317;
	cvt.u32.u16 	%r319, %rs596;
	shl.b32 	%r320, %r319, 24;
	or.b32  	%r307, %r318, %r320;
	mov.b64 	%rd143, %fd157;
	mov.b64 	{%r292, %r297}, %rd143;
	mov.b32 	%r308, 8;
	mov.b32 	%r309, 31;
	mov.b32 	%r310, -1;
	// begin inline asm
	shfl.sync.down.b32 %r291, %r292, %r308, %r309, %r310;
	// end inline asm
	// begin inline asm
	shfl.sync.down.b32 %r296, %r297, %r308, %r309, %r310;
	// end inline asm
	mov.b64 	%rd144, {%r291, %r296};
	mov.b64 	%fd105, %rd144;
	// begin inline asm
	shfl.sync.down.b32 %r301, %r858, %r308, %r309, %r310;
	// end inline asm
	// begin inline asm
	shfl.sync.down.b32 %r306, %r307, %r308, %r309, %r310;
	// end inline asm
	setp.gt.s32 	%p78, %r194, 23;
	setp.gt.f64 	%p79, %fd157, %fd105;
	or.pred  	%p80, %p78, %p79;
	@%p80 bra 	$L__BB31_170;
	setp.geu.f64 	%p81, %fd157, %fd105;
	setp.lt.s32 	%p82, %r301, %r858;
	and.pred  	%p83, %p81, %p82;
	@%p83 bra 	$L__BB31_170;
	shr.u32 	%r321, %r306, 24;
	cvt.u16.u32 	%rs596, %r321;
	{ .reg .b16 tmp; mov.b32 {tmp, %rs595}, %r306; }
	shr.u32 	%r322, %r306, 8;
	cvt.u16.u32 	%rs594, %r322;
	cvt.u16.u32 	%rs593, %r306;
	mov.f64 	%fd157, %fd105;
	mov.u32 	%r858, %r301;
$L__BB31_170:
	cvt.u32.u16 	%r343, %rs593;
	and.b32  	%r344, %r343, 255;
	and.b16  	%rs468, %rs594, 255;
	mul.wide.u16 	%r345, %rs468, 256;
	or.b32  	%r346, %r345, %r344;
	cvt.u32.u16 	%r347, %rs595;
	shl.b32 	%r348, %r347, 16;
	and.b32  	%r349, %r348, 16711680;
	or.b32  	%r350, %r346, %r349;
	cvt.u32.u16 	%r351, %rs596;
	shl.b32 	%r352, %r351, 24;
	or.b32  	%r339, %r350, %r352;
	mov.b64 	%rd145, %fd157;
	mov.b64 	{%r324, %r329}, %rd145;
	mov.b32 	%r340, 16;
	mov.b32 	%r341, 31;
	mov.b32 	%r342, -1;
	// begin inline asm
	shfl.sync.down.b32 %r323, %r324, %r340, %r341, %r342;
	// end inline asm
	// begin inline asm
	shfl.sync.down.b32 %r328, %r329, %r340, %r341, %r342;
	// end inline asm
	mov.b64 	%rd146, {%r323, %r328};
	mov.b64 	%fd107, %rd146;
	// begin inline asm
	shfl.sync.down.b32 %r333, %r858, %r340, %r341, %r342;
	// end inline asm
	// begin inline asm
	shfl.sync.down.b32 %r338, %r339, %r340, %r341, %r342;
	// end inline asm
	setp.gt.s32 	%p84, %r194, 15;
	setp.gt.f64 	%p85, %fd157, %fd107;
	or.pred  	%p86, %p84, %p85;
	@%p86 bra 	$L__BB31_173;
	setp.geu.f64 	%p87, %fd157, %fd107;
	setp.lt.s32 	%p88, %r333, %r858;
	and.pred  	%p89, %p87, %p88;
	@%p89 bra 	$L__BB31_173;
	shr.u32 	%r353, %r338, 24;
	cvt.u16.u32 	%rs596, %r353;
	{ .reg .b16 tmp; mov.b32 {tmp, %rs595}, %r338; }
	shr.u32 	%r354, %r338, 8;
	cvt.u16.u32 	%rs594, %r354;
	cvt.u16.u32 	%rs593, %r338;
	mov.f64 	%fd157, %fd107;
	mov.u32 	%r858, %r333;
$L__BB31_173:
	setp.ne.s32 	%p90, %r194, 0;
	@%p90 bra 	$L__BB31_175;
	shr.u32 	%r355, %r89, 1;
	and.b32  	%r356, %r355, 496;
	mov.u32 	%r357, _ZZN3cub18CUB_300001_SM_10006detail6reduce28DeviceReduceSingleTileKernelINS2_10policy_hubIN4cuda3std3__45tupleIJdiEEEj12larger_tupleIdEE10Policy1000EPS9_SE_iSB_S9_S9_NS7_10__identityEEEvT0_T1_T2_T3_T4_T6_E12temp_storage;
	add.s32 	%r358, %r357, %r356;
	st.shared.f64 	[%r358+8], %fd157;
	st.shared.u32 	[%r358+16], %r858;
$L__BB31_175:
	bar.sync 	0;
	setp.ne.s32 	%p91, %r89, 0;
	@%p91 bra 	$L__BB31_197;
	ld.shared.f64 	%fd109, [_ZZN3cub18CUB_300001_SM_10006detail6reduce28DeviceReduceSingleTileKernelINS2_10policy_hubIN4cuda3std3__45tupleIJdiEEEj12larger_tupleIdEE10Policy1000EPS9_SE_iSB_S9_S9_NS7_10__identityEEEvT0_T1_T2_T3_T4_T6_E12temp_storage+24];
	ld.shared.u32 	%r158, [_ZZN3cub18CUB_300001_SM_10006detail6reduce28DeviceReduceSingleTileKernelINS2_10policy_hubIN4cuda3std3__45tupleIJdiEEEj12larger_tupleIdEE10Policy1000EPS9_SE_iSB_S9_S9_NS7_10__identityEEEvT0_T1_T2_T3_T4_T6_E12temp_storage+32];
	setp.lt.f64 	%p92, %fd109, %fd157;
	@%p92 bra 	$L__BB31_179;
	setp.geu.f64 	%p93, %fd157, %fd109;
	setp.lt.s32 	%p94, %r158, %r858;
	and.pred  	%p95, %p93, %p94;
	@%p95 bra 	$L__BB31_179;
	ld.shared.u32 	%r359, [_ZZN3cub18CUB_300001_SM_10006detail6reduce28DeviceReduceSingleTileKernelINS2_10policy_hubIN4cuda3std3__45tupleIJdiEEEj12larger_tupleIdEE10Policy1000EPS9_SE_iSB_S9_S9_NS7_10__identityEEEvT0_T1_T2_T3_T4_T6_E12temp_storage+36];
	bfe.u32 	%r360, %r359, 24, 8;
	cvt.u16.u32 	%rs596, %r360;
	bfe.u32 	%r361, %r359, 16, 8;
	cvt.u16.u32 	%rs595, %r361;
	bfe.u32 	%r362, %r359, 8, 8;
	cvt.u16.u32 	%rs594, %r362;
	bfe.u32 	%r363, %r359, 0, 8;
	cvt.u16.u32 	%rs593, %r363;
	mov.f64 	%fd157, %fd109;
	mov.u32 	%r858, %r158;
$L__BB31_179:
	ld.shared.f64 	%fd111, [_ZZN3cub18CUB_300001_SM_10006detail6reduce28DeviceReduceSingleTileKernelINS2_10policy_hubIN4cuda3std3__45tupleIJdiEEEj12larger_tupleIdEE10Policy1000EPS9_SE_iSB_S9_S9_NS7_10__identityEEEvT0_T1_T2_T3_T4_T6_E12temp_storage+40];
	ld.shared.u32 	%r160, [_ZZN3cub18CUB_300001_SM_10006detail6reduce28DeviceReduceSingleTileKernelINS2_10policy_hubIN4cuda3std3__45tupleIJdiEEEj12larger_tupleIdEE10Policy1000EPS9_SE_iSB_S9_S9_NS7_10__identityEEEvT0_T1_T2_T3_T4_T6_E12temp_storage+48];
	setp.lt.f64 	%p96, %fd111, %fd157;
	@%p96 bra 	$L__BB31_182;
	setp.geu.f64 	%p97, %fd157, %fd111;
	setp.lt.s32 	%p98, %r160, %r858;
	and.pred  	%p99, %p97, %p98;
	@%p99 bra 	$L__BB31_182;
	ld.shared.u32 	%r364, [_ZZN3cub18CUB_300001_SM_10006detail6reduce28DeviceReduceSingleTileKernelINS2_10policy_hubIN4cuda3std3__45tupleIJdiEEEj12larger_tupleIdEE10Policy1000EPS9_SE_iSB_S9_S9_NS7_10__identityEEEvT0_T1_T2_T3_T4_T6_E12temp_storage+52];
	bfe.u32 	%r365, %r364, 24, 8;
	cvt.u16.u32 	%rs596, %r365;
	bfe.u32 	%r366, %r364, 16, 8;
	cvt.u16.u32 	%rs595, %r366;
	bfe.u32 	%r367, %r364, 8, 8;
	cvt.u16.u32 	%rs594, %r367;
	bfe.u32 	%r368, %r364, 0, 8;
	cvt.u16.u32 	%rs593, %r368;
	mov.f64 	%fd157, %fd111;
	mov.u32 	%r858, %r160;
$L__BB31_182:
	ld.shared.f64 	%fd113, [_ZZN3cub18CUB_300001_SM_10006detail6reduce28DeviceReduceSingleTileKernelINS2_10policy_hubIN4cuda3std3__45tupleIJdiEEEj12larger_tupleIdEE10Policy1000EPS9_SE_iSB_S9_S9_NS7_10__identityEEEvT0_T1_T2_T3_T4_T6_E12temp_storage+56];
	ld.shared.u32 	%r162, [_ZZN3cub18CUB_300001_SM_10006detail6reduce28DeviceReduceSingleTileKernelINS2_10policy_hubIN4cuda3std3__45tupleIJdiEEEj12larger_tupleIdEE10Policy1000EPS9_SE_iSB_S9_S9_NS7_10__identityEEEvT0_T1_T2_T3_T4_T6_E12temp_storage+64];
	setp.lt.f64 	%p100, %fd113, %fd157;
	@%p100 bra 	$L__BB31_185;
	setp.geu.f64 	%p101, %fd157, %fd113;
	setp.lt.s32 	%p102, %r162, %r858;
	and.pred  	%p103, %p101, %p102;
	@%p103 bra 	$L__BB31_185;
	ld.shared.u32 	%r369, [_ZZN3cub18CUB_300001_SM_10006detail6reduce28DeviceReduceSingleTileKernelINS2_10policy_hubIN4cuda3std3__45tupleIJdiEEEj12larger_tupleIdEE10Policy1000EPS9_SE_iSB_S9_S9_NS7_10__identityEEEvT0_T1_T2_T3_T4_T6_E12temp_storage+68];
	bfe.u32 	%r370, %r369, 24, 8;
	cvt.u16.u32 	%rs596, %r370;
	bfe.u32 	%r371, %r369, 16, 8;
	cvt.u16.u32 	%rs595, %r371;
	bfe.u32 	%r372, %r369, 8, 8;
	cvt.u16.u32 	%rs594, %r372;
	bfe.u32 	%r373, %r369, 0, 8;
	cvt.u16.u32 	%rs593, %r373;
	mov.f64 	%fd157, %fd113;
	mov.u32 	%r858, %r162;
$L__BB31_185:
	ld.shared.f64 	%fd115, [_ZZN3cub18CUB_300001_SM_10006detail6reduce28DeviceReduceSingleTileKernelINS2_10policy_hubIN4cuda3std3__45tupleIJdiEEEj12larger_tupleIdEE10Policy1000EPS9_SE_iSB_S9_S9_NS7_10__identityEEEvT0_T1_T2_T3_T4_T6_E12temp_storage+72];
	ld.shared.u32 	%r164, [_ZZN3cub18CUB_300001_SM_10006detail6reduce28DeviceReduceSingleTileKernelINS2_10policy_hubIN4cuda3std3__45tupleIJdiEEEj12larger_tupleIdEE10Policy1000EPS9_SE_iSB_S9_S9_NS7_10__identityEEEvT0_T1_T2_T3_T4_T6_E12temp_storage+80];
	setp.lt.f64 	%p104, %fd115, %fd157;
	@%p104 bra 	$L__BB31_188;
	setp.geu.f64 	%p105, %fd157, %fd115;
	setp.lt.s32 	%p106, %r164, %r858;
	and.pred  	%p107, %p105, %p106;
	@%p107 bra 	$L__BB31_188;
	ld.shared.u32 	%r374, [_ZZN3cub18CUB_300001_SM_10006detail6reduce28DeviceReduceSingleTileKernelINS2_10policy_hubIN4cuda3std3__45tupleIJdiEEEj12larger_tupleIdEE10Policy1000EPS9_SE_iSB_S9_S9_NS7_10__identityEEEvT0_T1_T2_T3_T4_T6_E12temp_storage+84];
	bfe.u32 	%r375, %r374, 24, 8;
	cvt.u16.u32 	%rs596, %r375;
	bfe.u32 	%r376, %r374, 16, 8;
	cvt.u16.u32 	%rs595, %r376;
	bfe.u32 	%r377, %r374, 8, 8;
	cvt.u16.u32 	%rs594, %r377;
	bfe.u32 	%r378, %r374, 0, 8;
	cvt.u16.u32 	%rs593, %r378;
	mov.f64 	%fd157, %fd115;
	mov.u32 	%r858, %r164;
$L__BB31_188:
	ld.shared.f64 	%fd117, [_ZZN3cub18CUB_300001_SM_10006detail6reduce28DeviceReduceSingleTileKernelINS2_10policy_hubIN4cuda3std3__45tupleIJdiEEEj12larger_tupleIdEE10Policy1000EPS9_SE_iSB_S9_S9_NS7_10__identityEEEvT0_T1_T2_T3_T4_T6_E12temp_storage+88];
	ld.shared.u32 	%r166, [_ZZN3cub18CUB_300001_SM_10006detail6reduce28DeviceReduceSingleTileKernelINS2_10policy_hubIN4cuda3std3__45tupleIJdiEEEj12larger_tupleIdEE10Policy1000EPS9_SE_iSB_S9_S9_NS7_10__identityEEEvT0_T1_T2_T3_T4_T6_E12temp_storage+96];
	setp.lt.f64 	%p108, %fd117, %fd157;
	@%p108 bra 	$L__BB31_191;
	setp.geu.f64 	%p109, %fd157, %fd117;
	setp.lt.s32 	%p110, %r166, %r858;
	and.pred  	%p111, %p109, %p110;
	@%p111 bra 	$L__BB31_191;
	ld.shared.u32 	%r379, [_ZZN3cub18CUB_300001_SM_10006detail6reduce28DeviceReduceSingleTileKernelINS2_10policy_hubIN4cuda3std3__45tupleIJdiEEEj12larger_tupleIdEE10Policy1000EPS9_SE_iSB_S9_S9_NS7_10__identityEEEvT0_T1_T2_T3_T4_T6_E12temp_storage+100];
	bfe.u32 	%r380, %r379, 24, 8;
	cvt.u16.u32 	%rs596, %r380;
	bfe.u32 	%r381, %r379, 16, 8;
	cvt.u16.u32 	%rs595, %r381;
	bfe.u32 	%r382, %r379, 8, 8;
	cvt.u16.u32 	%rs594, %r382;
	bfe.u32 	%r383, %r379, 0, 8;
	cvt.u16.u32 	%rs593, %r383;
	mov.f64 	%fd157, %fd117;
	mov.u32 	%r858, %r166;
$L__BB31_191:
	ld.shared.f64 	%fd119, [_ZZN3cub18CUB_300001_SM_10006detail6reduce28DeviceReduceSingleTileKernelINS2_10policy_hubIN4cuda3std3__45tupleIJdiEEEj12larger_tupleIdEE10Policy1000EPS9_SE_iSB_S9_S9_NS7_10__identityEEEvT0_T1_T2_T3_T4_T6_E12temp_storage+104];
	ld.shared.u32 	%r168, [_ZZN3cub18CUB_300001_SM_10006detail6reduce28DeviceReduceSingleTileKernelINS2_10policy_hubIN4cuda3std3__45tupleIJdiEEEj12larger_tupleIdEE10Policy1000EPS9_SE_iSB_S9_S9_NS7_10__identityEEEvT0_T1_T2_T3_T4_T6_E12temp_storage+112];
	setp.lt.f64 	%p112, %fd119, %fd157;
	@%p112 bra 	$L__BB31_194;
	setp.geu.f64 	%p113, %fd157, %fd119;
	setp.lt.s32 	%p114, %r168, %r858;
	and.pred  	%p115, %p113, %p114;
	@%p115 bra 	$L__BB31_194;
	ld.shared.u32 	%r384, [_ZZN3cub18CUB_300001_SM_10006detail6reduce28DeviceReduceSingleTileKernelINS2_10policy_hubIN4cuda3std3__45tupleIJdiEEEj12larger_tupleIdEE10Policy1000EPS9_SE_iSB_S9_S9_NS7_10__identityEEEvT0_T1_T2_T3_T4_T6_E12temp_storage+116];
	bfe.u32 	%r385, %r384, 24, 8;
	cvt.u16.u32 	%rs596, %r385;
	bfe.u32 	%r386, %r384, 16, 8;
	cvt.u16.u32 	%rs595, %r386;
	bfe.u32 	%r387, %r384, 8, 8;
	cvt.u16.u32 	%rs594, %r387;
	bfe.u32 	%r388, %r384, 0, 8;
	cvt.u16.u32 	%rs593, %r388;
	mov.f64 	%fd157, %fd119;
	mov.u32 	%r858, %r168;
$L__BB31_194:
	ld.shared.f64 	%fd121, [_ZZN3cub18CUB_300001_SM_10006detail6reduce28DeviceReduceSingleTileKernelINS2_10policy_hubIN4cuda3std3__45tupleIJdiEEEj12larger_tupleIdEE10Policy1000EPS9_SE_iSB_S9_S9_NS7_10__identityEEEvT0_T1_T2_T3_T4_T6_E12temp_storage+120];
	ld.shared.u32 	%r170, [_ZZN3cub18CUB_300001_SM_10006detail6reduce28DeviceReduceSingleTileKernelINS2_10policy_hubIN4cuda3std3__45tupleIJdiEEEj12larger_tupleIdEE10Policy1000EPS9_SE_iSB_S9_S9_NS7_10__identityEEEvT0_T1_T2_T3_T4_T6_E12temp_storage+128];
	setp.lt.f64 	%p116, %fd121, %fd157;
	@%p116 bra 	$L__BB31_197;
	setp.geu.f64 	%p117, %fd157, %fd121;
	setp.lt.s32 	%p118, %r170, %r858;
	and.pred  	%p119, %p117, %p118;
	@%p119 bra 	$L__BB31_197;
	ld.shared.u32 	%r389, [_ZZN3cub18CUB_300001_SM_10006detail6reduce28DeviceReduceSingleTileKernelINS2_10policy_hubIN4cuda3std3__45tupleIJdiEEEj12larger_tupleIdEE10Policy1000EPS9_SE_iSB_S9_S9_NS7_10__identityEEEvT0_T1_T2_T3_T4_T6_E12temp_storage+132];
	bfe.u32 	%r390, %r389, 24, 8;
	cvt.u16.u32 	%rs596, %r390;
	bfe.u32 	%r391, %r389, 16, 8;
	cvt.u16.u32 	%rs595, %r391;
	bfe.u32 	%r392, %r389, 8, 8;
	cvt.u16.u32 	%rs594, %r392;
	bfe.u32 	%r393, %r389, 0, 8;
	cvt.u16.u32 	%rs593, %r393;
	mov.u32 	%r858, %r170;
	mov.f64 	%fd157, %fd121;
$L__BB31_197:
	mov.u32 	%r809, %tid.x;
	setp.ne.s32 	%p275, %r809, 0;
	@%p275 bra 	$L__BB31_202;
	setp.lt.f64 	%p276, %fd157, %fd193;
	@%p276 bra 	$L__BB31_201;
	setp.geu.f64 	%p277, %fd193, %fd157;
	setp.lt.s32 	%p278, %r858, %r902;
	and.pred  	%p279, %p277, %p278;
	@%p279 bra 	$L__BB31_201;
	mov.f64 	%fd193, %fd157;
	mov.u32 	%r902, %r858;
	mov.u16 	%rs721, %rs593;
	mov.u16 	%rs722, %rs594;
	mov.u16 	%rs723, %rs595;
	mov.u16 	%rs724, %rs596;
$L__BB31_201:
	st.global.f64 	[%rd1], %fd193;
	st.global.u32 	[%rd1+8], %r902;
	cvt.u32.u16 	%r810, %rs724;
	cvt.u32.u16 	%r811, %rs723;
	prmt.b32 	%r812, %r811, %r810, 0x3340U;
	cvt.u32.u16 	%r813, %rs722;
	cvt.u32.u16 	%r814, %rs721;
	prmt.b32 	%r815, %r814, %r813, 0x3340U;
	prmt.b32 	%r816, %r815, %r812, 0x5410U;
	st.global.u32 	[%rd1+12], %r816;
$L__BB31_202:
	ret;

}
	// .globl	_ZN3cub18CUB_300001_SM_10006detail6reduce28DeviceReduceSingleTileKernelINS2_10policy_hubIN4cuda3std3__45tupleIJdiEEEy12larger_tupleIdEE10Policy1000EN6thrust24THRUST_300001_SM_1000_NS12zip_iteratorINS8_IJNSF_6detail15normal_iteratorINSF_10device_ptrIdEEEENSF_17counting_iteratorIiNSF_11use_defaultESN_SN_EEEEEEEPS9_ySB_S9_S9_NS7_10__identityEEEvT0_T1_T2_T3_T4_T6_
.visible .entry _ZN3cub18CUB_300001_SM_10006detail6reduce28DeviceReduceSingleTileKernelINS2_10policy_hubIN4cuda3std3__45tupleIJdiEEEy12larger_tupleIdEE10Policy1000EN6thrust24THRUST_300001_SM_1000_NS12zip_iteratorINS8_IJNSF_6detail15normal_iteratorINSF_10device_ptrIdEEEENSF_17counting_iteratorIiNSF_11use_defaultESN_SN_EEEEEEEPS9_ySB_S9_S9_NS7_10__identityEEEvT0_T1_T2_T3_T4_T6_(
	.param .align 8 .b8 _ZN3cub18CUB_300001_SM_10006detail6reduce28DeviceReduceSingleTileKernelINS2_10policy_hubIN4cuda3std3__45tupleIJdiEEEy12larger_tupleIdEE10Policy1000EN6thrust24THRUST_300001_SM_1000_NS12zip_iteratorINS8_IJNSF_6detail15normal_iteratorINSF_10device_ptrIdEEEENSF_17counting_iteratorIiNSF_11use_defaultESN_SN_EEEEEEEPS9_ySB_S9_S9_NS7_10__identityEEEvT0_T1_T2_T3_T4_T6__param_0[16],
	.param .u64 .ptr .align 1 _ZN3cub18CUB_300001_SM_10006detail6reduce28DeviceReduceSingleTileKernelINS2_10policy_hubIN4cuda3std3__45tupleIJdiEEEy12larger_tupleIdEE10Policy1000EN6thrust24THRUST_300001_SM_1000_NS12zip_iteratorINS8_IJNSF_6detail15normal_iteratorINSF_10device_ptrIdEEEENSF_17counting_iteratorIiNSF_11use_defaultESN_SN_EEEEEEEPS9_ySB_S9_S9_NS7_10__identityEEEvT0_T1_T2_T3_T4_T6__param_1,
	.param .u64 _ZN3cub18CUB_300001_SM_10006detail6reduce28DeviceReduceSingleTileKernelINS2_10policy_hubIN4cuda3std3__45tupleIJdiEEEy12larger_tupleIdEE10Policy1000EN6thrust24THRUST_300001_SM_1000_NS12zip_iteratorINS8_IJNSF_6detail15normal_iteratorINSF_10device_ptrIdEEEENSF_17counting_iteratorIiNSF_11use_defaultESN_SN_EEEEEEEPS9_ySB_S9_S9_NS7_10__identityEEEvT0_T1_T2_T3_T4_T6__param_2,
	.param .align 1 .b8 _ZN3cub18CUB_300001_SM_10006detail6reduce28DeviceReduceSingleTileKernelINS2_10policy_hubIN4cuda3std3__45tupleIJdiEEEy12larger_tupleIdEE10Policy1000EN6thrust24THRUST_300001_SM_1000_NS12zip_iteratorINS8_IJNSF_6detail15normal_iteratorINSF_10device_ptrIdEEEENSF_17counting_iteratorIiNSF_11use_defaultESN_SN_EEEEEEEPS9_ySB_S9_S9_NS7_10__identityEEEvT0_T1_T2_T3_T4_T6__param_3[1],
	.param .align 8 .b8 _ZN3cub18CUB_300001_SM_10006detail6reduce28DeviceReduceSingleTileKernelINS2_10policy_hubIN4cuda3std3__45tupleIJdiEEEy12larger_tupleIdEE10Policy1000EN6thrust24THRUST_300001_SM_1000_NS12zip_iteratorINS8_IJNSF_6detail15normal_iteratorINSF_10device_ptrIdEEEENSF_17counting_iteratorIiNSF_11use_defaultESN_SN_EEEEEEEPS9_ySB_S9_S9_NS7_10__identityEEEvT0_T1_T2_T3_T4_T6__param_4[16],
	.param .align 1 .b8 _ZN3cub18CUB_300001_SM_10006detail6reduce28DeviceReduceSingleTileKernelINS2_10policy_hubIN4cuda3std3__45tupleIJdiEEEy12larger_tupleIdEE10Policy1000EN6thrust24THRUST_300001_SM_1000_NS12zip_iteratorINS8_IJNSF_6detail15normal_iteratorINSF_10device_ptrIdEEEENSF_17counting_iteratorIiNSF_11use_defaultESN_SN_EEEEEEEPS9_ySB_S9_S9_NS7_10__identityEEEvT0_T1_T2_T3_T4_T6__param_5[1]
)
.maxntid 256
.minnctapersm 1
{
	.reg .pred 	%p<281>;
	.reg .b16 	%rs<455>;
	.reg .b32 	%r<896>;
	.reg .b64 	%rd<69>;
	.reg .b64 	%fd<208>;
	// demoted variable
	.shared .align 8 .b8 _ZZN3cub18CUB_300001_SM_10006detail6reduce28DeviceReduceSingleTileKernelINS2_10policy_hubIN4cuda3std3__45tupleIJdiEEEy12larger_tupleIdEE10Policy1000EN6thrust24THRUST_300001_SM_1000_NS12zip_iteratorINS8_IJNSF_6detail15normal_iteratorINSF_10device_ptrIdEEEENSF_17counting_iteratorIiNSF_11use_defaultESN_SN_EEEEEEEPS9_ySB_S9_S9_NS7_10__identityEEEvT0_T1_T2_T3_T4_T6_E12temp_storage[152];
	ld.param.u32 	%r184, [_ZN3cub18CUB_300001_SM_10006detail6reduce28DeviceReduceSingleTileKernelINS2_10policy_hubIN4cuda3std3__45tupleIJdiEEEy12larger_tupleIdEE10Policy1000EN6thrust24THRUST_300001_SM_1000_NS12zip_iteratorINS8_IJNSF_6detail15normal_iteratorINSF_10device_ptrIdEEEENSF_17counting_iteratorIiNSF_11use_defaultESN_SN_EEEEEEEPS9_ySB_S9_S9_NS7_10__identityEEEvT0_T1_T2_T3_T4_T6__param_4+12];
	bfe.u32 	%r185, %r184, 24, 8;
	cvt.u16.u32 	%rs454, %r185;
	bfe.u32 	%r186, %r184, 16, 8;
	cvt.u16.u32 	%rs453, %r186;
	bfe.u32 	%r187, %r184, 8, 8;
	cvt.u16.u32 	%rs452, %r187;
	bfe.u32 	%r188, %r184, 0, 8;
	cvt.u16.u32 	%rs451, %r188;
	ld.param.u32 	%r895, [_ZN3cub18CUB_300001_SM_10006detail6reduce28DeviceReduceSingleTileKernelINS2_10policy_hubIN4cuda3std3__45tupleIJdiEEEy12larger_tupleIdEE10Policy1000EN6thrust24THRUST_300001_SM_1000_NS12zip_iteratorINS8_IJNSF_6detail15normal_iteratorINSF_10device_ptrIdEEEENSF_17counting_iteratorIiNSF_11use_defaultESN_SN_EEEEEEEPS9_ySB_S9_S9_NS7_10__identityEEEvT0_T1_T2_T3_T4_T6__param_4+8];
	ld.param.f64 	%fd207, [_ZN3cub18CUB_300001_SM_10006detail6reduce28DeviceReduceSingleTileKernelINS2_10policy_hubIN4cuda3std3__45tupleIJdiEEEy12larger_tupleIdEE10Policy1000EN6thrust24THRUST_300001_SM_1000_NS12zip_iteratorINS8_IJNSF_6detail15normal_iteratorINSF_10device_ptrIdEEEENSF_17counting_iteratorIiNSF_11use_defaultESN_SN_EEEEEEEPS9_ySB_S9_S9_NS7_10__identityEEEvT0_T1_T2_T3_T4_T6__param_4];
	ld.param.u32 	%r182, [_ZN3cub18CUB_300001_SM_10006detail6reduce28DeviceReduceSingleTileKernelINS2_10policy_hubIN4cuda3std3__45tupleIJdiEEEy12larger_tupleIdEE10Policy1000EN6thrust24THRUST_300001_SM_1000_NS12zip_iteratorINS8_IJNSF_6detail15normal_iteratorINSF_10device_ptrIdEEEENSF_17counting_iteratorIiNSF_11use_defaultESN_SN_EEEEEEEPS9_ySB_S9_S9_NS7_10__identityEEEvT0_T1_T2_T3_T4_T6__param_0+8];
	ld.param.u64 	%rd17, [_ZN3cub18CUB_300001_SM_10006detail6reduce28DeviceReduceSingleTileKernelINS2_10policy_hubIN4cuda3std3__45tupleIJdiEEEy12larger_tupleIdEE10Policy1000EN6thrust24THRUST_300001_SM_1000_NS12zip_iteratorINS8_IJNSF_6detail15normal_iteratorINSF_10device_ptrIdEEEENSF_17counting_iteratorIiNSF_11use_defaultESN_SN_EEEEEEEPS9_ySB_S9_S9_NS7_10__identityEEEvT0_T1_T2_T3_T4_T6__param_0];
	ld.param.u64 	%rd19, [_ZN3cub18CUB_300001_SM_10006detail6reduce28DeviceReduceSingleTileKernelINS2_10policy_hubIN4cuda3std3__45tupleIJdiEEEy12larger_tupleIdEE10Policy1000EN6thrust24THRUST_300001_SM_1000_NS12zip_iteratorINS8_IJNSF_6detail15normal_iteratorINSF_10device_ptrIdEEEENSF_17counting_iteratorIiNSF_11use_defaultESN_SN_EEEEEEEPS9_ySB_S9_S9_NS7_10__identityEEEvT0_T1_T2_T3_T4_T6__param_1];
	ld.param.u64 	%rd18, [_ZN3cub18CUB_300001_SM_10006detail6reduce28DeviceReduceSingleTileKernelINS2_10policy_hubIN4cuda3std3__45tupleIJdiEEEy12larger_tupleIdEE10Policy1000EN6thrust24THRUST_300001_SM_1000_NS12zip_iteratorINS8_IJNSF_6detail15normal_iteratorINSF_10device_ptrIdEEEENSF_17counting_iteratorIiNSF_11use_defaultESN_SN_EEEEEEEPS9_ySB_S9_S9_NS7_10__identityEEEvT0_T1_T2_T3_T4_T6__param_2];
	cvta.to.global.u64 	%rd1, %rd19;
	setp.ne.s64 	%p1, %rd18, 0;
	@%p1 bra 	$L__BB32_3;
	mov.u32 	%r811, %tid.x;
	setp.ne.s32 	%p280, %r811, 0;
	@%p280 bra 	$L__BB32_189;
	st.global.f64 	[%rd1], %fd207;
	st.global.u32 	[%rd1+8], %r895;
	cvt.u32.u16 	%r812, %rs451;
	cvt.u32.u16 	%r813, %rs452;
	prmt.b32 	%r814, %r812, %r813, 0x3340U;
	cvt.u32.u16 	%r815, %rs453;
	cvt.u32.u16 	%r816, %rs454;
	prmt.b32 	%r817, %r815, %r816, 0x3340U;
	prmt.b32 	%r818, %r814, %r817, 0x5410U;
	st.global.u32 	[%rd1+12], %r818;
	bra.uni 	$L__BB32_189;
$L__BB32_3:
	cvta.to.global.u64 	%rd2, %rd17;
	setp.gt.u64 	%p2, %rd18, 1023;
	@%p2 bra 	$L__BB32_110;
	cvt.u32.u64 	%r2, %rd18;
	mov.u32 	%r3, %tid.x;
	setp.ge.u32 	%p120, %r3, %r2;
	mov.f64 	%fd171, 0d0000000000000000;
	mov.b32 	%r854, 0;
	mov.u32 	%r830, %r3;
	@%p120 bra 	$L__BB32_6;
	mul.wide.u32 	%rd41, %r3, 8;
	add.s64 	%rd42, %rd2, %rd41;
	add.s32 	%r854, %r182, %r3;
	ld.global.f64 	%fd171, [%rd42];
	add.s32 	%r830, %r3, 256;
$L__BB32_6:
	setp.ge.u32 	%p121, %r830, %r2;
	@%p121 bra 	$L__BB32_24;
	not.b32 	%r407, %r830;
	add.s32 	%r408, %r407, %r2;
	shr.u32 	%r409, %r408, 8;
	add.s32 	%r8, %r409, 1;
	and.b32  	%r9, %r8, 3;
	setp.lt.u32 	%p122, %r408, 768;
	@%p122 bra 	$L__BB32_19;
	add.s32 	%r823, %r830, 512;
	add.s32 	%r822, %r182, %r830;
	and.b32  	%r410, %r8, 33554428;
	neg.s32 	%r821, %r410;
$L__BB32_9:
	add.s32 	%r411, %r823, -512;
	mul.wide.u32 	%rd43, %r411, 8;
	add.s64 	%rd3, %rd2, %rd43;
	ld.global.f64 	%fd4, [%rd3];
	setp.lt.f64 	%p123, %fd4, %fd171;
	@%p123 bra 	$L__BB32_11;
	setp.geu.f64 	%p124, %fd171, %fd4;
	setp.lt.s32 	%p125, %r822, %r854;
	and.pred  	%p126, %p124, %p125;
	selp.b32 	%r854, %r854, %r822, %p126;
	selp.f64 	%fd171, %fd171, %fd4, %p126;
$L__BB32_11:
	ld.global.f64 	%fd7, [%rd3+2048];
	setp.lt.f64 	%p127, %fd7, %fd171;
	@%p127 bra 	$L__BB32_13;
	add.s32 	%r412, %r822, 256;
	setp.geu.f64 	%p128, %fd171, %fd7;
	setp.lt.s32 	%p129, %r412, %r854;
	and.pred  	%p130, %p128, %p129;
	selp.b32 	%r854, %r854, %r412, %p130;
	selp.f64 	%fd171, %fd171, %fd7, %p130;
$L__BB32_13:
	ld.global.f64 	%fd10, [%rd3+4096];
	setp.lt.f64 	%p131, %fd10, %fd171;
	@%p131 bra 	$L__BB32_15;
	add.s32 	%r413, %r822, 512;
	setp.geu.f64 	%p132, %fd171, %fd10;
	setp.lt.s32 	%p133, %r413, %r854;
	and.pred  	%p134, %p132, %p133;
	selp.b32 	%r854, %r854, %r413, %p134;
	selp.f64 	%fd171, %fd171, %fd10, %p134;
$L__BB32_15:
	ld.global.f64 	%fd13, [%rd3+6144];
	setp.lt.f64 	%p135, %fd13, %fd171;
	@%p135 bra 	$L__BB32_17;
	add.s32 	%r414, %r822, 768;
	setp.geu.f64 	%p136, %fd171, %fd13;
	setp.lt.s32 	%p137, %r414, %r854;
	and.pred  	%p138, %p136, %p137;
	selp.b32 	%r854, %r854, %r414, %p138;
	selp.f64 	%fd171, %fd171, %fd13, %p138;
$L__BB32_17:
	add.s32 	%r823, %r823, 1024;
	add.s32 	%r822, %r822, 1024;
	add.s32 	%r821, %r821, 4;
	setp.ne.s32 	%p139, %r821, 0;
	@%p139 bra 	$L__BB32_9;
	add.s32 	%r830, %r823, -512;
$L__BB32_19:
	setp.eq.s32 	%p140, %r9, 0;
	@%p140 bra 	$L__BB32_24;
	add.s32 	%r833, %r182, %r830;
	mul.wide.u32 	%rd44, %r830, 8;
	add.s64 	%rd65, %rd2, %rd44;
	neg.s32 	%r832, %r9;
$L__BB32_21:
	.pragma "nounroll";
	ld.global.f64 	%fd19, [%rd65];
	setp.lt.f64 	%p141, %fd19, %fd171;
	@%p141 bra 	$L__BB32_23;
	setp.geu.f64 	%p142, %fd171, %fd19;
	setp.lt.s32 	%p143, %r833, %r854;
	and.pred  	%p144, %p142, %p143;
	selp.b32 	%r854, %r854, %r833, %p144;
	selp.f64 	%fd171, %fd171, %fd19, %p144;
$L__BB32_23:
	add.s32 	%r833, %r833, 256;
	add.s64 	%rd65, %rd65, 2048;
	add.s32 	%r832, %r832, 1;
	setp.ne.s32 	%p145, %r832, 0;
	@%p145 bra 	$L__BB32_21;
$L__BB32_24:
	setp.lt.s64 	%p146, %rd18, 256;
	@%p146 bra 	$L__BB32_64;
	// begin inline asm
	mov.u32 %r613, %laneid;
	// end inline asm
	mov.b64 	%rd55, %fd171;
	mov.b64 	{%r615, %r620}, %rd55;
	mov.b32 	%r631, 1;
	mov.b32 	%r632, 31;
	mov.b32 	%r633, -1;
	// begin inline asm
	shfl.sync.down.b32 %r614, %r615, %r631, %r632, %r633;
	// end inline asm
	// begin inline asm
	shfl.sync.down.b32 %r619, %r620, %r631, %r632, %r633;
	// end inline asm
	mov.b64 	%rd56, {%r614, %r619};
	mov.b64 	%fd23, %rd56;
	// begin inline asm
	shfl.sync.down.b32 %r624, %r854, %r631, %r632, %r633;
	// end inline asm
	mov.b32 	%r630, 0;
	// begin inline asm
	shfl.sync.down.b32 %r629, %r630, %r631, %r632, %r633;
	// end inline asm
	setp.gt.s32 	%p215, %r613, 30;
	setp.gt.f64 	%p216, %fd171, %fd23;
	or.pred  	%p217, %p215, %p216;
	mov.b16 	%rs386, 0;
	mov.u16 	%rs385, %rs386;
	mov.u16 	%rs384, %rs386;
	mov.u16 	%rs383, %rs386;
	@%p217 bra 	$L__BB32_28;
	setp.geu.f64 	%p218, %fd171, %fd23;
	setp.lt.s32 	%p219, %r624, %r854;
	and.pred  	%p220, %p218, %p219;
	@%p220 bra 	$L__BB32_28;
	shr.u32 	%r634, %r629, 24;
	cvt.u16.u32 	%rs386, %r634;
	{ .reg .b16 tmp; mov.b32 {tmp, %rs385}, %r629; }
	shr.u32 	%r635, %r629, 8;
	cvt.u16.u32 	%rs384, %r635;
	cvt.u16.u32 	%rs383, %r629;
	mov.u32 	%r854, %r624;
	mov.f64 	%fd171, %fd23;
$L__BB32_28:
	cvt.u32.u16 	%r656, %rs383;
	and.b32  	%r657, %r656, 255;
	and.b16  	%rs311, %rs384, 255;
	mul.wide.u16 	%r658, %rs311, 256;
	or.b32  	%r659, %r658, %r657;
	cvt.u32.u16 	%r660, %rs385;
	shl.b32 	%r661, %r660, 16;
	and.b32  	%r662, %r661, 16711680;
	or.b32  	%r663, %r659, %r662;
	cvt.u32.u16 	%r664, %rs386;
	shl.b32 	%r665, %r664, 24;
	or.b32  	%r652, %r663, %r665;
	mov.b64 	%rd57, %fd171;
	mov.b64 	{%r637, %r642}, %rd57;
	mov.b32 	%r653, 2;
	mov.b32 	%r654, 31;
	mov.b32 	%r655, -1;
	// begin inline asm
	shfl.sync.down.b32 %r636, %r637, %r653, %r654, %r655;
	// end inline asm
	// begin inline asm
	shfl.sync.down.b32 %r641, %r642, %r653, %r654, %r655;
	// end inline asm
	mov.b64 	%rd58, {%r636, %r641};
	mov.b64 	%fd25, %rd58;
	// begin inline asm
	shfl.sync.down.b32 %r646, %r854, %r653, %r654, %r655;
	// end inline asm
	// begin inline asm
	shfl.sync.down.b32 %r651, %r652, %r653, %r654, %r655;
	// end inline asm
	setp.gt.s32 	%p221, %r613, 29;
	setp.gt.f64 	%p222, %fd171, %fd25;
	or.pred  	%p223, %p221, %p222;
	@%p223 bra 	$L__BB32_31;
	setp.geu.f64 	%p224, %fd171, %fd25;
	setp.lt.s32 	%p225, %r646, %r854;
	and.pred  	%p226, %p224, %p225;
	@%p226 bra 	$L__BB32_31;
	shr.u32 	%r666, %r651, 24;
	cvt.u16.u32 	%rs386, %r666;
	{ .reg .b16 tmp; mov.b32 {tmp, %rs385}, %r651; }
	shr.u32 	%r667, %r651, 8;
	cvt.u16.u32 	%rs384, %r667;
	cvt.u16.u32 	%rs383, %r651;
	mov.u32 	%r854, %r646;
	mov.f64 	%fd171, %fd25;
$L__BB32_31:
	cvt.u32.u16 	%r688, %rs383;
	and.b32  	%r689, %r688, 255;
	and.b16  	%rs312, %rs384, 255;
	mul.wide.u16 	%r690, %rs312, 256;
	or.b32  	%r691, %r690, %r689;
	cvt.u32.u16 	%r692, %rs385;
	shl.b32 	%r693, %r692, 16;
	and.b32  	%r694, %r693, 16711680;
	or.b32  	%r695, %r691, %r694;
	cvt.u32.u16 	%r696, %rs386;
	shl.b32 	%r697, %r696, 24;
	or.b32  	%r684, %r695, %r697;
	mov.b64 	%rd59, %fd171;
	mov.b64 	{%r669, %r674}, %rd59;
	mov.b32 	%r685, 4;
	mov.b32 	%r686, 31;
	mov.b32 	%r687, -1;
	// begin inline asm
	shfl.sync.down.b32 %r668, %r669, %r685, %r686, %r687;
	// end inline asm
	// begin inline asm
	shfl.sync.down.b32 %r673, %r674, %r685, %r686, %r687;
	// end inline asm
	mov.b64 	%rd60, {%r668, %r673};
	mov.b64 	%fd27, %rd60;
	// begin inline asm
	shfl.sync.down.b32 %r678, %r854, %r685, %r686, %r687;
	// end inline asm
	// begin inline asm
	shfl.sync.down.b32 %r683, %r684, %r685, %r686, %r687;
	// end inline asm
	setp.gt.s32 	%p227, %r613, 27;
	setp.gt.f64 	%p228, %fd171, %fd27;
	or.pred  	%p229, %p227, %p228;
	@%p229 bra 	$L__BB32_34;
	setp.geu.f64 	%p230, %fd171, %fd27;
	setp.lt.s32 	%p231, %r678, %r854;
	and.pred  	%p232, %p230, %p231;
	@%p232 bra 	$L__BB32_34;
	shr.u32 	%r698, %r683, 24;
	cvt.u16.u32 	%rs386, %r698;
	{ .reg .b16 tmp; mov.b32 {tmp, %rs385}, %r683; }
	shr.u32 	%r699, %r683, 8;
	cvt.u16.u32 	%rs384, %r699;
	cvt.u16.u32 	%rs383, %r683;
	mov.u32 	%r854, %r678;
	mov.f64 	%fd171, %fd27;
$L__BB32_34:
	cvt.u32.u16 	%r720, %rs383;
	and.b32  	%r721, %r720, 255;
	and.b16  	%rs313, %rs384, 255;
	mul.wide.u16 	%r722, %rs313, 256;
	or.b32  	%r723, %r722, %r721;
	cvt.u32.u16 	%r724, %rs385;
	shl.b32 	%r725, %r724, 16;
	and.b32  	%r726, %r725, 16711680;
	or.b32  	%r727, %r723, %r726;
	cvt.u32.u16 	%r728, %rs386;
	shl.b32 	%r729, %r728, 24;
	or.b32  	%r716, %r727, %r729;
	mov.b64 	%rd61, %fd171;
	mov.b64 	{%r701, %r706}, %rd61;
	mov.b32 	%r717, 8;
	mov.b32 	%r718, 31;
	mov.b32 	%r719, -1;
	// begin inline asm
	shfl.sync.down.b32 %r700, %r701, %r717, %r718, %r719;
	// end inline asm
	// begin inline asm
	shfl.sync.down.b32 %r705, %r706, %r717, %r718, %r719;
	// end inline asm
	mov.b64 	%rd62, {%r700, %r705};
	mov.b64 	%fd29, %rd62;
	// begin inline asm
	shfl.sync.down.b32 %r710, %r854, %r717, %r718, %r719;
	// end inline asm
	// begin inline asm
	shfl.sync.down.b32 %r715, %r716, %r717, %r718, %r719;
	// end inline asm
	setp.gt.s32 	%p233, %r613, 23;
	setp.gt.f64 	%p234, %fd171, %fd29;
	or.pred  	%p235, %p233, %p234;
	@%p235 bra 	$L__BB32_37;
	setp.geu.f64 	%p236, %fd171, %fd29;
	setp.lt.s32 	%p237, %r710, %r854;
	and.pred  	%p238, %p236, %p237;
	@%p238 bra 	$L__BB32_37;
	shr.u32 	%r730, %r715, 24;
	cvt.u16.u32 	%rs386, %r730;
	{ .reg .b16 tmp; mov.b32 {tmp, %rs385}, %r715; }
	shr.u32 	%r731, %r715, 8;
	cvt.u16.u32 	%rs384, %r731;
	cvt.u16.u32 	%rs383, %r715;
	mov.u32 	%r854, %r710;
	mov.f64 	%fd171, %fd29;
$L__BB32_37:
	cvt.u32.u16 	%r752, %rs383;
	and.b32  	%r753, %r752, 255;
	and.b16  	%rs314, %rs384, 255;
	mul.wide.u16 	%r754, %rs314, 256;
	or.b32  	%r755, %r754, %r753;
	cvt.u32.u16 	%r756, %rs385;
	shl.b32 	%r757, %r756, 16;
	and.b32  	%r758, %r757, 16711680;
	or.b32  	%r759, %r755, %r758;
	cvt.u32.u16 	%r760, %rs386;
	shl.b32 	%r761, %r760, 24;
	or.b32  	%r748, %r759, %r761;
	mov.b64 	%rd63, %fd171;
	mov.b64 	{%r733, %r738}, %rd63;
	mov.b32 	%r749, 16;
	mov.b32 	%r750, 31;
	mov.b32 	%r751, -1;
	// begin inline asm
	shfl.sync.down.b32 %r732, %r733, %r749, %r750, %r751;
	// end inline asm
	// begin inline asm
	shfl.sync.down.b32 %r737, %r738, %r749, %r750, %r751;
	// end inline asm
	mov.b64 	%rd64, {%r732, %r737};
	mov.b64 	%fd31, %rd64;
	// begin inline asm
	shfl.sync.down.b32 %r742, %r854, %r749, %r750, %r751;
	// end inline asm
	// begin inline asm
	shfl.sync.down.b32 %r747, %r748, %r749, %r750, %r751;
	// end inline asm
	setp.gt.s32 	%p239, %r613, 15;
	setp.gt.f64 	%p240, %fd171, %fd31;
	or.pred  	%p241, %p239, %p240;
	@%p241 bra 	$L__BB32_40;
	setp.geu.f64 	%p242, %fd171, %fd31;
	setp.lt.s32 	%p243, %r742, %r854;
	and.pred  	%p244, %p242, %p243;
	@%p244 bra 	$L__BB32_40;
	shr.u32 	%r762, %r747, 24;
	cvt.u16.u32 	%rs386, %r762;
	{ .reg .b16 tmp; mov.b32 {tmp, %rs385}, %r747; }
	shr.u32 	%r763, %r747, 8;
	cvt.u16.u32 	%rs384, %r763;
	cvt.u16.u32 	%rs383, %r747;
	mov.u32 	%r854, %r742;
	mov.f64 	%fd171, %fd31;
$L__BB32_40:
	setp.ne.s32 	%p245, %r613, 0;
	@%p245 bra 	$L__BB32_42;
	shr.u32 	%r764, %r3, 1;
	and.b32  	%r765, %r764, 496;
	mov.u32 	%r766, _ZZN3cub18CUB_300001_SM_10006detail6reduce28DeviceReduceSingleTileKernelINS2_10policy_hubIN4cuda3std3__45tupleIJdiEEEy12larger_tupleIdEE10Policy1000EN6thrust24THRUST_300001_SM_1000_NS12zip_iteratorINS8_IJNSF_6detail15normal_iteratorINSF_10device_ptrIdEEEENSF_17counting_iteratorIiNSF_11use_defaultESN_SN_EEEEEEEPS9_ySB_S9_S9_NS7_10__identityEEEvT0_T1_T2_T3_T4_T6_E12temp_storage;
	add.s32 	%r767, %r766, %r765;
	st.shared.f64 	[%r767+8], %fd171;
	st.shared.u32 	[%r767+16], %r854;
$L__BB32_42:
	bar.sync 	0;
	setp.ne.s32 	%p246, %r3, 0;
	@%p246 bra 	$L__BB32_184;
	ld.shared.f64 	%fd33, [_ZZN3cub18CUB_300001_SM_10006detail6reduce28DeviceReduceSingleTileKernelINS2_10policy_hubIN4cuda3std3__45tupleIJdiEEEy12larger_tupleIdEE10Policy1000EN6thrust24THRUST_300001_SM_1000_NS12zip_iteratorINS8_IJNSF_6detail15normal_iteratorINSF_10device_ptrIdEEEENSF_17counting_iteratorIiNSF_11use_defaultESN_SN_EEEEEEEPS9_ySB_S9_S9_NS7_10__identityEEEvT0_T1_T2_T3_T4_T6_E12temp_storage+24];
	ld.shared.u32 	%r58, [_ZZN3cub18CUB_300001_SM_10006detail6reduce28DeviceReduceSingleTileKernelINS2_10policy_hubIN4cuda3std3__45tupleIJdiEEEy12larger_tupleIdEE10Policy1000EN6thrust24THRUST_300001_SM_1000_NS12zip_iteratorINS8_IJNSF_6detail15normal_iteratorINSF_10device_ptrIdEEEENSF_17counting_iteratorIiNSF_11use_defaultESN_SN_EEEEEEEPS9_ySB_S9_S9_NS7_10__identityEEEvT0_T1_T2_T3_T4_T6_E12temp_storage+32];
	setp.lt.f64 	%p247, %fd33, %fd171;
	@%p247 bra 	$L__BB32_46;
	setp.geu.f64 	%p248, %fd171, %fd33;
	setp.lt.s32 	%p249, %r58, %r854;
	and.pred  	%p250, %p248, %p249;
	@%p250 bra 	$L__BB32_46;
	ld.shared.u32 	%r768, [_ZZN3cub18CUB_300001_SM_10006detail6reduce28DeviceReduceSingleTileKernelINS2_10policy_hubIN4cuda3std3__45tupleIJdiEEEy12larger_tupleIdEE10Policy1000EN6thrust24THRUST_300001_SM_1000_NS12zip_iteratorINS8_IJNSF_6detail15normal_iteratorINSF_10device_ptrIdEEEENSF_17counting_iteratorIiNSF_11use_defaultESN_SN_EEEEEEEPS9_ySB_S9_S9_NS7_10__identityEEEvT0_T1_T2_T3_T4_T6_E12temp_storage+36];
	bfe.u32 	%r769, %r768, 24, 8;
	cvt.u16.u32 	%rs386, %r769;
	bfe.u32 	%r770, %r768, 16, 8;
	cvt.u16.u32 	%rs385, %r770;
	bfe.u32 	%r771, %r768, 8, 8;
	cvt.u16.u32 	%rs384, %r771;
	bfe.u32 	%r772, %r768, 0, 8;
	cvt.u16.u32 	%rs383, %r772;
	mov.u32 	%r854, %r58;
	mov.f64 	%fd171, %fd33;
$L__BB32_46:
	ld.shared.f64 	%fd35, [_ZZN3cub18CUB_300001_SM_10006detail6reduce28DeviceReduceSingleTileKernelINS2_10policy_hubIN4cuda3std3__45tupleIJdiEEEy12larger_tupleIdEE10Policy1000EN6thrust24THRUST_300001_SM_1000_NS12zip_iteratorINS8_IJNSF_6detail15normal_iteratorINSF_10device_ptrIdEEEENSF_17counting_iteratorIiNSF_11use_defaultESN_SN_EEEEEEEPS9_ySB_S9_S9_NS7_10__identityEEEvT0_T1_T2_T3_T4_T6_E12temp_storage+40];
	ld.shared.u32 	%r60, [_ZZN3cub18CUB_300001_SM_10006detail6reduce28DeviceReduceSingleTileKernelINS2_10policy_hubIN4cuda3std3__45tupleIJdiEEEy12larger_tupleIdEE10Policy1000EN6thrust24THRUST_300001_SM_1000_NS12zip_iteratorINS8_IJNSF_6detail15normal_iteratorINSF_10device_ptrIdEEEENSF_17counting_iteratorIiNSF_11use_defaultESN_SN_EEEEEEEPS9_ySB_S9_S9_NS7_10__identityEEEvT0_T1_T2_T3_T4_T6_E12temp_storage+48];
	setp.lt.f64 	%p251, %fd35, %fd171;
	@%p251 bra 	$L__BB32_49;
	setp.geu.f64 	%p252, %fd171, %fd35;
	setp.lt.s32 	%p253, %r60, %r854;
	and.pred  	%p254, %p252, %p253;
	@%p254 bra 	$L__BB32_49;
	ld.shared.u32 	%r773, [_ZZN3cub18CUB_300001_SM_10006detail6reduce28DeviceReduceSingleTileKernelINS2_10policy_hubIN4cuda3std3__45tupleIJdiEEEy12larger_tupleIdEE10Policy1000EN6thrust24THRUST_300001_SM_1000_NS12zip_iteratorINS8_IJNSF_6detail15normal_iteratorINSF_10device_ptrIdEEEENSF_17counting_iteratorIiNSF_11use_defaultESN_SN_EEEEEEEPS9_ySB_S9_S9_NS7_10__identityEEEvT0_T1_T2_T3_T4_T6_E12temp_storage+52];
	bfe.u32 	%r774, %r773, 24, 8;
	cvt.u16.u32 	%rs386, %r774;
	bfe.u32 	%r775, %r773, 16, 8;
	cvt.u16.u32 	%rs385, %r775;
	bfe.u32 	%r776, %r773, 8, 8;
	cvt.u16.u32 	%rs384, %r776;
	bfe.u32 	%r777, %r773, 0, 8;
	cvt.u16.u32 	%rs383, %r777;
	mov.u32 	%r854, %r60;
	mov.f64 	%fd171, %fd35;
$L__BB32_49:
	ld.shared.f64 	%fd37, [_ZZN3cub18CUB_300001_SM_10006detail6reduce28DeviceReduceSingleTileKernelINS2_10policy_hubIN4cuda3std3__45tupleIJdiEEEy12larger_tupleIdEE10Policy1000EN6thrust24THRUST_300001_SM_1000_NS12zip_iteratorINS8_IJNSF_6detail15normal_iteratorINSF_10device_ptrIdEEEENSF_17counting_iteratorIiNSF_11use_defaultESN_SN_EEEEEEEPS9_ySB_S9_S9_NS7_10__identityEEEvT0_T1_T2_T3_T4_T6_E12temp_storage+56];
	ld.shared.u32 	%r62, [_ZZN3cub18CUB_300001_SM_10006detail6reduce28DeviceReduceSingleTileKernelINS2_10policy_hubIN4cuda3std3__45tupleIJdiEEEy12larger_tupleIdEE10Policy1000EN6thrust24THRUST_300001_SM_1000_NS12zip_iteratorINS8_IJNSF_6detail15normal_iteratorINSF_10device_ptrIdEEEENSF_17counting_iteratorIiNSF_11use_defaultESN_SN_EEEEEEEPS9_ySB_S9_S9_NS7_10__identityEEEvT0_T1_T2_T3_T4_T6_E12temp_storage+64];
	setp.lt.f64 	%p255, %fd37, %fd171;
	@%p255 bra 	$L__BB32_52;
	setp.geu.f64 	%p256, %fd171, %fd37;
	setp.lt.s32 	%p257, %r62, %r854;
	and.pred  	%p258, %p256, %p257;
	@%p258 bra 	$L__BB32_52;
	ld.shared.u32 	%r778, [_ZZN3cub18CUB_300001_SM_10006detail6reduce28DeviceReduceSingleTileKernelINS2_10policy_hubIN4cuda3std3__45tupleIJdiEEEy12larger_tupleIdEE10Policy1000EN6thrust24THRUST_300001_SM_1000_NS12zip_iteratorINS8_IJNSF_6detail15normal_iteratorINSF_10device_ptrIdEEEENSF_17counting_iteratorIiNSF_11use_defaultESN_SN_EEEEEEEPS9_ySB_S9_S9_NS7_10__identityEEEvT0_T1_T2_T3_T4_T6_E12temp_storage+68];
	bfe.u32 	%r779, %r778, 24, 8;
	cvt.u16.u32 	%rs386, %r779;
	bfe.u32 	%r780, %r778, 16, 8;
	cvt.u16.u32 	%rs385, %r780;
	bfe.u32 	%r781, %r778, 8, 8;
	cvt.u16.u32 	%rs384, %r781;
	bfe.u32 	%r782, %r778, 0, 8;
	cvt.u16.u32 	%rs383, %r782;
	mov.u32 	%r854, %r62;
	mov.f64 	%fd171, %fd37;
$L__BB32_52:
	ld.shared.f64 	%fd39, [_ZZN3cub18CUB_300001_SM_10006detail6reduce28DeviceReduceSingleTileKernelINS2_10policy_hubIN4cuda3std3__45tupleIJdiEEEy12larger_tupleIdEE10Policy1000EN6thrust24THRUST_300001_SM_1000_NS12zip_iteratorINS8_IJNSF_6detail15normal_iteratorINSF_10device_ptrIdEEEENSF_17counting_iteratorIiNSF_11use_defaultESN_SN_EEEEEEEPS9_ySB_S9_S9_NS7_10__identityEEEvT0_T1_T2_T3_T4_T6_E12temp_storage+72];
	ld.shared.u32 	%r64, [_ZZN3cub18CUB_300001_SM_10006detail6reduce28DeviceReduceSingleTileKernelINS2_10policy_hubIN4cuda3std3__45tupleIJdiEEEy12larger_tupleIdEE10Policy1000EN6thrust24THRUST_300001_SM_1000_NS12zip_iteratorINS8_IJNSF_6detail15normal_iteratorINSF_10device_ptrIdEEEENSF_17counting_iteratorIiNSF_11use_defaultESN_SN_EEEEEEEPS9_ySB_S9_S9_NS7_10__identityEEEvT0_T1_T2_T3_T4_T6_E12temp_storage+80];
	setp.lt.f64 	%p259, %fd39, %fd171;
	@%p259 bra 	$L__BB32_55;
	setp.geu.f64 	%p260, %fd171, %fd39;
	setp.lt.s32 	%p261, %r64, %r854;
	and.pred  	%p262, %p260, %p261;
	@%p262 bra 	$L__BB32_55;
	ld.shared.u32 	%r783, [_ZZN3cub18CUB_300001_SM_10006detail6reduce28DeviceReduceSingleTileKernelINS2_10policy_hubIN4cuda3std3__45tupleIJdiEEEy12larger_tupleIdEE10Policy1000EN6thrust24THRUST_300001_SM_1000_NS12zip_iteratorINS8_IJNSF_6detail15normal_iteratorINSF_10device_ptrIdEEEENSF_17counting_iteratorIiNSF_11use_defaultESN_SN_EEEEEEEPS9_ySB_S9_S9_NS7_10__identityEEEvT0_T1_T2_T3_T4_T6_E12temp_storage+84];
	bfe.u32 	%r784, %r783, 24, 8;
	cvt.u16.u32 	%rs386, %r784;
	bfe.u32 	%r785, %r783, 16, 8;
	cvt.u16.u32 	%rs385, %r785;
	bfe.u32 	%r786, %r783, 8, 8;
	cvt.u16.u32 	%rs384, %r786;
	bfe.u32 	%r787, %r783, 0, 8;
	cvt.u16.u32 	%rs383, %r787;
	mov.u32 	%r854, %r64;
	mov.f64 	%fd171, %fd39;
$L__BB32_55:
	ld.shared.f64 	%fd41, [_ZZN3cub18CUB_300001_SM_10006detail6reduce28DeviceReduceSingleTileKernelINS2_10policy_hubIN4cuda3std3__45tupleIJdiEEEy12larger_tupleIdEE10Policy1000EN6thrust24THRUST_300001_SM_1000_NS12zip_iteratorINS8_IJNSF_6detail15normal_iteratorINSF_10device_ptrIdEEEENSF_17counting_iteratorIiNSF_11use_defaultESN_SN_EEEEEEEPS9_ySB_S9_S9_NS7_10__identityEEEvT0_T1_T2_T3_T4_T6_E12temp_storage+88];
	ld.shared.u32 	%r66, [_ZZN3cub18CUB_300001_SM_10006detail6reduce28DeviceReduceSingleTileKernelINS2_10policy_hubIN4cuda3std3__45tupleIJdiEEEy12larger_tupleIdEE10Policy1000EN6thrust24THRUST_300001_SM_1000_NS12zip_iteratorINS8_IJNSF_6detail15normal_iteratorINSF_10device_ptrIdEEEENSF_17counting_iteratorIiNSF_11use_defaultESN_SN_EEEEEEEPS9_ySB_S9_S9_NS7_10__identityEEEvT0_T1_T2_T3_T4_T6_E12temp_storage+96];
	setp.lt.f64 	%p263, %fd41, %fd171;
	@%p263 bra 	$L__BB32_58;
	setp.geu.f64 	%p264, %fd171, %fd41;
	setp.lt.s32 	%p265, %r66, %r854;
	and.pred  	%p266, %p264, %p265;
	@%p266 bra 	$L__BB32_58;
	ld.shared.u32 	%r788, [_ZZN3cub18CUB_300001_SM_10006detail6reduce28DeviceReduceSingleTileKernelINS2_10policy_hubIN4cuda3std3__45tupleIJdiEEEy12larger_tupleIdEE10Policy1000EN6thrust24THRUST_300001_SM_1000_NS12zip_iteratorINS8_IJNSF_6detail15normal_iteratorINSF_10device_ptrIdEEEENSF_17counting_iteratorIiNSF_11use_defaultESN_SN_EEEEEEEPS9_ySB_S9_S9_NS7_10__identityEEEvT0_T1_T2_T3_T4_T6_E12temp_storage+100];
	bfe.u32 	%r789, %r788, 24, 8;
	cvt.u16.u32 	%rs386, %r789;
	bfe.u32 	%r790, %r788, 16, 8;
	cvt.u16.u32 	%rs385, %r790;
	bfe.u32 	%r791, %r788, 8, 8;
	cvt.u16.u32 	%rs384, %r791;
	bfe.u32 	%r792, %r788, 0, 8;
	cvt.u16.u32 	%rs383, %r792;
	mov.u32 	%r854, %r66;
	mov.f64 	%fd171, %fd41;
$L__BB32_58:
	ld.shared.f64 	%fd43, [_ZZN3cub18CUB_300001_SM_10006detail6reduce28DeviceReduceSingleTileKernelINS2_10policy_hubIN4cuda3std3__45tupleIJdiEEEy12larger_tupleIdEE10Policy1000EN6thrust24THRUST_300001_SM_1000_NS12zip_iteratorINS8_IJNSF_6detail15normal_iteratorINSF_10device_ptrIdEEEENSF_17counting_iteratorIiNSF_11use_defaultESN_SN_EEEEEEEPS9_ySB_S9_S9_NS7_10__identityEEEvT0_T1_T2_T3_T4_T6_E12temp_storage+104];
	ld.shared.u32 	%r68, [_ZZN3cub18CUB_300001_SM_10006detail6reduce28DeviceReduceSingleTileKernelINS2_10policy_hubIN4cuda3std3__45tupleIJdiEEEy12larger_tupleIdEE10Policy1000EN6thrust24THRUST_300001_SM_1000_NS12zip_iteratorINS8_IJNSF_6detail15normal_iteratorINSF_10device_ptrIdEEEENSF_17counting_iteratorIiNSF_11use_defaultESN_SN_EEEEEEEPS9_ySB_S9_S9_NS7_10__identityEEEvT0_T1_T2_T3_T4_T6_E12temp_storage+112];
	setp.lt.f64 	%p267, %fd43, %fd171;
	@%p267 bra 	$L__BB32_61;
	setp.geu.f64 	%p268, %fd171, %fd43;
	setp.lt.s32 	%p269, %r68, %r854;
	and.pred  	%p270, %p268, %p269;
	@%p270 bra 	$L__BB32_61;
	ld.shared.u32 	%r793, [_ZZN3cub18CUB_300001_SM_10006detail6reduce28DeviceReduceSingleTileKernelINS2_10policy_hubIN4cuda3std3__45tupleIJdiEEEy12larger_tupleIdEE10Policy1000EN6thrust24THRUST_300001_SM_1000_NS12zip_iteratorINS8_IJNSF_6detail15normal_iteratorINSF_10device_ptrIdEEEENSF_17counting_iteratorIiNSF_11use_defaultESN_SN_EEEEEEEPS9_ySB_S9_S9_NS7_10__identityEEEvT0_T1_T2_T3_T4_T6_E12temp_storage+116];
	bfe.u32 	%r794, %r793, 24, 8;
	cvt.u16.u32 	%rs386, %r794;
	bfe.u32 	%r795, %r793, 16, 8;
	cvt.u16.u32 	%rs385, %r795;
	bfe.u32 	%r796, %r793, 8, 8;
	cvt.u16.u32 	%rs384, %r796;
	bfe.u32 	%r797, %r793, 0, 8;
	cvt.u16.u32 	%rs383, %r797;
	mov.u32 	%r854, %r68;
	mov.f64 	%fd171, %fd43;
$L__BB32_61:
	ld.shared.f64 	%fd45, [_ZZN3cub18CUB_300001_SM_10006detail6reduce28DeviceReduceSingleTileKernelINS2_10policy_hubIN4cuda3std3__45tupleIJdiEEEy12larger_tupleIdEE10Policy1000EN6thrust24THRUST_300001_SM_1000_NS12zip_iteratorINS8_IJNSF_6detail15normal_iteratorINSF_10device_ptrIdEEEENSF_17counting_iteratorIiNSF_11use_defaultESN_SN_EEEEEEEPS9_ySB_S9_S9_NS7_10__identityEEEvT0_T1_T2_T3_T4_T6_E12temp_storage+120];
	ld.shared.u32 	%r70, [_ZZN3cub18CUB_300001_SM_10006detail6reduce28DeviceReduceSingleTileKernelINS2_10policy_hubIN4cuda3std3__45tupleIJdiEEEy12larger_tupleIdEE10Policy1000EN6thrust24THRUST_300001_SM_1000_NS12zip_iteratorINS8_IJNSF_6detail15normal_iteratorINSF_10device_ptrIdEEEENSF_17counting_iteratorIiNSF_11use_defaultESN_SN_EEEEEEEPS9_ySB_S9_S9_NS7_10__identityEEEvT0_T1_T2_T3_T4_T6_E12temp_storage+128];
	setp.lt.f64 	%p271, %fd45, %fd171;
	@%p271 bra 	$L__BB32_184;
	setp.geu.f64 	%p272, %fd171, %fd45;
	setp.lt.s32 	%p273, %r70, %r854;
	and.pred  	%p274, %p272, %p273;
	@%p274 bra 	$L__BB32_184;
	ld.shared.u32 	%r798, [_ZZN3cub18CUB_300001_SM_10006detail6reduce28DeviceReduceSingleTileKernelINS2_10policy_hubIN4cuda3std3__45tupleIJdiEEEy12larger_tupleIdEE10Policy1000EN6thrust24THRUST_300001_SM_1000_NS12zip_iteratorINS8_IJNSF_6detail15normal_iteratorINSF_10device_ptrIdEEEENSF_17counting_iteratorIiNSF_11use_defaultESN_SN_EEEEEEEPS9_ySB_S9_S9_NS7_10__identityEEEvT0_T1_T2_T3_T4_T6_E12temp_storage+132];
	bfe.u32 	%r799, %r798, 24, 8;
	cvt.u16.u32 	%rs386, %r799;
	bfe.u32 	%r800, %r798, 16, 8;
	cvt.u16.u32 	%rs385, %r800;
	bfe.u32 	%r801, %r798, 8, 8;
	cvt.u16.u32 	%rs384, %r801;
	bfe.u32 	%r802, %r798, 0, 8;
	cvt.u16.u32 	%rs383, %r802;
	mov.u32 	%r854, %r70;
	mov.f64 	%fd171, %fd45;
	bra.uni 	$L__BB32_184;
$L__BB32_64:
	// begin inline asm
	mov.u32 %r415, %laneid;
	// end inline asm
	and.b32  	%r436, %r3, 992;
	add.s32 	%r437, %r436, 32;
	setp.gt.s32 	%p147, %r437, %r2;
	not.b32 	%r438, %r436;
	add.s32 	%r439, %r2, %r438;
	selp.b32 	%r434, %r439, 31, %p147;
	mov.b64 	%rd45, %fd171;
	mov.b64 	{%r417, %r422}, %rd45;
	mov.b32 	%r433, 1;
	mov.b32 	%r435, -1;
	// begin inline asm
	shfl.sync.down.b32 %r416, %r417, %r433, %r434, %r435;
	// end inline asm
	// begin inline asm
	shfl.sync.down.b32 %r421, %r422, %r433, %r434, %r435;
	// end inline asm
	mov.b64 	%rd46, {%r416, %r421};
	mov.b64 	%fd46, %rd46;
	// begin inline asm
	shfl.sync.down.b32 %r426, %r854, %r433, %r434, %r435;
	// end inline asm
	mov.b32 	%r432, 0;
	// begin inline asm
	shfl.sync.down.b32 %r431, %r432, %r433, %r434, %r435;
	// end inline asm
	setp.ge.s32 	%p148, %r415, %r434;
	setp.gt.f64 	%p149, %fd171, %fd46;
	or.pred  	%p150, %p148, %p149;
	mov.b16 	%rs386, 0;
	mov.u16 	%rs385, %rs386;
	mov.u16 	%rs384, %rs386;
	mov.u16 	%rs383, %rs386;
	@%p150 bra 	$L__BB32_67;
	setp.geu.f64 	%p151, %fd171, %fd46;
	setp.lt.s32 	%p152, %r426, %r854;
	and.pred  	%p153, %p151, %p152;
	@%p153 bra 	$L__BB32_67;
	shr.u32 	%r440, %r431, 24;
	cvt.u16.u32 	%rs386, %r440;
	{ .reg .b16 tmp; mov.b32 {tmp, %rs385}, %r431; }
	shr.u32 	%r441, %r431, 8;
	cvt.u16.u32 	%rs384, %r441;
	cvt.u16.u32 	%rs383, %r431;
	mov.u32 	%r854, %r426;
	mov.f64 	%fd171, %fd46;
$L__BB32_67:
	cvt.u32.u16 	%r462, %rs383;
	and.b32  	%r463, %r462, 255;
	and.b16  	%rs305, %rs384, 255;
	mul.wide.u16 	%r464, %rs305, 256;
	or.b32  	%r465, %r464, %r463;
	cvt.u32.u16 	%r466, %rs385;
	shl.b32 	%r467, %r466, 16;
	and.b32  	%r468, %r467, 16711680;
	or.b32  	%r469, %r465, %r468;
	cvt.u32.u16 	%r470, %rs386;
	shl.b32 	%r471, %r470, 24;
	or.b32  	%r458, %r469, %r471;
	mov.b64 	%rd47, %fd171;
	mov.b64 	{%r443, %r448}, %rd47;
	mov.b32 	%r459, 2;
	mov.b32 	%r461, -1;
	// begin inline asm
	shfl.sync.down.b32 %r442, %r443, %r459, %r434, %r461;
	// end inline asm
	// begin inline asm
	shfl.sync.down.b32 %r447, %r448, %r459, %r434, %r461;
	// end inline asm
	mov.b64 	%rd48, {%r442, %r447};
	mov.b64 	%fd48, %rd48;
	// begin inline asm
	shfl.sync.down.b32 %r452, %r854, %r459, %r434, %r461;
	// end inline asm
	// begin inline asm
	shfl.sync.down.b32 %r457, %r458, %r459, %r434, %r461;
	// end inline asm
	add.s32 	%r472, %r415, 2;
	setp.gt.s32 	%p154, %r472, %r434;
	setp.gt.f64 	%p155, %fd171, %fd48;
	or.pred  	%p156, %p154, %p155;
	@%p156 bra 	$L__BB32_70;
	setp.geu.f64 	%p157, %fd171, %fd48;
	setp.lt.s32 	%p158, %r452, %r854;
	and.pred  	%p159, %p157, %p158;
	@%p159 bra 	$L__BB32_70;
	shr.u32 	%r473, %r457, 24;
	cvt.u16.u32 	%rs386, %r473;
	{ .reg .b16 tmp; mov.b32 {tmp, %rs385}, %r457; }
	shr.u32 	%r474, %r457, 8;
	cvt.u16.u32 	%rs384, %r474;
	cvt.u16.u32 	%rs383, %r457;
	mov.u32 	%r854, %r452;
	mov.f64 	%fd171, %fd48;
$L__BB32_70:
	cvt.u32.u16 	%r495, %rs383;
	and.b32  	%r496, %r495, 255;
	and.b16  	%rs306, %rs384, 255;
	mul.wide.u16 	%r497, %rs306, 256;
	or.b32  	%r498, %r497, %r496;
	cvt.u32.u16 	%r499, %rs385;
	shl.b32 	%r500, %r499, 16;
	and.b32  	%r501, %r500, 16711680;
	or.b32  	%r502, %r498, %r501;
	cvt.u32.u16 	%r503, %rs386;
	shl.b32 	%r504, %r503, 24;
	or.b32  	%r491, %r502, %r504;
	mov.b64 	%rd49, %fd171;
	mov.b64 	{%r476, %r481}, %rd49;
	mov.b32 	%r492, 4;
	mov.b32 	%r494, -1;
	// begin inline asm
	shfl.sync.down.b32 %r475, %r476, %r492, %r434, %r494;
	// end inline asm
	// begin inline asm
	shfl.sync.down.b32 %r480, %r481, %r492, %r434, %r494;
	// end inline asm
	mov.b64 	%rd50, {%r475, %r480};
	mov.b64 	%fd50, %rd50;
	// begin inline asm
	shfl.sync.down.b32 %r485, %r854, %r492, %r434, %r494;
	// end inline asm
	// begin inline asm
	shfl.sync.down.b32 %r490, %r491, %r492, %r434, %r494;
	// end inline asm
	add.s32 	%r505, %r415, 4;
	setp.gt.s32 	%p160, %r505, %r434;
	setp.gt.f64 	%p161, %fd171, %fd50;
	or.pred  	%p162, %p160, %p161;
	@%p162 bra 	$L__BB32_73;
	setp.geu.f64 	%p163, %fd171, %fd50;
	setp.lt.s32 	%p164, %r485, %r854;
	and.pred  	%p165, %p163, %p164;
	@%p165 bra 	$L__BB32_73;
	shr.u32 	%r506, %r490, 24;
	cvt.u16.u32 	%rs386, %r506;
	{ .reg .b16 tmp; mov.b32 {tmp, %rs385}, %r490; }
	shr.u32 	%r507, %r490, 8;
	cvt.u16.u32 	%rs384, %r507;
	cvt.u16.u32 	%rs383, %r490;
	mov.u32 	%r854, %r485;
	mov.f64 	%fd171, %fd50;
$L__BB32_73:
	cvt.u32.u16 	%r528, %rs383;
	and.b32  	%r529, %r528, 255;
	and.b16  	%rs307, %rs384, 255;
	mul.wide.u16 	%r530, %rs307, 256;
	or.b32  	%r531, %r530, %r529;
	cvt.u32.u16 	%r532, %rs385;
	shl.b32 	%r533, %r532, 16;
	and.b32  	%r534, %r533, 16711680;
	or.b32  	%r535, %r531, %r534;
	cvt.u32.u16 	%r536, %rs386;
	shl.b32 	%r537, %r536, 24;
	or.b32  	%r524, %r535, %r537;
	mov.b64 	%rd51, %fd171;
	mov.b64 	{%r509, %r514}, %rd51;
	mov.b32 	%r525, 8;
	mov.b32 	%r527, -1;
	// begin inline asm
	shfl.sync.down.b32 %r508, %r509, %r525, %r434, %r527;
	// end inline asm
	// begin inline asm
	shfl.sync.down.b32 %r513, %r514, %r525, %r434, %r527;
	// end inline asm
	mov.b64 	%rd52, {%r508, %r513};
	mov.b64 	%fd52, %rd52;
	// begin inline asm
	shfl.sync.down.b32 %r518, %r854, %r525, %r434, %r527;
	// end inline asm
	// begin inline asm
	shfl.sync.down.b32 %r523, %r524, %r525, %r434, %r527;
	// end inline asm
	add.s32 	%r538, %r415, 8;
	setp.gt.s32 	%p166, %r538, %r434;
	setp.gt.f64 	%p167, %fd171, %fd52;
	or.pred  	%p168, %p166, %p167;
	@%p168 bra 	$L__BB32_76;
	setp.geu.f64 	%p169, %fd171, %fd52;
	setp.lt.s32 	%p170, %r518, %r854;
	and.pred  	%p171, %p169, %p170;
	@%p171 bra 	$L__BB32_76;
	shr.u32 	%r539, %r523, 24;
	cvt.u16.u32 	%rs386, %r539;
	{ .reg .b16 tmp; mov.b32 {tmp, %rs385}, %r523; }
	shr.u32 	%r540, %r523, 8;
	cvt.u16.u32 	%rs384, %r540;
	cvt.u16.u32 	%rs383, %r523;
	mov.u32 	%r854, %r518;
	mov.f64 	%fd171, %fd52;
$L__BB32_76:
	cvt.u32.u16 	%r561, %rs383;
	and.b32  	%r562, %r561, 255;
	and.b16  	%rs308, %rs384, 255;
	mul.wide.u16 	%r563, %rs308, 256;
	or.b32  	%r564, %r563, %r562;
	cvt.u32.u16 	%r565, %rs385;
	shl.b32 	%r566, %r565, 16;
	and.b32  	%r567, %r566, 16711680;
	or.b32  	%r568, %r564, %r567;
	cvt.u32.u16 	%r569, %rs386;
	shl.b32 	%r570, %r569, 24;
	or.b32  	%r557, %r568, %r570;
	mov.b64 	%rd53, %fd171;
	mov.b64 	{%r542, %r547}, %rd53;
	mov.b32 	%r558, 16;
	mov.b32 	%r560, -1;
	// begin inline asm
	shfl.sync.down.b32 %r541, %r542, %r558, %r434, %r560;
	// end inline asm
	// begin inline asm
	shfl.sync.down.b32 %r546, %r547, %r558, %r434, %r560;
	// end inline asm
	mov.b64 	%rd54, {%r541, %r546};
	mov.b64 	%fd54, %rd54;
	// begin inline asm
	shfl.sync.down.b32 %r551, %r854, %r558, %r434, %r560;
	// end inline asm
	// begin inline asm
	shfl.sync.down.b32 %r556, %r557, %r558, %r434, %r560;
	// end inline asm
	add.s32 	%r571, %r415, 16;
	setp.gt.s32 	%p172, %r571, %r434;
	setp.gt.f64 	%p173, %fd171, %fd54;
	or.pred  	%p174, %p172, %p173;
	@%p174 bra 	$L__BB32_79;
	setp.geu.f64 	%p175, %fd171, %fd54;
	setp.lt.s32 	%p176, %r551, %r854;
	and.pred  	%p177, %p175, %p176;
	@%p177 bra 	$L__BB32_79;
	shr.u32 	%r572, %r556, 24;
	cvt.u16.u32 	%rs386, %r572;
	{ .reg .b16 tmp; mov.b32 {tmp, %rs385}, %r556; }
	shr.u32 	%r573, %r556, 8;
	cvt.u16.u32 	%rs384, %r573;
	cvt.u16.u32 	%rs383, %r556;
	mov.u32 	%r854, %r551;
	mov.f64 	%fd171, %fd54;
$L__BB32_79:
	setp.ne.s32 	%p178, %r415, 0;
	@%p178 bra 	$L__BB32_81;
	shr.u32 	%r574, %r3, 1;
	and.b32  	%r575, %r574, 496;
	mov.u32 	%r576, _ZZN3cub18CUB_300001_SM_10006detail6reduce28DeviceReduceSingleTileKernelINS2_10policy_hubIN4cuda3std3__45tupleIJdiEEEy12larger_tupleIdEE10Policy1000EN6thrust24THRUST_300001_SM_1000_NS12zip_iteratorINS8_IJNSF_6detail15normal_iteratorINSF_10device_ptrIdEEEENSF_17counting_iteratorIiNSF_11use_defaultESN_SN_EEEEEEEPS9_ySB_S9_S9_NS7_10__identityEEEvT0_T1_T2_T3_T4_T6_E12temp_storage;
	add.s32 	%r577, %r576, %r575;
	st.shared.f64 	[%r577+8], %fd171;
	st.shared.u32 	[%r577+16], %r854;
$L__BB32_81:
	bar.sync 	0;
	setp.ne.s32 	%p179, %r3, 0;
	@%p179 bra 	$L__BB32_184;
	setp.lt.s64 	%p180, %rd18, 33;
	@%p180 bra 	$L__BB32_86;
	ld.shared.f64 	%fd56, [_ZZN3cub18CUB_300001_SM_10006detail6reduce28DeviceReduceSingleTileKernelINS2_10policy_hubIN4cuda3std3__45tupleIJdiEEEy12larger_tupleIdEE10Policy1000EN6thrust24THRUST_300001_SM_1000_NS12zip_iteratorINS8_IJNSF_6detail15normal_iteratorINSF_10device_ptrIdEEEENSF_17counting_iteratorIiNSF_11use_defaultESN_SN_EEEEEEEPS9_ySB_S9_S9_NS7_10__identityEEEvT0_T1_T2_T3_T4_T6_E12temp_storage+24];
	ld.shared.u32 	%r88, [_ZZN3cub18CUB_300001_SM_10006detail6reduce28DeviceReduceSingleTileKernelINS2_10policy_hubIN4cuda3std3__45tupleIJdiEEEy12larger_tupleIdEE10Policy1000EN6thrust24THRUST_300001_SM_1000_NS12zip_iteratorINS8_IJNSF_6detail15normal_iteratorINSF_10device_ptrIdEEEENSF_17counting_iteratorIiNSF_11use_defaultESN_SN_EEEEEEEPS9_ySB_S9_S9_NS7_10__identityEEEvT0_T1_T2_T3_T4_T6_E12temp_storage+32];
	setp.lt.f64 	%p181, %fd56, %fd171;
	@%p181 bra 	$L__BB32_86;
	setp.geu.f64 	%p182, %fd171, %fd56;
	setp.lt.s32 	%p183, %r88, %r854;
	and.pred  	%p184, %p182, %p183;
	@%p184 bra 	$L__BB32_86;
	ld.shared.u32 	%r578, [_ZZN3cub18CUB_300001_SM_10006detail6reduce28DeviceReduceSingleTileKernelINS2_10policy_hubIN4cuda3std3__45tupleIJdiEEEy12larger_tupleIdEE10Policy1000EN6thrust24THRUST_300001_SM_1000_NS12zip_iteratorINS8_IJNSF_6detail15normal_iteratorINSF_10device_ptrIdEEEENSF_17counting_iteratorIiNSF_11use_defaultESN_SN_EEEEEEEPS9_ySB_S9_S9_NS7_10__identityEEEvT0_T1_T2_T3_T4_T6_E12temp_storage+36];
	bfe.u32 	%r579, %r578, 24, 8;
	cvt.u16.u32 	%rs386, %r579;
	bfe.u32 	%r580, %r578, 16, 8;
	cvt.u16.u32 	%rs385, %r580;
	bfe.u32 	%r581, %r578, 8, 8;
	cvt.u16.u32 	%rs384, %r581;
	bfe.u32 	%r582, %r578, 0, 8;
	cvt.u16.u32 	%rs383, %r582;
	mov.f64 	%fd171, %fd56;
	mov.u32 	%r854, %r88;
$L__BB32_86:
	setp.lt.s64 	%p185, %rd18, 65;
	@%p185 bra 	$L__BB32_90;
	ld.shared.f64 	%fd58, [_ZZN3cub18CUB_300001_SM_10006detail6reduce28DeviceReduceSingleTileKernelINS2_10policy_hubIN4cuda3std3__45tupleIJdiEEEy12larger_tupleIdEE10Policy1000EN6thrust24THRUST_300001_SM_1000_NS12zip_iteratorINS8_IJNSF_6detail15normal_iteratorINSF_10device_ptrIdEEEENSF_17counting_iteratorIiNSF_11use_defaultESN_SN_EEEEEEEPS9_ySB_S9_S9_NS7_10__identityEEEvT0_T1_T2_T3_T4_T6_E12temp_storage+40];
	ld.shared.u32 	%r90, [_ZZN3cub18CUB_300001_SM_10006detail6reduce28DeviceReduceSingleTileKernelINS2_10policy_hubIN4cuda3std3__45tupleIJdiEEEy12larger_tupleIdEE10Policy1000EN6thrust24THRUST_300001_SM_1000_NS12zip_iteratorINS8_IJNSF_6detail15normal_iteratorINSF_10device_ptrIdEEEENSF_17counting_iteratorIiNSF_11use_defaultESN_SN_EEEEEEEPS9_ySB_S9_S9_NS7_10__identityEEEvT0_T1_T2_T3_T4_T6_E12temp_storage+48];
	setp.lt.f64 	%p186, %fd58, %fd171;
	@%p186 bra 	$L__BB32_90;
	setp.geu.f64 	%p187, %fd171, %fd58;
	setp.lt.s32 	%p188, %r90, %r854;
	and.pred  	%p189, %p187, %p188;
	@%p189 bra 	$L__BB32_90;
	ld.shared.u32 	%r583, [_ZZN3cub18CUB_300001_SM_10006detail6reduce28DeviceReduceSingleTileKernelINS2_10policy_hubIN4cuda3std3__45tupleIJdiEEEy12larger_tupleIdEE10Policy1000EN6thrust24THRUST_300001_SM_1000_NS12zip_iteratorINS8_IJNSF_6detail15normal_iteratorINSF_10device_ptrIdEEEENSF_17counting_iteratorIiNSF_11use_defaultESN_SN_EEEEEEEPS9_ySB_S9_S9_NS7_10__identityEEEvT0_T1_T2_T3_T4_T6_E12temp_storage+52];
	bfe.u32 	%r584, %r583, 24, 8;
	cvt.u16.u32 	%rs386, %r584;
	bfe.u32 	%r585, %r583, 16, 8;
	cvt.u16.u32 	%rs385, %r585;
	bfe.u32 	%r586, %r583, 8, 8;
	cvt.u16.u32 	%rs384, %r586;
	bfe.u32 	%r587, %r583, 0, 8;
	cvt.u16.u32 	%rs383, %r587;
	mov.f64 	%fd171, %fd58;
	mov.u32 	%r854, %r90;
$L__BB32_90:
	setp.lt.s64 	%p190, %rd18, 97;
	@%p190 bra 	$L__BB32_94;
	ld.shared.f64 	%fd60, [_ZZN3cub18CUB_300001_SM_10006detail6reduce28DeviceReduceSingleTileKernelINS2_10policy_hubIN4cuda3std3__45tupleIJdiEEEy12larger_tupleIdEE10Policy1000EN6thrust24THRUST_300001_SM_1000_NS12zip_iteratorINS8_IJNSF_6detail15normal_iteratorINSF_10device_ptrIdEEEENSF_17counting_iteratorIiNSF_11use_defaultESN_SN_EEEEEEEPS9_ySB_S9_S9_NS7_10__identityEEEvT0_T1_T2_T3_T4_T6_E12temp_storage+56];
	ld.shared.u32 	%r92, [_ZZN3cub18CUB_300001_SM_10006detail6reduce28DeviceReduceSingleTileKernelINS2_10policy_hubIN4cuda3std3__45tupleIJdiEEEy12larger_tupleIdEE10Policy1000EN6thrust24THRUST_300001_SM_1000_NS12zip_iteratorINS8_IJNSF_6detail15normal_iteratorINSF_10device_ptrIdEEEENSF_17counting_iteratorIiNSF_11use_defaultESN_SN_EEEEEEEPS9_ySB_S9_S9_NS7_10__identityEEEvT0_T1_T2_T3_T4_T6_E12temp_storage+64];
	setp.lt.f64 	%p191, %fd60, %fd171;
	@%p191 bra 	$L__BB32_94;
	setp.geu.f64 	%p192, %fd171, %fd60;
	setp.lt.s32 	%p193, %r92, %r854;
	and.pred  	%p194, %p192, %p193;
	@%p194 bra 	$L__BB32_94;
	ld.shared.u32 	%r588, [_ZZN3cub18CUB_300001_SM_10006detail6reduce28DeviceReduceSingleTileKernelINS2_10policy_hubIN4cuda3std3__45tupleIJdiEEEy12larger_tupleIdEE10Policy1000EN6thrust24THRUST_300001_SM_1000_NS12zip_iteratorINS8_IJNSF_6detail15normal_iteratorINSF_10device_ptrIdEEEENSF_17counting_iteratorIiNSF_11use_defaultESN_SN_EEEEEEEPS9_ySB_S9_S9_NS7_10__identityEEEvT0_T1_T2_T3_T4_T6_E12temp_storage+68];
	bfe.u32 	%r589, %r588, 24, 8;
	cvt.u16.u32 	%rs386, %r589;
	bfe.u32 	%r590, %r588, 16, 8;
	cvt.u16.u32 	%rs385, %r590;
	bfe.u32 	%r591, %r588, 8, 8;
	cvt.u16.u32 	%rs384, %r591;
	bfe.u32 	%r592, %r588, 0, 8;
	cvt.u16.u32 	%rs383, %r592;
	mov.f64 	%fd171, %fd60;
	mov.u32 	%r854, %r92;
$L__BB32_94:
	setp.lt.s64 	%p195, %rd18, 129;
	@%p195 bra 	$L__BB32_98;
	ld.shared.f64 	%fd62, [_ZZN3cub18CUB_300001_SM_10006detail6reduce28DeviceReduceSingleTileKernelINS2_10policy_hubIN4cuda3std3__45tupleIJdiEEEy12larger_tupleIdEE10Policy1000EN6thrust24THRUST_300001_SM_1000_NS12zip_iteratorINS8_IJNSF_6detail15normal_iteratorINSF_10device_ptrIdEEEENSF_17counting_iteratorIiNSF_11use_defaultESN_SN_EEEEEEEPS9_ySB_S9_S9_NS7_10__identityEEEvT0_T1_T2_T3_T4_T6_E12temp_storage+72];
	ld.shared.u32 	%r94, [_ZZN3cub18CUB_300001_SM_10006detail6reduce28DeviceReduceSingleTileKernelINS2_10policy_hubIN4cuda3std3__45tupleIJdiEEEy12larger_tupleIdEE10Policy1000EN6thrust24THRUST_300001_SM_1000_NS12zip_iteratorINS8_IJNSF_6detail15normal_iteratorINSF_10device_ptrIdEEEENSF_17counting_iteratorIiNSF_11use_defaultESN_SN_EEEEEEEPS9_ySB_S9_S9_NS7_10__identityEEEvT0_T1_T2_T3_T4_T6_E12temp_storage+80];
	setp.lt.f64 	%p196, %fd62, %fd171;
	@%p196 bra 	$L__BB32_98;
	setp.geu.f64 	%p197, %fd171, %fd62;
	setp.lt.s32 	%p198, %r94, %r854;
	and.pred  	%p199, %p197, %p198;
	@%p199 bra 	$L__BB32_98;
	ld.shared.u32 	%r593, [_ZZN3cub18CUB_300001_SM_10006detail6reduce28DeviceReduceSingleTileKernelINS2_10policy_hubIN4cuda3std3__45tupleIJdiEEEy12larger_tupleIdEE10Policy1000EN6thrust24THRUST_300001_SM_1000_NS12zip_iteratorINS8_IJNSF_6detail15normal_iteratorINSF_10device_ptrIdEEEENSF_17counting_iteratorIiNSF_11use_defaultESN_SN_EEEEEEEPS9_ySB_S9_S9_NS7_10__identityEEEvT0_T1_T2_T3_T4_T6_E12temp_storage+84];
	bfe.u32 	%r594, %r593, 24, 8;
	cvt.u16.u32 	%rs386, %r594;
	bfe.u32 	%r595, %r593, 16, 8;
	cvt.u16.u32 	%rs385, %r595;
	bfe.u32 	%r596, %r593, 8, 8;
	cvt.u16.u32 	%rs384, %r596;
	bfe.u32 	%r597, %r593, 0, 8;
	cvt.u16.u32 	%rs383, %r597;
	mov.f64 	%fd171, %fd62;
	mov.u32 	%r854, %r94;
$L__BB32_98:
	setp.lt.s64 	%p200, %rd18, 161;
	@%p200 bra 	$L__BB32_102;
	ld.shared.f64 	%fd64, [_ZZN3cub18CUB_300001_SM_10006detail6reduce28DeviceReduceSingleTileKernelINS2_10policy_hubIN4cuda3std3__45tupleIJdiEEEy12larger_tupleIdEE10Policy1000EN6thrust24THRUST_300001_SM_1000_NS12zip_iteratorINS8_IJNSF_6detail15normal_iteratorINSF_10device_ptrIdEEEENSF_17counting_iteratorIiNSF_11use_defaultESN_SN_EEEEEEEPS9_ySB_S9_S9_NS7_10__identityEEEvT0_T1_T2_T3_T4_T6_E12temp_storage+88];
	ld.shared.u32 	%r96, [_ZZN3cub18CUB_300001_SM_10006detail6reduce28DeviceReduceSingleTileKernelINS2_10policy_hubIN4cuda3std3__45tupleIJdiEEEy12larger_tupleIdEE10Policy1000EN6thrust24THRUST_300001_SM_1000_NS12zip_iteratorINS8_IJNSF_6detail15normal_iteratorINSF_10device_ptrIdEEEENSF_17counting_iteratorIiNSF_11use_defaultESN_SN_EEEEEEEPS9_ySB_S9_S9_NS7_10__identityEEEvT0_T1_T2_T3_T4_T6_E12temp_storage+96];
	setp.lt.f64 	%p201, %fd64, %fd171;
	@%p201 bra 	$L__BB32_102;
	setp.geu.f64 	%p202, %fd171, %fd64;
	setp.lt.s32 	%p203, %r96, %r854;
	and.pred  	%p204, %p202, %p203;
	@%p204 bra 	$L__BB32_102;
	ld.shared.u32 	%r598, [_ZZN3cub18CUB_300001_SM_10006detail6reduce28DeviceReduceSingleTileKernelINS2_10policy_hubIN4cuda3std3__45tupleIJdiEEEy12larger_tupleIdEE10Policy1000EN6thrust24THRUST_300001_SM_1000_NS12zip_iteratorINS8_IJNSF_6detail15normal_iteratorINSF_10device_ptrIdEEEENSF_17counting_iteratorIiNSF_11use_defaultESN_SN_EEEEEEEPS9_ySB_S9_S9_NS7_10__identityEEEvT0_T1_T2_T3_T4_T6_E12temp_storage+100];
	bfe.u32 	%r599, %r598, 24, 8;
	cvt.u16.u32 	%rs386, %r599;
	bfe.u32 	%r600, %r598, 16, 8;
	cvt.u16.u32 	%rs385, %r600;
	bfe.u32 	%r601, %r598, 8, 8;
	cvt.u16.u32 	%rs384, %r601;
	bfe.u32 	%r602, %r598, 0, 8;
	cvt.u16.u32 	%rs383, %r602;
	mov.f64 	%fd171, %fd64;
	mov.u32 	%r854, %r96;
$L__BB32_102:
	setp.lt.s64 	%p205, %rd18, 193;
	@%p205 bra 	$L__BB32_106;
	ld.shared.f64 	%fd66, [_ZZN3cub18CUB_300001_SM_10006detail6reduce28DeviceReduceSingleTileKernelINS2_10policy_hubIN4cuda3std3__45tupleIJdiEEEy12larger_tupleIdEE10Policy1000EN6thrust24THRUST_300001_SM_1000_NS12zip_iteratorINS8_IJNSF_6detail15normal_iteratorINSF_10device_ptrIdEEEENSF_17counting_iteratorIiNSF_11use_defaultESN_SN_EEEEEEEPS9_ySB_S9_S9_NS7_10__identityEEEvT0_T1_T2_T3_T4_T6_E12temp_storage+104];
	ld.shared.u32 	%r98, [_ZZN3cub18CUB_300001_SM_10006detail6reduce28DeviceReduceSingleTileKernelINS2_10policy_hubIN4cuda3std3__45tupleIJdiEEEy12larger_tupleIdEE10Policy1000EN6thrust24THRUST_300001_SM_1000_NS12zip_iteratorINS8_IJNSF_6detail15normal_iteratorINSF_10device_ptrIdEEEENSF_17counting_iteratorIiNSF_11use_defaultESN_SN_EEEEEEEPS9_ySB_S9_S9_NS7_10__identityEEEvT0_T1_T2_T3_T4_T6_E12temp_storage+112];
	setp.lt.f64 	%p206, %fd66, %fd171;
	@%p206 bra 	$L__BB32_106;
	setp.geu.f64 	%p207, %fd171, %fd66;
	setp.lt.s32 	%p208, %r98, %r854;
	and.pred  	%p209, %p207, %p208;
	@%p209 bra 	$L__BB32_106;
	ld.shared.u32 	%r603, [_ZZN3cub18CUB_300001_SM_10006detail6reduce28DeviceReduceSingleTileKernelINS2_10policy_hubIN4cuda3std3__45tupleIJdiEEEy12larger_tupleIdEE10Policy1000EN6thrust24THRUST_300001_SM_1000_NS12zip_iteratorINS8_IJNSF_6detail15normal_iteratorINSF_10device_ptrIdEEEENSF_17counting_iteratorIiNSF_11use_defaultESN_SN_EEEEEEEPS9_ySB_S9_S9_NS7_10__identityEEEvT0_T1_T2_T3_T4_T6_E12temp_storage+116];
	bfe.u32 	%r604, %r603, 24, 8;
	cvt.u16.u32 	%rs386, %r604;
	bfe.u32 	%r605, %r603, 16, 8;
	cvt.u16.u32 	%rs385, %r605;
	bfe.u32 	%r606, %r603, 8, 8;
	cvt.u16.u32 	%rs384, %r606;
	bfe.u32 	%r607, %r603, 0, 8;
	cvt.u16.u32 	%rs383, %r607;
	mov.f64 	%fd171, %fd66;
	mov.u32 	%r854, %r98;
$L__BB32_106:
	setp.lt.s64 	%p210, %rd18, 225;
	@%p210 bra 	$L__BB32_184;
	ld.shared.f64 	%fd68, [_ZZN3cub18CUB_300001_SM_10006detail6reduce28DeviceReduceSingleTileKernelINS2_10policy_hubIN4cuda3std3__45tupleIJdiEEEy12larger_tupleIdEE10Policy1000EN6thrust24THRUST_300001_SM_1000_NS12zip_iteratorINS8_IJNSF_6detail15normal_iteratorINSF_10device_ptrIdEEEENSF_17counting_iteratorIiNSF_11use_defaultESN_SN_EEEEEEEPS9_ySB_S9_S9_NS7_10__identityEEEvT0_T1_T2_T3_T4_T6_E12temp_storage+120];
	ld.shared.u32 	%r100, [_ZZN3cub18CUB_300001_SM_10006detail6reduce28DeviceReduceSingleTileKernelINS2_10policy_hubIN4cuda3std3__45tupleIJdiEEEy12larger_tupleIdEE10Policy1000EN6thrust24THRUST_300001_SM_1000_NS12zip_iteratorINS8_IJNSF_6detail15normal_iteratorINSF_10device_ptrIdEEEENSF_17counting_iteratorIiNSF_11use_defaultESN_SN_EEEEEEEPS9_ySB_S9_S9_NS7_10__identityEEEvT0_T1_T2_T3_T4_T6_E12temp_storage+128];
	setp.lt.f64 	%p211, %fd68, %fd171;
	@%p211 bra 	$L__BB32_184;
	setp.geu.f64 	%p212, %fd171, %fd68;
	setp.lt.s32 	%p213, %r100, %r854;
	and.pred  	%p214, %p212, %p213;
	@%p214 bra 	$L__BB32_184;
	ld.shared.u32 	%r608, [_ZZN3cub18CUB_300001_SM_10006detail6reduce28DeviceReduceSingleTileKernelINS2_10policy_hubIN4cuda3std3__45tupleIJdiEEEy12larger_tupleIdEE10Policy1000EN6thrust24THRUST_300001_SM_1000_NS12zip_iteratorINS8_IJNSF_6detail15normal_iteratorINSF_10device_ptrIdEEEENSF_17counting_iteratorIiNSF_11use_defaultESN_SN_EEEEEEEPS9_ySB_S9_S9_NS7_10__identityEEEvT0_T1_T2_T3_T4_T6_E12temp_storage+132];
	bfe.u32 	%r609, %r608, 24, 8;
	cvt.u16.u32 	%rs386, %r609;
	bfe.u32 	%r610, %r608, 16, 8;
	cvt.u16.u32 	%rs385, %r610;
	bfe.u32 	%r611, %r608, 8, 8;
	cvt.u16.u32 	%rs384, %r611;
	bfe.u32 	%r612, %r608, 0, 8;
	cvt.u16.u32 	%rs383, %r612;
	mov.u32 	%r854, %r100;
	mov.f64 	%fd171, %fd68;
	bra.uni 	$L__BB32_184;
$L__BB32_110:
	mov.u32 	%r101, %tid.x;
	cvt.u64.u32 	%rd7, %r101;
	mul.wide.u32 	%rd20, %r101, 8;
	add.s64 	%rd8, %rd2, %rd20;
	add.s32 	%r102, %r101, %r182;
	ld.global.f64 	%fd171, [%rd8];
	ld.global.f64 	%fd70, [%rd8+2048];
	ld.global.f64 	%fd71, [%rd8+4096];
	ld.global.f64 	%fd72, [%rd8+6144];
	setp.lt.f64 	%p3, %fd70, %fd171;
	mov.u32 	%r854, %r102;
	@%p3 bra 	$L__BB32_112;
	add.s32 	%r194, %r102, 256;
	setp.geu.f64 	%p4, %fd171, %fd70;
	setp.gt.s32 	%p5, %r102, 2147483391;
	and.pred  	%p6, %p4, %p5;
	selp.b32 	%r854, %r102, %r194, %p6;
	selp.f64 	%fd171, %fd171, %fd70, %p6;
$L__BB32_112:
	setp.lt.f64 	%p7, %fd71, %fd171;
	@%p7 bra 	$L__BB32_114;
	add.s32 	%r195, %r102, 512;
	setp.geu.f64 	%p8, %fd171, %fd71;
	setp.lt.s32 	%p9, %r195, %r854;
	and.pred  	%p10, %p8, %p9;
	selp.b32 	%r854, %r854, %r195, %p10;
	selp.f64 	%fd171, %fd171, %fd71, %p10;
$L__BB32_114:
	setp.lt.f64 	%p11, %fd72, %fd171;
	@%p11 bra 	$L__BB32_116;
	add.s32 	%r196, %r102, 768;
	setp.geu.f64 	%p12, %fd171, %fd72;
	setp.lt.s32 	%p13, %r196, %r854;
	and.pred  	%p14, %p12, %p13;
	selp.b32 	%r854, %r854, %r196, %p14;
	selp.f64 	%fd171, %fd171, %fd72, %p14;
$L__BB32_116:
	add.s64 	%rd9, %rd18, -1024;
	setp.lt.u64 	%p15, %rd9, 1024;
	mov.b64 	%rd67, 1024;
	@%p15 bra 	$L__BB32_128;
	mov.b64 	%rd67, 1024;
$L__BB32_118:
	cvt.u32.u64 	%r197, %rd67;
	shl.b64 	%rd23, %rd67, 3;
	add.s64 	%rd24, %rd8, %rd23;
	add.s32 	%r110, %r102, %r197;
	ld.global.f64 	%fd80, [%rd24];
	ld.global.f64 	%fd81, [%rd24+2048];
	ld.global.f64 	%fd82, [%rd24+4096];
	ld.global.f64 	%fd83, [%rd24+6144];
	setp.lt.f64 	%p16, %fd80, %fd171;
	@%p16 bra 	$L__BB32_120;
	setp.geu.f64 	%p17, %fd171, %fd80;
	setp.lt.s32 	%p18, %r110, %r854;
	and.pred  	%p19, %p17, %p18;
	selp.f64 	%fd171, %fd171, %fd80, %p19;
	selp.b32 	%r854, %r854, %r110, %p19;
$L__BB32_120:
	setp.lt.f64 	%p20, %fd81, %fd171;
	@%p20 bra 	$L__BB32_122;
	add.s32 	%r198, %r110, 256;
	setp.geu.f64 	%p21, %fd171, %fd81;
	setp.lt.s32 	%p22, %r198, %r854;
	and.pred  	%p23, %p21, %p22;
	selp.f64 	%fd171, %fd171, %fd81, %p23;
	selp.b32 	%r854, %r854, %r198, %p23;
$L__BB32_122:
	setp.lt.f64 	%p24, %fd82, %fd171;
	@%p24 bra 	$L__BB32_124;
	add.s32 	%r199, %r110, 512;
	setp.geu.f64 	%p25, %fd171, %fd82;
	setp.lt.s32 	%p26, %r199, %r854;
	and.pred  	%p27, %p25, %p26;
	selp.f64 	%fd171, %fd171, %fd82, %p27;
	selp.b32 	%r854, %r854, %r199, %p27;
$L__BB32_124:
	setp.lt.f64 	%p28, %fd83, %fd171;
	@%p28 bra 	$L__BB32_126;
	add.s32 	%r200, %r110, 768;
	setp.geu.f64 	%p29, %fd171, %fd83;
	setp.lt.s32 	%p30, %r200, %r854;
	and.pred  	%p31, %p29, %p30;
	selp.f64 	%fd171, %fd171, %fd83, %p31;
	selp.b32 	%r854, %r854, %r200, %p31;
$L__BB32_126:
	sub.s64 	%rd25, %rd18, %rd67;
	setp.lt.u64 	%p32, %rd25, 1024;
	@%p32 bra 	$L__BB32_145;
	add.s64 	%rd67, %rd67, 1024;
	setp.le.u64 	%p33, %rd67, %rd9;
	@%p33 bra 	$L__BB32_118;
$L__BB32_128:
	setp.le.u64 	%p34, %rd18, %rd67;
	@%p34 bra 	$L__BB32_145;
	cvt.u32.u64 	%r201, %rd67;
	cvt.u32.u64 	%r202, %rd18;
	sub.s32 	%r120, %r202, %r201;
	setp.ge.s32 	%p35, %r101, %r120;
	@%p35 bra 	$L__BB32_145;
	not.b32 	%r205, %r101;
	add.s32 	%r206, %r205, %r202;
	sub.s32 	%r122, %r206, %r201;
	and.b32  	%r207, %r122, 768;
	setp.eq.s32 	%p36, %r207, 768;
	mov.u32 	%r873, %r101;
	@%p36 bra 	$L__BB32_135;
	add.s32 	%r869, %r102, %r201;
	add.s64 	%rd26, %rd67, %rd7;
	shl.b64 	%rd27, %rd26, 3;
	add.s64 	%rd68, %rd2, %rd27;
	shr.u32 	%r208, %r122, 8;
	add.s32 	%r209, %r208, 1;
	and.b32  	%r210, %r209, 3;
	neg.s32 	%r868, %r210;
	mov.u32 	%r873, %r101;
$L__BB32_132:
	.pragma "nounroll";
	ld.global.f64 	%fd94, [%rd68];
	setp.lt.f64 	%p37, %fd94, %fd171;
	@%p37 bra 	$L__BB32_134;
	setp.geu.f64 	%p38, %fd171, %fd94;
	setp.lt.s32 	%p39, %r869, %r854;
	and.pred  	%p40, %p38, %p39;
	selp.f64 	%fd171, %fd171, %fd94, %p40;
	selp.b32 	%r854, %r854, %r869, %p40;
$L__BB32_134:
	add.s32 	%r873, %r873, 256;
	add.s32 	%r869, %r869, 256;
	add.s64 	%rd68, %rd68, 2048;
	add.s32 	%r868, %r868, 1;
	setp.ne.s32 	%p41, %r868, 0;
	@%p41 bra 	$L__BB32_132;
$L__BB32_135:
	setp.lt.u32 	%p42, %r122, 768;
	@%p42 bra 	$L__BB32_145;
$L__BB32_136:
	cvt.u64.u32 	%rd28, %r873;
	add.s64 	%rd29, %rd67, %rd28;
	shl.b64 	%rd30, %rd29, 3;
	add.s64 	%rd16, %rd2, %rd30;
	cvt.u32.u64 	%r211, %rd29;
	add.s32 	%r139, %r182, %r211;
	ld.global.f64 	%fd100, [%rd16];
	setp.lt.f64 	%p43, %fd100, %fd171;
	@%p43 bra 	$L__BB32_138;
	setp.geu.f64 	%p44, %fd171, %fd100;
	setp.lt.s32 	%p45, %r139, %r854;
	and.pred  	%p46, %p44, %p45;
	selp.f64 	%fd171, %fd171, %fd100, %p46;
	selp.b32 	%r854, %r854, %r139, %p46;
$L__BB32_138:
	ld.global.f64 	%fd103, [%rd16+2048];
	setp.lt.f64 	%p47, %fd103, %fd171;
	@%p47 bra 	$L__BB32_140;
	add.s32 	%r212, %r139, 256;
	setp.geu.f64 	%p48, %fd171, %fd103;
	setp.lt.s32 	%p49, %r212, %r854;
	and.pred  	%p50, %p48, %p49;
	selp.f64 	%fd171, %fd171, %fd103, %p50;
	selp.b32 	%r854, %r854, %r212, %p50;
$L__BB32_140:
	ld.global.f64 	%fd106, [%rd16+4096];
	setp.lt.f64 	%p51, %fd106, %fd171;
	@%p51 bra 	$L__BB32_142;
	add.s32 	%r213, %r139, 512;
	setp.geu.f64 	%p52, %fd171, %fd106;
	setp.lt.s32 	%p53, %r213, %r854;
	and.pred  	%p54, %p52, %p53;
	selp.f64 	%fd171, %fd171, %fd106, %p54;
	selp.b32 	%r854, %r854, %r213, %p54;
$L__BB32_142:
	ld.global.f64 	%fd109, [%rd16+6144];
	setp.lt.f64 	%p55, %fd109, %fd171;
	@%p55 bra 	$L__BB32_144;
	add.s32 	%r214, %r139, 768;
	setp.geu.f64 	%p56, %fd171, %fd109;
	setp.lt.s32 	%p57, %r214, %r854;
	and.pred  	%p58, %p56, %p57;
	selp.f64 	%fd171, %fd171, %fd109, %p58;
	selp.b32 	%r854, %r854, %r214, %p58;
$L__BB32_144:
	add.s32 	%r873, %r873, 1024;
	setp.lt.s32 	%p59, %r873, %r120;
	@%p59 bra 	$L__BB32_136;
$L__BB32_145:
	// begin inline asm
	mov.u32 %r215, %laneid;
	// end inline asm
	mov.b64 	%rd31, %fd171;
	mov.b64 	{%r217, %r222}, %rd31;
	mov.b32 	%r233, 1;
	mov.b32 	%r234, 31;
	mov.b32 	%r235, -1;
	// begin inline asm
	shfl.sync.down.b32 %r216, %r217, %r233, %r234, %r235;
	// end inline asm
	// begin inline asm
	shfl.sync.down.b32 %r221, %r222, %r233, %r234, %r235;
	// end inline asm
	mov.b64 	%rd32, {%r216, %r221};
	mov.b64 	%fd113, %rd32;
	// begin inline asm
	shfl.sync.down.b32 %r226, %r854, %r233, %r234, %r235;
	// end inline asm
	mov.b32 	%r232, 0;
	// begin inline asm
	shfl.sync.down.b32 %r231, %r232, %r233, %r234, %r235;
	// end inline asm
	setp.gt.s32 	%p60, %r215, 30;
	setp.gt.f64 	%p61, %fd171, %fd113;
	or.pred  	%p62, %p60, %p61;
	mov.b16 	%rs383, 0;
	mov.u16 	%rs384, %rs383;
	mov.u16 	%rs385, %rs383;
	mov.u16 	%rs386, %rs383;
	@%p62 bra 	$L__BB32_148;
	setp.geu.f64 	%p63, %fd171, %fd113;
	setp.lt.s32 	%p64, %r226, %r854;
	and.pred  	%p65, %p63, %p64;
	@%p65 bra 	$L__BB32_148;
	shr.u32 	%r236, %r231, 24;
	cvt.u16.u32 	%rs386, %r236;
	{ .reg .b16 tmp; mov.b32 {tmp, %rs385}, %r231; }
	shr.u32 	%r237, %r231, 8;
	cvt.u16.u32 	%rs384, %r237;
	cvt.u16.u32 	%rs383, %r231;
	mov.f64 	%fd171, %fd113;
	mov.u32 	%r854, %r226;
$L__BB32_148:
	cvt.u32.u16 	%r258, %rs383;
	and.b32  	%r259, %r258, 255;
	and.b16  	%rs299, %rs384, 255;
	mul.wide.u16 	%r260, %rs299, 256;
	or.b32  	%r261, %r260, %r259;
	cvt.u32.u16 	%r262, %rs385;
	shl.b32 	%r263, %r262, 16;
	and.b32  	%r264, %r263, 16711680;
	or.b32  	%r265, %r261, %r264;
	cvt.u32.u16 	%r266, %rs386;
	shl.b32 	%r267, %r266, 24;
	or.b32  	%r254, %r265, %r267;
	mov.b64 	%rd33, %fd171;
	mov.b64 	{%r239, %r244}, %rd33;
	mov.b32 	%r255, 2;
	mov.b32 	%r256, 31;
	mov.b32 	%r257, -1;
	// begin inline asm
	shfl.sync.down.b32 %r238, %r239, %r255, %r256, %r257;
	// end inline asm
	// begin inline asm
	shfl.sync.down.b32 %r243, %r244, %r255, %r256, %r257;
	// end inline asm
	mov.b64 	%rd34, {%r238, %r243};
	mov.b64 	%fd115, %rd34;
	// begin inline asm
	shfl.sync.down.b32 %r248, %r854, %r255, %r256, %r257;
	// end inline asm
	// begin inline asm
	shfl.sync.down.b32 %r253, %r254, %r255, %r256, %r257;
	// end inline asm
	setp.gt.s32 	%p66, %r215, 29;
	setp.gt.f64 	%p67, %fd171, %fd115;
	or.pred  	%p68, %p66, %p67;
	@%p68 bra 	$L__BB32_151;
	setp.geu.f64 	%p69, %fd171, %fd115;
	setp.lt.s32 	%p70, %r248, %r854;
	and.pred  	%p71, %p69, %p70;
	@%p71 bra 	$L__BB32_151;
	shr.u32 	%r268, %r253, 24;
	cvt.u16.u32 	%rs386, %r268;
	{ .reg .b16 tmp; mov.b32 {tmp, %rs385}, %r253; }
	shr.u32 	%r269, %r253, 8;
	cvt.u16.u32 	%rs384, %r269;
	cvt.u16.u32 	%rs383, %r253;
	mov.f64 	%fd171, %fd115;
	mov.u32 	%r854, %r248;
$L__BB32_151:
	cvt.u32.u16 	%r290, %rs383;
	and.b32  	%r291, %r290, 255;
	and.b16  	%rs300, %rs384, 255;
	mul.wide.u16 	%r292, %rs300, 256;
	or.b32  	%r293, %r292, %r291;
	cvt.u32.u16 	%r294, %rs385;
	shl.b32 	%r295, %r294, 16;
	and.b32  	%r296, %r295, 16711680;
	or.b32  	%r297, %r293, %r296;
	cvt.u32.u16 	%r298, %rs386;
	shl.b32 	%r299, %r298, 24;
	or.b32  	%r286, %r297, %r299;
	mov.b64 	%rd35, %fd171;
	mov.b64 	{%r271, %r276}, %rd35;
	mov.b32 	%r287, 4;
	mov.b32 	%r288, 31;
	mov.b32 	%r289, -1;
	// begin inline asm
	shfl.sync.down.b32 %r270, %r271, %r287, %r288, %r289;
	// end inline asm
	// begin inline asm
	shfl.sync.down.b32 %r275, %r276, %r287, %r288, %r289;
	// end inline asm
	mov.b64 	%rd36, {%r270, %r275};
	mov.b64 	%fd117, %rd36;
	// begin inline asm
	shfl.sync.down.b32 %r280, %r854, %r287, %r288, %r289;
	// end inline asm
	// begin inline asm
	shfl.sync.down.b32 %r285, %r286, %r287, %r288, %r289;
	// end inline asm
	setp.gt.s32 	%p72, %r215, 27;
	setp.gt.f64 	%p73, %fd171, %fd117;
	or.pred  	%p74, %p72, %p73;
	@%p74 bra 	$L__BB32_154;
	setp.geu.f64 	%p75, %fd171, %fd117;
	setp.lt.s32 	%p76, %r280, %r854;
	and.pred  	%p77, %p75, %p76;
	@%p77 bra 	$L__BB32_154;
	shr.u32 	%r300, %r285, 24;
	cvt.u16.u32 	%rs386, %r300;
	{ .reg .b16 tmp; mov.b32 {tmp, %rs385}, %r285; }
	shr.u32 	%r301, %r285, 8;
	cvt.u16.u32 	%rs384, %r301;
	cvt.u16.u32 	%rs383, %r285;
	mov.f64 	%fd171, %fd117;
	mov.u32 	%r854, %r280;
$L__BB32_154:
	cvt.u32.u16 	%r322, %rs383;
	and.b32  	%r323, %r322, 255;
	and.b16  	%rs301, %rs384, 255;
	mul.wide.u16 	%r324, %rs301, 256;
	or.b32  	%r325, %r324, %r323;
	cvt.u32.u16 	%r326, %rs385;
	shl.b32 	%r327, %r326, 16;
	and.b32  	%r328, %r327, 16711680;
	or.b32  	%r329, %r325, %r328;
	cvt.u32.u16 	%r330, %rs386;
	shl.b32 	%r331, %r330, 24;
	or.b32  	%r318, %r329, %r331;
	mov.b64 	%rd37, %fd171;
	mov.b64 	{%r303, %r308}, %rd37;
	mov.b32 	%r319, 8;
	mov.b32 	%r320, 31;
	mov.b32 	%r321, -1;
	// begin inline asm
	shfl.sync.down.b32 %r302, %r303, %r319, %r320, %r321;
	// end inline asm
	// begin inline asm
	shfl.sync.down.b32 %r307, %r308, %r319, %r320, %r321;
	// end inline asm
	mov.b64 	%rd38, {%r302, %r307};
	mov.b64 	%fd119, %rd38;
	// begin inline asm
	shfl.sync.down.b32 %r312, %r854, %r319, %r320, %r321;
	// end inline asm
	// begin inline asm
	shfl.sync.down.b32 %r317, %r318, %r319, %r320, %r321;
	// end inline asm
	setp.gt.s32 	%p78, %r215, 23;
	setp.gt.f64 	%p79, %fd171, %fd119;
	or.pred  	%p80, %p78, %p79;
	@%p80 bra 	$L__BB32_157;
	setp.geu.f64 	%p81, %fd171, %fd119;
	setp.lt.s32 	%p82, %r312, %r854;
	and.pred  	%p83, %p81, %p82;
	@%p83 bra 	$L__BB32_157;
	shr.u32 	%r332, %r317, 24;
	cvt.u16.u32 	%rs386, %r332;
	{ .reg .b16 tmp; mov.b32 {tmp, %rs385}, %r317; }
	shr.u32 	%r333, %r317, 8;
	cvt.u16.u32 	%rs384, %r333;
	cvt.u16.u32 	%rs383, %r317;
	mov.f64 	%fd171, %fd119;
	mov.u32 	%r854, %r312;
$L__BB32_157:
	cvt.u32.u16 	%r354, %rs383;
	and.b32  	%r355, %r354, 255;
	and.b16  	%rs302, %rs384, 255;
	mul.wide.u16 	%r356, %rs302, 256;
	or.b32  	%r357, %r356, %r355;
	cvt.u32.u16 	%r358, %rs385;
	shl.b32 	%r359, %r358, 16;
	and.b32  	%r360, %r359, 16711680;
	or.b32  	%r361, %r357, %r360;
	cvt.u32.u16 	%r362, %rs386;
	shl.b32 	%r363, %r362, 24;
	or.b32  	%r350, %r361, %r363;
	mov.b64 	%rd39, %fd171;
	mov.b64 	{%r335, %r340}, %rd39;
	mov.b32 	%r351, 16;
	mov.b32 	%r352, 31;
	mov.b32 	%r353, -1;
	// begin inline asm
	shfl.sync.down.b32 %r334, %r335, %r351, %r352, %r353;
	// end inline asm
	// begin inline asm
	shfl.sync.down.b32 %r339, %r340, %r351, %r352, %r353;
	// end inline asm
	mov.b64 	%rd40, {%r334, %r339};
	mov.b64 	%fd121, %rd40;
	// begin inline asm
	shfl.sync.down.b32 %r344, %r854, %r351, %r352, %r353;
	// end inline asm
	// begin inline asm
	shfl.sync.down.b32 %r349, %r350, %r351, %r352, %r353;
	// end inline asm
	setp.gt.s32 	%p84, %r215, 15;
	setp.gt.f64 	%p85, %fd171, %fd121;
	or.pred  	%p86, %p84, %p85;
	@%p86 bra 	$L__BB32_160;
	setp.geu.f64 	%p87, %fd171, %fd121;
	setp.lt.s32 	%p88, %r344, %r854;
	and.pred  	%p89, %p87, %p88;
	@%p89 bra 	$L__BB32_160;
	shr.u32 	%r364, %r349, 24;
	cvt.u16.u32 	%rs386, %r364;
	{ .reg .b16 tmp; mov.b32 {tmp, %rs385}, %r349; }
	shr.u32 	%r365, %r349, 8;
	cvt.u16.u32 	%rs384, %r365;
	cvt.u16.u32 	%rs383, %r349;
	mov.f64 	%fd171, %fd121;
	mov.u32 	%r854, %r344;
$L__BB32_160:
	setp.ne.s32 	%p90, %r215, 0;
	@%p90 bra 	$L__BB32_162;
	shr.u32 	%r366, %r101, 1;
	and.b32  	%r367, %r366, 496;
	mov.u32 	%r368, _ZZN3cub18CUB_300001_SM_10006detail6reduce28DeviceReduceSingleTileKernelINS2_10policy_hubIN4cuda3std3__45tupleIJdiEEEy12larger_tupleIdEE10Policy1000EN6thrust24THRUST_300001_SM_1000_NS12zip_iteratorINS8_IJNSF_6detail15normal_iteratorINSF_10device_ptrIdEEEENSF_17counting_iteratorIiNSF_11use_defaultESN_SN_EEEEEEEPS9_ySB_S9_S9_NS7_10__identityEEEvT0_T1_T2_T3_T4_T6_E12temp_storage;
	add.s32 	%r369, %r368, %r367;
	st.shared.f64 	[%r369+8], %fd171;
	st.shared.u32 	[%r369+16], %r854;
$L__BB32_162:
	bar.sync 	0;
	setp.ne.s32 	%p91, %r101, 0;
	@%p91 bra 	$L__BB32_184;
	ld.shared.f64 	%fd123, [_ZZN3cub18CUB_300001_SM_10006detail6reduce28DeviceReduceSingleTileKernelINS2_10policy_hubIN4cuda3std3__45tupleIJdiEEEy12larger_tupleIdEE10Policy1000EN6thrust24THRUST_300001_SM_1000_NS12zip_iteratorINS8_IJNSF_6detail15normal_iteratorINSF_10device_ptrIdEEEENSF_17counting_iteratorIiNSF_11use_defaultESN_SN_EEEEEEEPS9_ySB_S9_S9_NS7_10__identityEEEvT0_T1_T2_T3_T4_T6_E12temp_storage+24];
	ld.shared.u32 	%r166, [_ZZN3cub18CUB_300001_SM_10006detail6reduce28DeviceReduceSingleTileKernelINS2_10policy_hubIN4cuda3std3__45tupleIJdiEEEy12larger_tupleIdEE10Policy1000EN6thrust24THRUST_300001_SM_1000_NS12zip_iteratorINS8_IJNSF_6detail15normal_iteratorINSF_10device_ptrIdEEEENSF_17counting_iteratorIiNSF_11use_defaultESN_SN_EEEEEEEPS9_ySB_S9_S9_NS7_10__identityEEEvT0_T1_T2_T3_T4_T6_E12temp_storage+32];
	setp.lt.f64 	%p92, %fd123, %fd171;
	@%p92 bra 	$L__BB32_166;
	setp.geu.f64 	%p93, %fd171, %fd123;
	setp.lt.s32 	%p94, %r166, %r854;
	and.pred  	%p95, %p93, %p94;
	@%p95 bra 	$L__BB32_166;
	ld.shared.u32 	%r370, [_ZZN3cub18CUB_300001_SM_10006detail6reduce28DeviceReduceSingleTileKernelINS2_10policy_hubIN4cuda3std3__45tupleIJdiEEEy12larger_tupleIdEE10Policy1000EN6thrust24THRUST_300001_SM_1000_NS12zip_iteratorINS8_IJNSF_6detail15normal_iteratorINSF_10device_ptrIdEEEENSF_17counting_iteratorIiNSF_11use_defaultESN_SN_EEEEEEEPS9_ySB_S9_S9_NS7_10__identityEEEvT0_T1_T2_T3_T4_T6_E12temp_storage+36];
	bfe.u32 	%r371, %r370, 24, 8;
	cvt.u16.u32 	%rs386, %r371;
	bfe.u32 	%r372, %r370, 16, 8;
	cvt.u16.u32 	%rs385, %r372;
	bfe.u32 	%r373, %r370, 8, 8;
	cvt.u16.u32 	%rs384, %r373;
	bfe.u32 	%r374, %r370, 0, 8;
	cvt.u16.u32 	%rs383, %r374;
	mov.f64 	%fd171, %fd123;
	mov.u32 	%r854, %r166;
$L__BB32_166:
	ld.shared.f64 	%fd125, [_ZZN3cub18CUB_300001_SM_10006detail6reduce28DeviceReduceSingleTileKernelINS2_10policy_hubIN4cuda3std3__45tupleIJdiEEEy12larger_tupleIdEE10Policy1000EN6thrust24THRUST_300001_SM_1000_NS12zip_iteratorINS8_IJNSF_6detail15normal_iteratorINSF_10device_ptrIdEEEENSF_17counting_iteratorIiNSF_11use_defaultESN_SN_EEEEEEEPS9_ySB_S9_S9_NS7_10__identityEEEvT0_T1_T2_T3_T4_T6_E12temp_storage+40];
	ld.shared.u32 	%r168, [_ZZN3cub18CUB_300001_SM_10006detail6reduce28DeviceReduceSingleTileKernelINS2_10policy_hubIN4cuda3std3__45tupleIJdiEEEy12larger_tupleIdEE10Policy1000EN6thrust24THRUST_300001_SM_1000_NS12zip_iteratorINS8_IJNSF_6detail15normal_iteratorINSF_10device_ptrIdEEEENSF_17counting_iteratorIiNSF_11use_defaultESN_SN_EEEEEEEPS9_ySB_S9_S9_NS7_10__identityEEEvT0_T1_T2_T3_T4_T6_E12temp_storage+48];
	setp.lt.f64 	%p96, %fd125, %fd171;
	@%p96 bra 	$L__BB32_169;
	setp.geu.f64 	%p97, %fd171, %fd125;
	setp.lt.s32 	%p98, %r168, %r854;
	and.pred  	%p99, %p97, %p98;
	@%p99 bra 	$L__BB32_169;
	ld.shared.u32 	%r375, [_ZZN3cub18CUB_300001_SM_10006detail6reduce28DeviceReduceSingleTileKernelINS2_10policy_hubIN4cuda3std3__45tupleIJdiEEEy12larger_tupleIdEE10Policy1000EN6thrust24THRUST_300001_SM_1000_NS12zip_iteratorINS8_IJNSF_6detail15normal_iteratorINSF_10device_ptrIdEEEENSF_17counting_iteratorIiNSF_11use_defaultESN_SN_EEEEEEEPS9_ySB_S9_S9_NS7_10__identityEEEvT0_T1_T2_T3_T4_T6_E12temp_storage+52];
	bfe.u32 	%r376, %r375, 24, 8;
	cvt.u16.u32 	%rs386, %r376;
	bfe.u32 	%r377, %r375, 16, 8;
	cvt.u16.u32 	%rs385, %r377;
	bfe.u32 	%r378, %r375, 8, 8;
	cvt.u16.u32 	%rs384, %r378;
	bfe.u32 	%r379, %r375, 0, 8;
	cvt.u16.u32 	%rs383, %r379;
	mov.f64 	%fd171, %fd125;
	mov.u32 	%r854, %r168;
$L__BB32_169:
	ld.shared.f64 	%fd127, [_ZZN3cub18CUB_300001_SM_10006detail6reduce28DeviceReduceSingleTileKernelINS2_10policy_hubIN4cuda3std3__45tupleIJdiEEEy12larger_tupleIdEE10Policy1000EN6thrust24THRUST_300001_SM_1000_NS12zip_iteratorINS8_IJNSF_6detail15normal_iteratorINSF_10device_ptrIdEEEENSF_17counting_iteratorIiNSF_11use_defaultESN_SN_EEEEEEEPS9_ySB_S9_S9_NS7_10__identityEEEvT0_T1_T2_T3_T4_T6_E12temp_storage+56];
	ld.shared.u32 	%r170, [_ZZN3cub18CUB_300001_SM_10006detail6reduce28DeviceReduceSingleTileKernelINS2_10policy_hubIN4cuda3std3__45tupleIJdiEEEy12larger_tupleIdEE10Policy1000EN6thrust24THRUST_300001_SM_1000_NS12zip_iteratorINS8_IJNSF_6detail15normal_iteratorINSF_10device_ptrIdEEEENSF_17counting_iteratorIiNSF_11use_defaultESN_SN_EEEEEEEPS9_ySB_S9_S9_NS7_10__identityEEEvT0_T1_T2_T3_T4_T6_E12temp_storage+64];
	setp.lt.f64 	%p100, %fd127, %fd171;
	@%p100 bra 	$L__BB32_172;
	setp.geu.f64 	%p101, %fd171, %fd127;
	setp.lt.s32 	%p102, %r170, %r854;
	and.pred  	%p103, %p101, %p102;
	@%p103 bra 	$L__BB32_172;
	ld.shared.u32 	%r380, [_ZZN3cub18CUB_300001_SM_10006detail6reduce28DeviceReduceSingleTileKernelINS2_10policy_hubIN4cuda3std3__45tupleIJdiEEEy12larger_tupleIdEE10Policy1000EN6thrust24THRUST_300001_SM_1000_NS12zip_iteratorINS8_IJNSF_6detail15normal_iteratorINSF_10device_ptrIdEEEENSF_17counting_iteratorIiNSF_11use_defaultESN_SN_EEEEEEEPS9_ySB_S9_S9_NS7_10__identityEEEvT0_T1_T2_T3_T4_T6_E12temp_storage+68];
	bfe.u32 	%r381, %r380, 24, 8;
	cvt.u16.u32 	%rs386, %r381;
	bfe.u32 	%r382, %r380, 16, 8;
	cvt.u16.u32 	%rs385, %r382;
	bfe.u32 	%r383, %r380, 8, 8;
	cvt.u16.u32 	%rs384, %r383;
	bfe.u32 	%r384, %r380, 0, 8;
	cvt.u16.u32 	%rs383, %r384;
	mov.f64 	%fd171, %fd127;
	mov.u32 	%r854, %r170;
$L__BB32_172:
	ld.shared.f64 	%fd129, [_ZZN3cub18CUB_300001_SM_10006detail6reduce28DeviceReduceSingleTileKernelINS2_10policy_hubIN4cuda3std3__45tupleIJdiEEEy12larger_tupleIdEE10Policy1000EN6thrust24THRUST_300001_SM_1000_NS12zip_iteratorINS8_IJNSF_6detail15normal_iteratorINSF_10device_ptrIdEEEENSF_17counting_iteratorIiNSF_11use_defaultESN_SN_EEEEEEEPS9_ySB_S9_S9_NS7_10__identityEEEvT0_T1_T2_T3_T4_T6_E12temp_storage+72];
	ld.shared.u32 	%r172, [_ZZN3cub18CUB_300001_SM_10006detail6reduce28DeviceReduceSingleTileKernelINS2_10policy_hubIN4cuda3std3__45tupleIJdiEEEy12larger_tupleIdEE10Policy1000EN6thrust24THRUST_300001_SM_1000_NS12zip_iteratorINS8_IJNSF_6detail15normal_iteratorINSF_10device_ptrIdEEEENSF_17counting_iteratorIiNSF_11use_defaultESN_SN_EEEEEEEPS9_ySB_S9_S9_NS7_10__identityEEEvT0_T1_T2_T3_T4_T6_E12temp_storage+80];
	setp.lt.f64 	%p104, %fd129, %fd171;
	@%p104 bra 	$L__BB32_175;
	setp.geu.f64 	%p105, %fd171, %fd129;
	setp.lt.s32 	%p106, %r172, %r854;
	and.pred  	%p107, %p105, %p106;
	@%p107 bra 	$L__BB32_175;
	ld.shared.u32 	%r385, [_ZZN3cub18CUB_300001_SM_10006detail6reduce28DeviceReduceSingleTileKernelINS2_10policy_hubIN4cuda3std3__45tupleIJdiEEEy12larger_tupleIdEE10Policy1000EN6thrust24THRUST_300001_SM_1000_NS12zip_iteratorINS8_IJNSF_6detail15normal_iteratorINSF_10device_ptrIdEEEENSF_17counting_iteratorIiNSF_11use_defaultESN_SN_EEEEEEEPS9_ySB_S9_S9_NS7_10__identityEEEvT0_T1_T2_T3_T4_T6_E12temp_storage+84];
	bfe.u32 	%r386, %r385, 24, 8;
	cvt.u16.u32 	%rs386, %r386;
	bfe.u32 	%r387, %r385, 16, 8;
	cvt.u16.u32 	%rs385, %r387;
	bfe.u32 	%r388, %r385, 8, 8;
	cvt.u16.u32 	%rs384, %r388;
	bfe.u32 	%r389, %r385, 0, 8;
	cvt.u16.u32 	%rs383, %r389;
	mov.f64 	%fd171, %fd129;
	mov.u32 	%r854, %r172;
$L__BB32_175:
	ld.shared.f64 	%fd131, [_ZZN3cub18CUB_300001_SM_10006detail6reduce28DeviceReduceSingleTileKernelINS2_10policy_hubIN4cuda3std3__45tupleIJdiEEEy12larger_tupleIdEE10Policy1000EN6thrust24THRUST_300001_SM_1000_NS12zip_iteratorINS8_IJNSF_6detail15normal_iteratorINSF_10device_ptrIdEEEENSF_17counting_iteratorIiNSF_11use_defaultESN_SN_EEEEEEEPS9_ySB_S9_S9_NS7_10__identityEEEvT0_T1_T2_T3_T4_T6_E12temp_storage+88];
	ld.shared.u32 	%r174, [_ZZN3cub18CUB_300001_SM_10006detail6reduce28DeviceReduceSingleTileKernelINS2_10policy_hubIN4cuda3std3__45tupleIJdiEEEy12larger_tupleIdEE10Policy1000EN6thrust24THRUST_300001_SM_1000_NS12zip_iteratorINS8_IJNSF_6detail15normal_iteratorINSF_10device_ptrIdEEEENSF_17counting_iteratorIiNSF_11use_defaultESN_SN_EEEEEEEPS9_ySB_S9_S9_NS7_10__identityEEEvT0_T1_T2_T3_T4_T6_E12temp_storage+96];
	setp.lt.f64 	%p108, %fd131, %fd171;
	@%p108 bra 	$L__BB32_178;
	setp.geu.f64 	%p109, %fd171, %fd131;
	setp.lt.s32 	%p110, %r174, %r854;
	and.pred  	%p111, %p109, %p110;
	@%p111 bra 	$L__BB32_178;
	ld.shared.u32 	%r390, [_ZZN3cub18CUB_300001_SM_10006detail6reduce28DeviceReduceSingleTileKernelINS2_10policy_hubIN4cuda3std3__45tupleIJdiEEEy12larger_tupleIdEE10Policy1000EN6thrust24THRUST_300001_SM_1000_NS12zip_iteratorINS8_IJNSF_6detail15normal_iteratorINSF_10device_ptrIdEEEENSF_17counting_iteratorIiNSF_11use_defaultESN_SN_EEEEEEEPS9_ySB_S9_S9_NS7_10__identityEEEvT0_T1_T2_T3_T4_T6_E12temp_storage+100];
	bfe.u32 	%r391, %r390, 24, 8;
	cvt.u16.u32 	%rs386, %r391;
	bfe.u32 	%r392, %r390, 16, 8;
	cvt.u16.u32 	%rs385, %r392;
	bfe.u32 	%r393, %r390, 8, 8;
	cvt.u16.u32 	%rs384, %r393;
	bfe.u32 	%r394, %r390, 0, 8;
	cvt.u16.u32 	%rs383, %r394;
	mov.f64 	%fd171, %fd131;
	mov.u32 	%r854, %r174;
$L__BB32_178:
	ld.shared.f64 	%fd133, [_ZZN3cub18CUB_300001_SM_10006detail6reduce28DeviceReduceSingleTileKernelINS2_10policy_hubIN4cuda3std3__45tupleIJdiEEEy12larger_tupleIdEE10Policy1000EN6thrust24THRUST_300001_SM_1000_NS12zip_iteratorINS8_IJNSF_6detail15normal_iteratorINSF_10device_ptrIdEEEENSF_17counting_iteratorIiNSF_11use_defaultESN_SN_EEEEEEEPS9_ySB_S9_S9_NS7_10__identityEEEvT0_T1_T2_T3_T4_T6_E12temp_storage+104];
	ld.shared.u32 	%r176, [_ZZN3cub18CUB_300001_SM_10006detail6reduce28DeviceReduceSingleTileKernelINS2_10policy_hubIN4cuda3std3__45tupleIJdiEEEy12larger_tupleIdEE10Policy1000EN6thrust24THRUST_300001_SM_1000_NS12zip_iteratorINS8_IJNSF_6detail15normal_iteratorINSF_10device_ptrIdEEEENSF_17counting_iteratorIiNSF_11use_defaultESN_SN_EEEEEEEPS9_ySB_S9_S9_NS7_10__identityEEEvT0_T1_T2_T3_T4_T6_E12temp_storage+112];
	setp.lt.f64 	%p112, %fd133, %fd171;
	@%p112 bra 	$L__BB32_181;
	setp.geu.f64 	%p113, %fd171, %fd133;
	setp.lt.s32 	%p114, %r176, %r854;
	and.pred  	%p115, %p113, %p114;
	@%p115 bra 	$L__BB32_181;
	ld.shared.u32 	%r395, [_ZZN3cub18CUB_300001_SM_10006detail6reduce28DeviceReduceSingleTileKernelINS2_10policy_hubIN4cuda3std3__45tupleIJdiEEEy12larger_tupleIdEE10Policy1000EN6thrust24THRUST_300001_SM_1000_NS12zip_iteratorINS8_IJNSF_6detail15normal_iteratorINSF_10device_ptrIdEEEENSF_17counting_iteratorIiNSF_11use_defaultESN_SN_EEEEEEEPS9_ySB_S9_S9_NS7_10__identityEEEvT0_T1_T2_T3_T4_T6_E12temp_storage+116];
	bfe.u32 	%r396, %r395, 24, 8;
	cvt.u16.u32 	%rs386, %r396;
	bfe.u32 	%r397, %r395, 16, 8;
	cvt.u16.u32 	%rs385, %r397;
	bfe.u32 	%r398, %r395, 8, 8;
	cvt.u16.u32 	%rs384, %r398;
	bfe.u32 	%r399, %r395, 0, 8;
	cvt.u16.u32 	%rs383, %r399;
	mov.f64 	%fd171, %fd133;
	mov.u32 	%r854, %r176;
$L__BB32_181:
	ld.shared.f64 	%fd135, [_ZZN3cub18CUB_300001_SM_10006detail6reduce28DeviceReduceSingleTileKernelINS2_10policy_hubIN4cuda3std3__45tupleIJdiEEEy12larger_tupleIdEE10Policy1000EN6thrust24THRUST_300001_SM_1000_NS12zip_iteratorINS8_IJNSF_6detail15normal_iteratorINSF_10device_ptrIdEEEENSF_17counting_iteratorIiNSF_11use_defaultESN_SN_EEEEEEEPS9_ySB_S9_S9_NS7_10__identityEEEvT0_T1_T2_T3_T4_T6_E12temp_storage+120];
	ld.shared.u32 	%r178, [_ZZN3cub18CUB_300001_SM_10006detail6reduce28DeviceReduceSingleTileKernelINS2_10policy_hubIN4cuda3std3__45tupleIJdiEEEy12larger_tupleIdEE10Policy1000EN6thrust24THRUST_300001_SM_1000_NS12zip_iteratorINS8_IJNSF_6detail15normal_iteratorINSF_10device_ptrIdEEEENSF_17counting_iteratorIiNSF_11use_defaultESN_SN_EEEEEEEPS9_ySB_S9_S9_NS7_10__identityEEEvT0_T1_T2_T3_T4_T6_E12temp_storage+128];
	setp.lt.f64 	%p116, %fd135, %fd171;
	@%p116 bra 	$L__BB32_184;
	setp.geu.f64 	%p117, %fd171, %fd135;
	setp.lt.s32 	%p118, %r178, %r854;
	and.pred  	%p119, %p117, %p118;
	@%p119 bra 	$L__BB32_184;
	ld.shared.u32 	%r400, [_ZZN3cub18CUB_300001_SM_10006detail6reduce28DeviceReduceSingleTileKernelINS2_10policy_hubIN4cuda3std3__45tupleIJdiEEEy12larger_tupleIdEE10Policy1000EN6thrust24THRUST_300001_SM_1000_NS12zip_iteratorINS8_IJNSF_6detail15normal_iteratorINSF_10device_ptrIdEEEENSF_17counting_iteratorIiNSF_11use_defaultESN_SN_EEEEEEEPS9_ySB_S9_S9_NS7_10__identityEEEvT0_T1_T2_T3_T4_T6_E12temp_storage+132];
	bfe.u32 	%r401, %r400, 24, 8;
	cvt.u16.u32 	%rs386, %r401;
	bfe.u32 	%r402, %r400, 16, 8;
	cvt.u16.u32 	%rs385, %r402;
	bfe.u32 	%r403, %r400, 8, 8;
	cvt.u16.u32 	%rs384, %r403;
	bfe.u32 	%r404, %r400, 0, 8;
	cvt.u16.u32 	%rs383, %r404;
	mov.u32 	%r854, %r178;
	mov.f64 	%fd171, %fd135;
$L__BB32_184:
	mov.u32 	%r803, %tid.x;
	setp.ne.s32 	%p275, %r803, 0;
	@%p275 bra 	$L__BB32_189;
	setp.lt.f64 	%p276, %fd171, %fd207;
	@%p276 bra 	$L__BB32_188;
	setp.geu.f64 	%p277, %fd207, %fd171;
	setp.lt.s32 	%p278, %r854, %r895;
	and.pred  	%p279, %p277, %p278;
	@%p279 bra 	$L__BB32_188;
	mov.f64 	%fd207, %fd171;
	mov.u32 	%r895, %r854;
	mov.u16 	%rs451, %rs383;
	mov.u16 	%rs452, %rs384;
	mov.u16 	%rs453, %rs385;
	mov.u16 	%rs454, %rs386;
$L__BB32_188:
	st.global.f64 	[%rd1], %fd207;
	st.global.u32 	[%rd1+8], %r895;
	cvt.u32.u16 	%r804, %rs454;
	cvt.u32.u16 	%r805, %rs453;
	prmt.b32 	%r806, %r805, %r804, 0x3340U;
	cvt.u32.u16 	%r807, %rs452;
	cvt.u32.u16 	%r808, %rs451;
	prmt.b32 	%r809, %r808, %r807, 0x3340U;
	prmt.b32 	%r810, %r809, %r806, 0x5410U;
	st.global.u32 	[%rd1+12], %r810;
$L__BB32_189:
	ret;

}
	// .globl	_ZN3cub18CUB_300001_SM_10006detail6reduce18DeviceReduceKernelINS2_10policy_hubIN4cuda3std3__45tupleIJdiEEEy12larger_tupleIdEE10Policy1000EN6thrust24THRUST_300001_SM_1000_NS12zip_iteratorINS8_IJNSF_6detail15normal_iteratorINSF_10device_ptrIdEEEENSF_17counting_iteratorIiNSF_11use_defaultESN_SN_EEEEEEEySB_S9_NS7_10__identityEEEvT0_PT3_T1_NS0_13GridEvenShareISV_EET2_T4_
.visible .entry _ZN3cub18CUB_300001_SM_10006detail6reduce18DeviceReduceKernelINS2_10policy_hubIN4cuda3std3__45tupleIJdiEEEy12larger_tupleIdEE10Policy1000EN6thrust24THRUST_300001_SM_1000_NS12zip_iteratorINS8_IJNSF_6detail15normal_iteratorINSF_10device_ptrIdEEEENSF_17counting_iteratorIiNSF_11use_defaultESN_SN_EEEEEEEySB_S9_NS7_10__identityEEEvT0_PT3_T1_NS0_13GridEvenShareISV_EET2_T4_(
	.param .align 8 .b8 _ZN3cub18CUB_300001_SM_10006detail6reduce18DeviceReduceKernelINS2_10policy_hubIN4cuda3std3__45tupleIJdiEEEy12larger_tupleIdEE10Policy1000EN6thrust24THRUST_300001_SM_1000_NS12zip_iteratorINS8_IJNSF_6detail15normal_iteratorINSF_10device_ptrIdEEEENSF_17counting_iteratorIiNSF_11use_defaultESN_SN_EEEEEEEySB_S9_NS7_10__identityEEEvT0_PT3_T1_NS0_13GridEvenShareISV_EET2_T4__param_0[16],
	.param .u64 .ptr .align 1 _ZN3cub18CUB_300001_SM_10006detail6reduce18DeviceReduceKernelINS2_10policy_hubIN4cuda3std3__45tupleIJdiEEEy12larger_tupleIdEE10Policy1000EN6thrust24THRUST_300001_SM_1000_NS12zip_iteratorINS8_IJNSF_6detail15normal_iteratorINSF_10device_ptrIdEEEENSF_17counting_iteratorIiNSF_11use_defaultESN_SN_EEEEEEEySB_S9_NS7_10__identityEEEvT0_PT3_T1_NS0_13GridEvenShareISV_EET2_T4__param_1,
	.param .u64 _ZN3cub18CUB_300001_SM_10006detail6reduce18DeviceReduceKernelINS2_10policy_hubIN4cuda3std3__45tupleIJdiEEEy12larger_tupleIdEE10Policy1000EN6thrust24THRUST_300001_SM_1000_NS12zip_iteratorINS8_IJNSF_6detail15normal_iteratorINSF_10device_ptrIdEEEENSF_17counting_iteratorIiNSF_11use_defaultESN_SN_EEEEEEEySB_S9_NS7_10__identityEEEvT0_PT3_T1_NS0_13GridEvenShareISV_EET2_T4__param_2,
	.param .align 8 .b8 _ZN3cub18CUB_300001_SM_10006detail6reduce18DeviceReduceKernelINS2_10policy_hubIN4cuda3std3__45tupleIJdiEEEy12larger_tupleIdEE10Policy1000EN6thrust24THRUST_300001_SM_1000_NS12zip_iteratorINS8_IJNSF_6detail15normal_iteratorINSF_10device_ptrIdEEEENSF_17counting_iteratorIiNSF_11use_defaultESN_SN_EEEEEEEySB_S9_NS7_10__identityEEEvT0_PT3_T1_NS0_13GridEvenShareISV_EET2_T4__param_3[72],
	.param .align 1 .b8 _ZN3cub18CUB_300001_SM_10006detail6reduce18DeviceReduceKernelINS2_10policy_hubIN4cuda3std3__45tupleIJdiEEEy12larger_tupleIdEE10Policy1000EN6thrust24THRUST_300001_SM_1000_NS12zip_iteratorINS8_IJNSF_6detail15normal_iteratorINSF_10device_ptrIdEEEENSF_17counting_iteratorIiNSF_11use_defaultESN_SN_EEEEEEEySB_S9_NS7_10__identityEEEvT0_PT3_T1_NS0_13GridEvenShareISV_EET2_T4__param_4[1],
	.param .align 1 .b8 _ZN3cub18CUB_300001_SM_10006detail6reduce18DeviceReduceKernelINS2_10policy_hubIN4cuda3std3__45tupleIJdiEEEy12larger_tupleIdEE10Policy1000EN6thrust24THRUST_300001_SM_1000_NS12zip_iteratorINS8_IJNSF_6detail15normal_iteratorINSF_10device_ptrIdEEEENSF_17counting_iteratorIiNSF_11use_defaultESN_SN_EEEEEEEySB_S9_NS7_10__identityEEEvT0_PT3_T1_NS0_13GridEvenShareISV_EET2_T4__param_5[1]
)
.maxntid 256
{
	.reg .pred 	%p<276>;
	.reg .b16 	%rs<163>;
	.reg .b32 	%r<811>;
	.reg .b64 	%rd<76>;
	.reg .b64 	%fd<228>;
	// demoted variable
	.shared .align 8 .b8 _ZZN3cub18CUB_300001_SM_10006detail6reduce18DeviceReduceKernelINS2_10policy_hubIN4cuda3std3__45tupleIJdiEEEy12larger_tupleIdEE10Policy1000EN6thrust24THRUST_300001_SM_1000_NS12zip_iteratorINS8_IJNSF_6detail15normal_iteratorINSF_10device_ptrIdEEEENSF_17counting_iteratorIiNSF_11use_defaultESN_SN_EEEEEEEySB_S9_NS7_10__identityEEEvT0_PT3_T1_NS0_13GridEvenShareISV_EET2_T4_E12temp_storage[152];
	ld.param.u32 	%r1, [_ZN3cub18CUB_300001_SM_10006detail6reduce18DeviceReduceKernelINS2_10policy_hubIN4cuda3std3__45tupleIJdiEEEy12larger_tupleIdEE10Policy1000EN6thrust24THRUST_300001_SM_1000_NS12zip_iteratorINS8_IJNSF_6detail15normal_iteratorINSF_10device_ptrIdEEEENSF_17counting_iteratorIiNSF_11use_defaultESN_SN_EEEEEEEySB_S9_NS7_10__identityEEEvT0_PT3_T1_NS0_13GridEvenShareISV_EET2_T4__param_0+8];
	ld.param.u64 	%rd1, [_ZN3cub18CUB_300001_SM_10006detail6reduce18DeviceReduceKernelINS2_10policy_hubIN4cuda3std3__45tupleIJdiEEEy12larger_tupleIdEE10Policy1000EN6thrust24THRUST_300001_SM_1000_NS12zip_iteratorINS8_IJNSF_6detail15normal_iteratorINSF_10device_ptrIdEEEENSF_17counting_iteratorIiNSF_11use_defaultESN_SN_EEEEEEEySB_S9_NS7_10__identityEEEvT0_PT3_T1_NS0_13GridEvenShareISV_EET2_T4__param_3+32];
	ld.param.u32 	%r180, [_ZN3cub18CUB_300001_SM_10006detail6reduce18DeviceReduceKernelINS2_10policy_hubIN4cuda3std3__45tupleIJdiEEEy12larger_tupleIdEE10Policy1000EN6thrust24THRUST_300001_SM_1000_NS12zip_iteratorINS8_IJNSF_6detail15normal_iteratorINSF_10device_ptrIdEEEENSF_17counting_iteratorIiNSF_11use_defaultESN_SN_EEEEEEEySB_S9_NS7_10__identityEEEvT0_PT3_T1_NS0_13GridEvenShareISV_EET2_T4__param_3+40];
	ld.param.u64 	%rd19, [_ZN3cub18CUB_300001_SM_10006detail6reduce18DeviceReduceKernelINS2_10policy_hubIN4cuda3std3__45tupleIJdiEEEy12larger_tupleIdEE10Policy1000EN6thrust24THRUST_300001_SM_1000_NS12zip_iteratorINS8_IJNSF_6detail15normal_iteratorINSF_10device_ptrIdEEEENSF_17counting_iteratorIiNSF_11use_defaultESN_SN_EEEEEEEySB_S9_NS7_10__identityEEEvT0_PT3_T1_NS0_13GridEvenShareISV_EET2_T4__param_0];
	ld.param.u64 	%rd18, [_ZN3cub18CUB_300001_SM_10006detail6reduce18DeviceReduceKernelINS2_10policy_hubIN4cuda3std3__45tupleIJdiEEEy12larger_tupleIdEE10Policy1000EN6thrust24THRUST_300001_SM_1000_NS12zip_iteratorINS8_IJNSF_6detail15normal_iteratorINSF_10device_ptrIdEEEENSF_17counting_iteratorIiNSF_11use_defaultESN_SN_EEEEEEEySB_S9_NS7_10__identityEEEvT0_PT3_T1_NS0_13GridEvenShareISV_EET2_T4__param_1];
	cvta.to.global.u64 	%rd2, %rd19;
	mov.u32 	%r2, %ctaid.x;
	shl.b32 	%r181, %r180, 10;
	cvt.s64.s32 	%rd3, %r181;
	shl.b32 	%r182, %r2, 10;
	cvt.u64.u32 	%rd4, %r182;
	sub.s64 	%rd5, %rd1, %rd4;
	setp.gt.u64 	%p1, %rd5, 1023;
	@%p1 bra 	$L__BB33_90;
	cvt.u32.u64 	%r376, %rd4;
	cvt.u32.u64 	%r3, %rd1;
	sub.s32 	%r4, %r3, %r376;
	mov.u32 	%r5, %tid.x;
	setp.ge.s32 	%p120, %r5, %r4;
	mov.f64 	%fd192, 0d0000000000000000;
	mov.b32 	%r770, 0;
	mov.u32 	%r745, %r5;
	@%p120 bra 	$L__BB33_3;
	add.s32 	%r378, %r376, %r5;
	mul.wide.u32 	%rd42, %r378, 8;
	add.s64 	%rd43, %rd2, %rd42;
	add.s32 	%r770, %r1, %r378;
	ld.global.f64 	%fd192, [%rd43];
	add.s32 	%r745, %r5, 256;
$L__BB33_3:
	setp.ge.s32 	%p121, %r745, %r4;
	@%p121 bra 	$L__BB33_20;
	not.b32 	%r381, %r745;
	add.s32 	%r382, %r381, %r3;
	sub.s32 	%r383, %r382, %r376;
	shr.u32 	%r384, %r383, 8;
	add.s32 	%r10, %r384, 1;
	and.b32  	%r11, %r10, 3;
	setp.lt.u32 	%p122, %r383, 768;
	@%p122 bra 	$L__BB33_15;
	and.b32  	%r385, %r10, 33554428;
	neg.s32 	%r737, %r385;
$L__BB33_6:
	cvt.s64.s32 	%rd44, %r745;
	add.s64 	%rd45, %rd44, %rd4;
	shl.b64 	%rd46, %rd45, 3;
	add.s64 	%rd6, %rd2, %rd46;
	cvt.u32.u64 	%r386, %rd45;
	add.s32 	%r16, %r1, %r386;
	ld.global.f64 	%fd4, [%rd6];
	setp.lt.f64 	%p123, %fd4, %fd192;
	@%p123 bra 	$L__BB33_8;
	setp.geu.f64 	%p124, %fd192, %fd4;
	setp.lt.s32 	%p125, %r16, %r770;
	and.pred  	%p126, %p124, %p125;
	selp.b32 	%r770, %r770, %r16, %p126;
	selp.f64 	%fd192, %fd192, %fd4, %p126;
$L__BB33_8:
	ld.global.f64 	%fd7, [%rd6+2048];
	setp.lt.f64 	%p127, %fd7, %fd192;
	@%p127 bra 	$L__BB33_10;
	add.s32 	%r387, %r16, 256;
	setp.geu.f64 	%p128, %fd192, %fd7;
	setp.lt.s32 	%p129, %r387, %r770;
	and.pred  	%p130, %p128, %p129;
	selp.b32 	%r770, %r770, %r387, %p130;
	selp.f64 	%fd192, %fd192, %fd7, %p130;
$L__BB33_10:
	ld.global.f64 	%fd10, [%rd6+4096];
	setp.lt.f64 	%p131, %fd10, %fd192;
	@%p131 bra 	$L__BB33_12;
	add.s32 	%r388, %r16, 512;
	setp.geu.f64 	%p132, %fd192, %fd10;
	setp.lt.s32 	%p133, %r388, %r770;
	and.pred  	%p134, %p132, %p133;
	selp.b32 	%r770, %r770, %r388, %p134;
	selp.f64 	%fd192, %fd192, %fd10, %p134;
$L__BB33_12:
	ld.global.f64 	%fd13, [%rd6+6144];
	setp.lt.f64 	%p135, %fd13, %fd192;
	@%p135 bra 	$L__BB33_14;
	add.s32 	%r389, %r16, 768;
	setp.geu.f64 	%p136, %fd192, %fd13;
	setp.lt.s32 	%p137, %r389, %r770;
	and.pred  	%p138, %p136, %p137;
	selp.b32 	%r770, %r770, %r389, %p138;
	selp.f64 	%fd192, %fd192, %fd13, %p138;
$L__BB33_14:
	add.s32 	%r745, %r745, 1024;
	add.s32 	%r737, %r737, 4;
	setp.ne.s32 	%p139, %r737, 0;
	@%p139 bra 	$L__BB33_6;
$L__BB33_15:
	setp.eq.s32 	%p140, %r11, 0;
	@%p140 bra 	$L__BB33_20;
	add.s32 	%r391, %r1, %r745;
	add.s32 	%r748, %r391, %r376;
	mul.wide.u32 	%rd47, %r2, 8192;
	add.s64 	%rd7, %rd2, %rd47;
	neg.s32 	%r747, %r11;
$L__BB33_17:
	.pragma "nounroll";
	mul.wide.s32 	%rd48, %r745, 8;
	add.s64 	%rd49, %rd7, %rd48;
	ld.global.f64 	%fd19, [%rd49];
	setp.lt.f64 	%p141, %fd19, %fd192;
	@%p141 bra 	$L__BB33_19;
	setp.geu.f64 	%p142, %fd192, %fd19;
	setp.lt.s32 	%p143, %r748, %r770;
	and.pred  	%p144, %p142, %p143;
	selp.b32 	%r770, %r770, %r748, %p144;
	selp.f64 	%fd192, %fd192, %fd19, %p144;
$L__BB33_19:
	add.s32 	%r745, %r745, 256;
	add.s32 	%r748, %r748, 256;
	add.s32 	%r747, %r747, 1;
	setp.ne.s32 	%p145, %r747, 0;
	@%p145 bra 	$L__BB33_17;
$L__BB33_20:
	setp.lt.s32 	%p146, %r4, 256;
	@%p146 bra 	$L__BB33_52;
	// begin inline asm
	mov.u32 %r567, %laneid;
	// end inline asm
	mov.b64 	%rd60, %fd192;
	mov.b64 	{%r569, %r574}, %rd60;
	mov.b32 	%r585, 1;
	mov.b32 	%r586, 31;
	mov.b32 	%r587, -1;
	// begin inline asm
	shfl.sync.down.b32 %r568, %r569, %r585, %r586, %r587;
	// end inline asm
	// begin inline asm
	shfl.sync.down.b32 %r573, %r574, %r585, %r586, %r587;
	// end inline asm
	mov.b64 	%rd61, {%r568, %r573};
	mov.b64 	%fd23, %rd61;
	// begin inline asm
	shfl.sync.down.b32 %r578, %r770, %r585, %r586, %r587;
	// end inline asm
	mov.b32 	%r584, 0;
	// begin inline asm
	shfl.sync.down.b32 %r583, %r584, %r585, %r586, %r587;
	// end inline asm
	setp.gt.s32 	%p215, %r567, 30;
	setp.gt.f64 	%p216, %fd192, %fd23;
	or.pred  	%p217, %p215, %p216;
	mov.b16 	%rs119, 0;
	mov.u16 	%rs120, %rs119;
	mov.u16 	%rs121, %rs119;
	mov.u16 	%rs122, %rs119;
	@%p217 bra 	$L__BB33_24;
	setp.geu.f64 	%p218, %fd192, %fd23;
	setp.lt.s32 	%p219, %r578, %r770;
	and.pred  	%p220, %p218, %p219;
	@%p220 bra 	$L__BB33_24;
	shr.u32 	%r588, %r583, 24;
	cvt.u16.u32 	%rs119, %r588;
	{ .reg .b16 tmp; mov.b32 {tmp, %rs120}, %r583; }
	shr.u32 	%r589, %r583, 8;
	cvt.u16.u32 	%rs121, %r589;
	cvt.u16.u32 	%rs122, %r583;
	mov.u32 	%r770, %r578;
	mov.f64 	%fd192, %fd23;
$L__BB33_24:
	cvt.u32.u16 	%r610, %rs122;
	and.b32  	%r611, %r610, 255;
	and.b16  	%rs111, %rs121, 255;
	mul.wide.u16 	%r612, %rs111, 256;
	or.b32  	%r613, %r612, %r611;
	cvt.u32.u16 	%r614, %rs120;
	shl.b32 	%r615, %r614, 16;
	and.b32  	%r616, %r615, 16711680;
	or.b32  	%r617, %r613, %r616;
	cvt.u32.u16 	%r618, %rs119;
	shl.b32 	%r619, %r618, 24;
	or.b32  	%r606, %r617, %r619;
	mov.b64 	%rd62, %fd192;
	mov.b64 	{%r591, %r596}, %rd62;
	mov.b32 	%r607, 2;
	mov.b32 	%r608, 31;
	mov.b32 	%r609, -1;
	// begin inline asm
	shfl.sync.down.b32 %r590, %r591, %r607, %r608, %r609;
	// end inline asm
	// begin inline asm
	shfl.sync.down.b32 %r595, %r596, %r607, %r608, %r609;
	// end inline asm
	mov.b64 	%rd63, {%r590, %r595};
	mov.b64 	%fd25, %rd63;
	// begin inline asm
	shfl.sync.down.b32 %r600, %r770, %r607, %r608, %r609;
	// end inline asm
	// begin inline asm
	shfl.sync.down.b32 %r605, %r606, %r607, %r608, %r609;
	// end inline asm
	setp.gt.s32 	%p221, %r567, 29;
	setp.gt.f64 	%p222, %fd192, %fd25;
	or.pred  	%p223, %p221, %p222;
	@%p223 bra 	$L__BB33_27;
	setp.geu.f64 	%p224, %fd192, %fd25;
	setp.lt.s32 	%p225, %r600, %r770;
	and.pred  	%p226, %p224, %p225;
	@%p226 bra 	$L__BB33_27;
	shr.u32 	%r620, %r605, 24;
	cvt.u16.u32 	%rs119, %r620;
	{ .reg .b16 tmp; mov.b32 {tmp, %rs120}, %r605; }
	shr.u32 	%r621, %r605, 8;
	cvt.u16.u32 	%rs121, %r621;
	cvt.u16.u32 	%rs122, %r605;
	mov.u32 	%r770, %r600;
	mov.f64 	%fd192, %fd25;
$L__BB33_27:
	cvt.u32.u16 	%r642, %rs122;
	and.b32  	%r643, %r642, 255;
	and.b16  	%rs112, %rs121, 255;
	mul.wide.u16 	%r644, %rs112, 256;
	or.b32  	%r645, %r644, %r643;
	cvt.u32.u16 	%r646, %rs120;
	shl.b32 	%r647, %r646, 16;
	and.b32  	%r648, %r647, 16711680;
	or.b32  	%r649, %r645, %r648;
	cvt.u32.u16 	%r650, %rs119;
	shl.b32 	%r651, %r650, 24;
	or.b32  	%r638, %r649, %r651;
	mov.b64 	%rd64, %fd192;
	mov.b64 	{%r623, %r628}, %rd64;
	mov.b32 	%r639, 4;
	mov.b32 	%r640, 31;
	mov.b32 	%r641, -1;
	// begin inline asm
	shfl.sync.down.b32 %r622, %r623, %r639, %r640, %r641;
	// end inline asm
	// begin inline asm
	shfl.sync.down.b32 %r627, %r628, %r639, %r640, %r641;
	// end inline asm
	mov.b64 	%rd65, {%r622, %r627};
	mov.b64 	%fd27, %rd65;
	// begin inline asm
	shfl.sync.down.b32 %r632, %r770, %r639, %r640, %r641;
	// end inline asm
	// begin inline asm
	shfl.sync.down.b32 %r637, %r638, %r639, %r640, %r641;
	// end inline asm
	setp.gt.s32 	%p227, %r567, 27;
	setp.gt.f64 	%p228, %fd192, %fd27;
	or.pred  	%p229, %p227, %p228;
	@%p229 bra 	$L__BB33_30;
	setp.geu.f64 	%p230, %fd192, %fd27;
	setp.lt.s32 	%p231, %r632, %r770;
	and.pred  	%p232, %p230, %p231;
	@%p232 bra 	$L__BB33_30;
	shr.u32 	%r652, %r637, 24;
	cvt.u16.u32 	%rs119, %r652;
	{ .reg .b16 tmp; mov.b32 {tmp, %rs120}, %r637; }
	shr.u32 	%r653, %r637, 8;
	cvt.u16.u32 	%rs121, %r653;
	cvt.u16.u32 	%rs122, %r637;
	mov.u32 	%r770, %r632;
	mov.f64 	%fd192, %fd27;
$L__BB33_30:
	cvt.u32.u16 	%r674, %rs122;
	and.b32  	%r675, %r674, 255;
	and.b16  	%rs113, %rs121, 255;
	mul.wide.u16 	%r676, %rs113, 256;
	or.b32  	%r677, %r676, %r675;
	cvt.u32.u16 	%r678, %rs120;
	shl.b32 	%r679, %r678, 16;
	and.b32  	%r680, %r679, 16711680;
	or.b32  	%r681, %r677, %r680;
	cvt.u32.u16 	%r682, %rs119;
	shl.b32 	%r683, %r682, 24;
	or.b32  	%r670, %r681, %r683;
	mov.b64 	%rd66, %fd192;
	mov.b64 	{%r655, %r660}, %rd66;
	mov.b32 	%r671, 8;
	mov.b32 	%r672, 31;
	mov.b32 	%r673, -1;
	// begin inline asm
	shfl.sync.down.b32 %r654, %r655, %r671, %r672, %r673;
	// end inline asm
	// begin inline asm
	shfl.sync.down.b32 %r659, %r660, %r671, %r672, %r673;
	// end inline asm
	mov.b64 	%rd67, {%r654, %r659};
	mov.b64 	%fd29, %rd67;
	// begin inline asm
	shfl.sync.down.b32 %r664, %r770, %r671, %r672, %r673;
	// end inline asm
	// begin inline asm
	shfl.sync.down.b32 %r669, %r670, %r671, %r672, %r673;
	// end inline asm
	setp.gt.s32 	%p233, %r567, 23;
	setp.gt.f64 	%p234, %fd192, %fd29;
	or.pred  	%p235, %p233, %p234;
	@%p235 bra 	$L__BB33_33;
	setp.geu.f64 	%p236, %fd192, %fd29;
	setp.lt.s32 	%p237, %r664, %r770;
	and.pred  	%p238, %p236, %p237;
	@%p238 bra 	$L__BB33_33;
	shr.u32 	%r684, %r669, 24;
	cvt.u16.u32 	%rs119, %r684;
	{ .reg .b16 tmp; mov.b32 {tmp, %rs120}, %r669; }
	shr.u32 	%r685, %r669, 8;
	cvt.u16.u32 	%rs121, %r685;
	cvt.u16.u32 	%rs122, %r669;
	mov.u32 	%r770, %r664;
	mov.f64 	%fd192, %fd29;
$L__BB33_33:
	cvt.u32.u16 	%r706, %rs122;
	and.b32  	%r707, %r706, 255;
	and.b16  	%rs114, %rs121, 255;
	mul.wide.u16 	%r708, %rs114, 256;
	or.b32  	%r709, %r708, %r707;
	cvt.u32.u16 	%r710, %rs120;
	shl.b32 	%r711, %r710, 16;
	and.b32  	%r712, %r711, 16711680;
	or.b32  	%r713, %r709, %r712;
	cvt.u32.u16 	%r714, %rs119;
	shl.b32 	%r715, %r714, 24;
	or.b32  	%r702, %r713, %r715;
	mov.b64 	%rd68, %fd192;
	mov.b64 	{%r687, %r692}, %rd68;
	mov.b32 	%r703, 16;
	mov.b32 	%r704, 31;
	mov.b32 	%r705, -1;
	// begin inline asm
	shfl.sync.down.b32 %r686, %r687, %r703, %r704, %r705;
	// end inline asm
	// begin inline asm
	shfl.sync.down.b32 %r691, %r692, %r703, %r704, %r705;
	// end inline asm
	mov.b64 	%rd69, {%r686, %r691};
	mov.b64 	%fd31, %rd69;
	// begin inline asm
	shfl.sync.down.b32 %r696, %r770, %r703, %r704, %r705;
	// end inline asm
	// begin inline asm
	shfl.sync.down.b32 %r701, %r702, %r703, %r704, %r705;
	// end inline asm
	setp.gt.s32 	%p239, %r567, 15;
	setp.gt.f64 	%p240, %fd192, %fd31;
	or.pred  	%p241, %p239, %p240;
	@%p241 bra 	$L__BB33_35;
	setp.geu.f64 	%p242, %fd192, %fd31;
	setp.lt.s32 	%p243, %r696, %r770;
	and.pred  	%p244, %p242, %p243;
	selp.b32 	%r770, %r770, %r696, %p244;
	selp.f64 	%fd192, %fd192, %fd31, %p244;
$L__BB33_35:
	setp.ne.s32 	%p245, %r567, 0;
	@%p245 bra 	$L__BB33_37;
	shr.u32 	%r716, %r5, 1;
	and.b32  	%r717, %r716, 496;
	mov.u32 	%r718, _ZZN3cub18CUB_300001_SM_10006detail6reduce18DeviceReduceKernelINS2_10policy_hubIN4cuda3std3__45tupleIJdiEEEy12larger_tupleIdEE10Policy1000EN6thrust24THRUST_300001_SM_1000_NS12zip_iteratorINS8_IJNSF_6detail15normal_iteratorINSF_10device_ptrIdEEEENSF_17counting_iteratorIiNSF_11use_defaultESN_SN_EEEEEEEySB_S9_NS7_10__identityEEEvT0_PT3_T1_NS0_13GridEvenShareISV_EET2_T4_E12temp_storage;
	add.s32 	%r719, %r718, %r717;
	st.shared.f64 	[%r719+8], %fd192;
	st.shared.u32 	[%r719+16], %r770;
$L__BB33_37:
	bar.sync 	0;
	setp.ne.s32 	%p246, %r5, 0;
	@%p246 bra 	$L__BB33_157;
	ld.shared.f64 	%fd34, [_ZZN3cub18CUB_300001_SM_10006detail6reduce18DeviceReduceKernelINS2_10policy_hubIN4cuda3std3__45tupleIJdiEEEy12larger_tupleIdEE10Policy1000EN6thrust24THRUST_300001_SM_1000_NS12zip_iteratorINS8_IJNSF_6detail15normal_iteratorINSF_10device_ptrIdEEEENSF_17counting_iteratorIiNSF_11use_defaultESN_SN_EEEEEEEySB_S9_NS7_10__identityEEEvT0_PT3_T1_NS0_13GridEvenShareISV_EET2_T4_E12temp_storage+24];
	setp.lt.f64 	%p247, %fd34, %fd192;
	@%p247 bra 	$L__BB33_40;
	ld.shared.u32 	%r720, [_ZZN3cub18CUB_300001_SM_10006detail6reduce18DeviceReduceKernelINS2_10policy_hubIN4cuda3std3__45tupleIJdiEEEy12larger_tupleIdEE10Policy1000EN6thrust24THRUST_300001_SM_1000_NS12zip_iteratorINS8_IJNSF_6detail15normal_iteratorINSF_10device_ptrIdEEEENSF_17counting_iteratorIiNSF_11use_defaultESN_SN_EEEEEEEySB_S9_NS7_10__identityEEEvT0_PT3_T1_NS0_13GridEvenShareISV_EET2_T4_E12temp_storage+32];
	setp.geu.f64 	%p248, %fd192, %fd34;
	setp.lt.s32 	%p249, %r720, %r770;
	and.pred  	%p250, %p248, %p249;
	selp.b32 	%r770, %r770, %r720, %p250;
	selp.f64 	%fd192, %fd192, %fd34, %p250;
$L__BB33_40:
	ld.shared.f64 	%fd37, [_ZZN3cub18CUB_300001_SM_10006detail6reduce18DeviceReduceKernelINS2_10policy_hubIN4cuda3std3__45tupleIJdiEEEy12larger_tupleIdEE10Policy1000EN6thrust24THRUST_300001_SM_1000_NS12zip_iteratorINS8_IJNSF_6detail15normal_iteratorINSF_10device_ptrIdEEEENSF_17counting_iteratorIiNSF_11use_defaultESN_SN_EEEEEEEySB_S9_NS7_10__identityEEEvT0_PT3_T1_NS0_13GridEvenShareISV_EET2_T4_E12temp_storage+40];
	setp.lt.f64 	%p251, %fd37, %fd192;
	@%p251 bra 	$L__BB33_42;
	ld.shared.u32 	%r722, [_ZZN3cub18CUB_300001_SM_10006detail6reduce18DeviceReduceKernelINS2_10policy_hubIN4cuda3std3__45tupleIJdiEEEy12larger_tupleIdEE10Policy1000EN6thrust24THRUST_300001_SM_1000_NS12zip_iteratorINS8_IJNSF_6detail15normal_iteratorINSF_10device_ptrIdEEEENSF_17counting_iteratorIiNSF_11use_defaultESN_SN_EEEEEEEySB_S9_NS7_10__identityEEEvT0_PT3_T1_NS0_13GridEvenShareISV_EET2_T4_E12temp_storage+48];
	setp.geu.f64 	%p252, %fd192, %fd37;
	setp.lt.s32 	%p253, %r722, %r770;
	and.pred  	%p254, %p252, %p253;
	selp.b32 	%r770, %r770, %r722, %p254;
	selp.f64 	%fd192, %fd192, %fd37, %p254;
$L__BB33_42:
	ld.shared.f64 	%fd40, [_ZZN3cub18CUB_300001_SM_10006detail6reduce18DeviceReduceKernelINS2_10policy_hubIN4cuda3std3__45tupleIJdiEEEy12larger_tupleIdEE10Policy1000EN6thrust24THRUST_300001_SM_1000_NS12zip_iteratorINS8_IJNSF_6detail15normal_iteratorINSF_10device_ptrIdEEEENSF_17counting_iteratorIiNSF_11use_defaultESN_SN_EEEEEEEySB_S9_NS7_10__identityEEEvT0_PT3_T1_NS0_13GridEvenShareISV_EET2_T4_E12temp_storage+56];
	setp.lt.f64 	%p255, %fd40, %fd192;
	@%p255 bra 	$L__BB33_44;
	ld.shared.u32 	%r724, [_ZZN3cub18CUB_300001_SM_10006detail6reduce18DeviceReduceKernelINS2_10policy_hubIN4cuda3std3__45tupleIJdiEEEy12larger_tupleIdEE10Policy1000EN6thrust24THRUST_300001_SM_1000_NS12zip_iteratorINS8_IJNSF_6detail15normal_iteratorINSF_10device_ptrIdEEEENSF_17counting_iteratorIiNSF_11use_defaultESN_SN_EEEEEEEySB_S9_NS7_10__identityEEEvT0_PT3_T1_NS0_13GridEvenShareISV_EET2_T4_E12temp_storage+64];
	setp.geu.f64 	%p256, %fd192, %fd40;
	setp.lt.s32 	%p257, %r724, %r770;
	and.pred  	%p258, %p256, %p257;
	selp.b32 	%r770, %r770, %r724, %p258;
	selp.f64 	%fd192, %fd192, %fd40, %p258;
$L__BB33_44:
	ld.shared.f64 	%fd43, [_ZZN3cub18CUB_300001_SM_10006detail6reduce18DeviceReduceKernelINS2_10policy_hubIN4cuda3std3__45tupleIJdiEEEy12larger_tupleIdEE10Policy1000EN6thrust24THRUST_300001_SM_1000_NS12zip_iteratorINS8_IJNSF_6detail15normal_iteratorINSF_10device_ptrIdEEEENSF_17counting_iteratorIiNSF_11use_defaultESN_SN_EEEEEEEySB_S9_NS7_10__identityEEEvT0_PT3_T1_NS0_13GridEvenShareISV_EET2_T4_E12temp_storage+72];
	setp.lt.f64 	%p259, %fd43, %fd192;
	@%p259 bra 	$L__BB33_46;
	ld.shared.u32 	%r726, [_ZZN3cub18CUB_300001_SM_10006detail6reduce18DeviceReduceKernelINS2_10policy_hubIN4cuda3std3__45tupleIJdiEEEy12larger_tupleIdEE10Policy1000EN6thrust24THRUST_300001_SM_1000_NS12zip_iteratorINS8_IJNSF_6detail15normal_iteratorINSF_10device_ptrIdEEEENSF_17counting_iteratorIiNSF_11use_defaultESN_SN_EEEEEEEySB_S9_NS7_10__identityEEEvT0_PT3_T1_NS0_13GridEvenShareISV_EET2_T4_E12temp_storage+80];
	setp.geu.f64 	%p260, %fd192, %fd43;
	setp.lt.s32 	%p261, %r726, %r770;
	and.pred  	%p262, %p260, %p261;
	selp.b32 	%r770, %r770, %r726, %p262;
	selp.f64 	%fd192, %fd192, %fd43, %p262;
$L__BB33_46:
	ld.shared.f64 	%fd46, [_ZZN3cub18CUB_300001_SM_10006detail6reduce18DeviceReduceKernelINS2_10policy_hubIN4cuda3std3__45tupleIJdiEEEy12larger_tupleIdEE10Policy1000EN6thrust24THRUST_300001_SM_1000_NS12zip_iteratorINS8_IJNSF_6detail15normal_iteratorINSF_10device_ptrIdEEEENSF_17counting_iteratorIiNSF_11use_defaultESN_SN_EEEEEEEySB_S9_NS7_10__identityEEEvT0_PT3_T1_NS0_13GridEvenShareISV_EET2_T4_E12temp_storage+88];
	setp.lt.f64 	%p263, %fd46, %fd192;
	@%p263 bra 	$L__BB33_48;
	ld.shared.u32 	%r728, [_ZZN3cub18CUB_300001_SM_10006detail6reduce18DeviceReduceKernelINS2_10policy_hubIN4cuda3std3__45tupleIJdiEEEy12larger_tupleIdEE10Policy1000EN6thrust24THRUST_300001_SM_1000_NS12zip_iteratorINS8_IJNSF_6detail15normal_iteratorINSF_10device_ptrIdEEEENSF_17counting_iteratorIiNSF_11use_defaultESN_SN_EEEEEEEySB_S9_NS7_10__identityEEEvT0_PT3_T1_NS0_13GridEvenShareISV_EET2_T4_E12temp_storage+96];
	setp.geu.f64 	%p264, %fd192, %fd46;
	setp.lt.s32 	%p265, %r728, %r770;
	and.pred  	%p266, %p264, %p265;
	selp.b32 	%r770, %r770, %r728, %p266;
	selp.f64 	%fd192, %fd192, %fd46, %p266;
$L__BB33_48:
	ld.shared.f64 	%fd49, [_ZZN3cub18CUB_300001_SM_10006detail6reduce18DeviceReduceKernelINS2_10policy_hubIN4cuda3std3__45tupleIJdiEEEy12larger_tupleIdEE10Policy1000EN6thrust24THRUST_300001_SM_1000_NS12zip_iteratorINS8_IJNSF_6detail15normal_iteratorINSF_10device_ptrIdEEEENSF_17counting_iteratorIiNSF_11use_defaultESN_SN_EEEEEEEySB_S9_NS7_10__identityEEEvT0_PT3_T1_NS0_13GridEvenShareISV_EET2_T4_E12temp_storage+104];
	setp.lt.f64 	%p267, %fd49, %fd192;
	@%p267 bra 	$L__BB33_50;
	ld.shared.u32 	%r730, [_ZZN3cub18CUB_300001_SM_10006detail6reduce18DeviceReduceKernelINS2_10policy_hubIN4cuda3std3__45tupleIJdiEEEy12larger_tupleIdEE10Policy1000EN6thrust24THRUST_300001_SM_1000_NS12zip_iteratorINS8_IJNSF_6detail15normal_iteratorINSF_10device_ptrIdEEEENSF_17counting_iteratorIiNSF_11use_defaultESN_SN_EEEEEEEySB_S9_NS7_10__identityEEEvT0_PT3_T1_NS0_13GridEvenShareISV_EET2_T4_E12temp_storage+112];
	setp.geu.f64 	%p268, %fd192, %fd49;
	setp.lt.s32 	%p269, %r730, %r770;
	and.pred  	%p270, %p268, %p269;
	selp.b32 	%r770, %r770, %r730, %p270;
	selp.f64 	%fd192, %fd192, %fd49, %p270;
$L__BB33_50:
	ld.shared.f64 	%fd52, [_ZZN3cub18CUB_300001_SM_10006detail6reduce18DeviceReduceKernelINS2_10policy_hubIN4cuda3std3__45tupleIJdiEEEy12larger_tupleIdEE10Policy1000EN6thrust24THRUST_300001_SM_1000_NS12zip_iteratorINS8_IJNSF_6detail15normal_iteratorINSF_10device_ptrIdEEEENSF_17counting_iteratorIiNSF_11use_defaultESN_SN_EEEEEEEySB_S9_NS7_10__identityEEEvT0_PT3_T1_NS0_13GridEvenShareISV_EET2_T4_E12temp_storage+120];
	setp.lt.f64 	%p271, %fd52, %fd192;
	@%p271 bra 	$L__BB33_157;
	ld.shared.u32 	%r732, [_ZZN3cub18CUB_300001_SM_10006detail6reduce18DeviceReduceKernelINS2_10policy_hubIN4cuda3std3__45tupleIJdiEEEy12larger_tupleIdEE10Policy1000EN6thrust24THRUST_300001_SM_1000_NS12zip_iteratorINS8_IJNSF_6detail15normal_iteratorINSF_10device_ptrIdEEEENSF_17counting_iteratorIiNSF_11use_defaultESN_SN_EEEEEEEySB_S9_NS7_10__identityEEEvT0_PT3_T1_NS0_13GridEvenShareISV_EET2_T4_E12temp_storage+128];
	setp.geu.f64 	%p272, %fd192, %fd52;
	setp.lt.s32 	%p273, %r732, %r770;
	and.pred  	%p274, %p272, %p273;
	selp.b32 	%r770, %r770, %r732, %p274;
	selp.f64 	%fd192, %fd192, %fd52, %p274;
	bra.uni 	$L__BB33_157;
$L__BB33_52:
	// begin inline asm
	mov.u32 %r392, %laneid;
	// end inline asm
	and.b32  	%r413, %r5, 992;
	add.s32 	%r414, %r413, 32;
	setp.gt.s32 	%p147, %r414, %r4;
	not.b32 	%r415, %r413;
	add.s32 	%r416, %r4, %r415;
	selp.b32 	%r411, %r416, 31, %p147;
	mov.b64 	%rd50, %fd192;
	mov.b64 	{%r394, %r399}, %rd50;
	mov.b32 	%r410, 1;
	mov.b32 	%r412, -1;
	// begin inline asm
	shfl.sync.down.b32 %r393, %r394, %r410, %r411, %r412;
	// end inline asm
	// begin inline asm
	shfl.sync.down.b32 %r398, %r399, %r410, %r411, %r412;
	// end inline asm
	mov.b64 	%rd51, {%r393, %r398};
	mov.b64 	%fd54, %rd51;
	// begin inline asm
	shfl.sync.down.b32 %r403, %r770, %r410, %r411, %r412;
	// end inline asm
	mov.b32 	%r409, 0;
	// begin inline asm
	shfl.sync.down.b32 %r408, %r409, %r410, %r411, %r412;
	// end inline asm
	setp.ge.s32 	%p148, %r392, %r411;
	setp.gt.f64 	%p149, %fd192, %fd54;
	or.pred  	%p150, %p148, %p149;
	mov.b16 	%rs135, 0;
	mov.u16 	%rs136, %rs135;
	mov.u16 	%rs137, %rs135;
	mov.u16 	%rs138, %rs135;
	@%p150 bra 	$L__BB33_55;
	setp.geu.f64 	%p151, %fd192, %fd54;
	setp.lt.s32 	%p152, %r403, %r770;
	and.pred  	%p153, %p151, %p152;
	@%p153 bra 	$L__BB33_55;
	shr.u32 	%r417, %r408, 24;
	cvt.u16.u32 	%rs135, %r417;
	{ .reg .b16 tmp; mov.b32 {tmp, %rs136}, %r408; }
	shr.u32 	%r418, %r408, 8;
	cvt.u16.u32 	%rs137, %r418;
	cvt.u16.u32 	%rs138, %r408;
	mov.u32 	%r770, %r403;
	mov.f64 	%fd192, %fd54;
$L__BB33_55:
	cvt.u32.u16 	%r439, %rs138;
	and.b32  	%r440, %r439, 255;
	and.b16  	%rs105, %rs137, 255;
	mul.wide.u16 	%r441, %rs105, 256;
	or.b32  	%r442, %r441, %r440;
	cvt.u32.u16 	%r443, %rs136;
	shl.b32 	%r444, %r443, 16;
	and.b32  	%r445, %r444, 16711680;
	or.b32  	%r446, %r442, %r445;
	cvt.u32.u16 	%r447, %rs135;
	shl.b32 	%r448, %r447, 24;
	or.b32  	%r435, %r446, %r448;
	mov.b64 	%rd52, %fd192;
	mov.b64 	{%r420, %r425}, %rd52;
	mov.b32 	%r436, 2;
	mov.b32 	%r438, -1;
	// begin inline asm
	shfl.sync.down.b32 %r419, %r420, %r436, %r411, %r438;
	// end inline asm
	// begin inline asm
	shfl.sync.down.b32 %r424, %r425, %r436, %r411, %r438;
	// end inline asm
	mov.b64 	%rd53, {%r419, %r424};
	mov.b64 	%fd56, %rd53;
	// begin inline asm
	shfl.sync.down.b32 %r429, %r770, %r436, %r411, %r438;
	// end inline asm
	// begin inline asm
	shfl.sync.down.b32 %r434, %r435, %r436, %r411, %r438;
	// end inline asm
	add.s32 	%r449, %r392, 2;
	setp.gt.s32 	%p154, %r449, %r411;
	setp.gt.f64 	%p155, %fd192, %fd56;
	or.pred  	%p156, %p154, %p155;
	@%p156 bra 	$L__BB33_58;
	setp.geu.f64 	%p157, %fd192, %fd56;
	setp.lt.s32 	%p158, %r429, %r770;
	and.pred  	%p159, %p157, %p158;
	@%p159 bra 	$L__BB33_58;
	shr.u32 	%r450, %r434, 24;
	cvt.u16.u32 	%rs135, %r450;
	{ .reg .b16 tmp; mov.b32 {tmp, %rs136}, %r434; }
	shr.u32 	%r451, %r434, 8;
	cvt.u16.u32 	%rs137, %r451;
	cvt.u16.u32 	%rs138, %r434;
	mov.u32 	%r770, %r429;
	mov.f64 	%fd192, %fd56;
$L__BB33_58:
	cvt.u32.u16 	%r472, %rs138;
	and.b32  	%r473, %r472, 255;
	and.b16  	%rs106, %rs137, 255;
	mul.wide.u16 	%r474, %rs106, 256;
	or.b32  	%r475, %r474, %r473;
	cvt.u32.u16 	%r476, %rs136;
	shl.b32 	%r477, %r476, 16;
	and.b32  	%r478, %r477, 16711680;
	or.b32  	%r479, %r475, %r478;
	cvt.u32.u16 	%r480, %rs135;
	shl.b32 	%r481, %r480, 24;
	or.b32  	%r468, %r479, %r481;
	mov.b64 	%rd54, %fd192;
	mov.b64 	{%r453, %r458}, %rd54;
	mov.b32 	%r469, 4;
	mov.b32 	%r471, -1;
	// begin inline asm
	shfl.sync.down.b32 %r452, %r453, %r469, %r411, %r471;
	// end inline asm
	// begin inline asm
	shfl.sync.down.b32 %r457, %r458, %r469, %r411, %r471;
	// end inline asm
	mov.b64 	%rd55, {%r452, %r457};
	mov.b64 	%fd58, %rd55;
	// begin inline asm
	shfl.sync.down.b32 %r462, %r770, %r469, %r411, %r471;
	// end inline asm
	// begin inline asm
	shfl.sync.down.b32 %r467, %r468, %r469, %r411, %r471;
	// end inline asm
	add.s32 	%r482, %r392, 4;
	setp.gt.s32 	%p160, %r482, %r411;
	setp.gt.f64 	%p161, %fd192, %fd58;
	or.pred  	%p162, %p160, %p161;
	@%p162 bra 	$L__BB33_61;
	setp.geu.f64 	%p163, %fd192, %fd58;
	setp.lt.s32 	%p164, %r462, %r770;
	and.pred  	%p165, %p163, %p164;
	@%p165 bra 	$L__BB33_61;
	shr.u32 	%r483, %r467, 24;
	cvt.u16.u32 	%rs135, %r483;
	{ .reg .b16 tmp; mov.b32 {tmp, %rs136}, %r467; }
	shr.u32 	%r484, %r467, 8;
	cvt.u16.u32 	%rs137, %r484;
	cvt.u16.u32 	%rs138, %r467;
	mov.u32 	%r770, %r462;
	mov.f64 	%fd192, %fd58;
$L__BB33_61:
	cvt.u32.u16 	%r505, %rs138;
	and.b32  	%r506, %r505, 255;
	and.b16  	%rs107, %rs137, 255;
	mul.wide.u16 	%r507, %rs107, 256;
	or.b32  	%r508, %r507, %r506;
	cvt.u32.u16 	%r509, %rs136;
	shl.b32 	%r510, %r509, 16;
	and.b32  	%r511, %r510, 16711680;
	or.b32  	%r512, %r508, %r511;
	cvt.u32.u16 	%r513, %rs135;
	shl.b32 	%r514, %r513, 24;
	or.b32  	%r501, %r512, %r514;
	mov.b64 	%rd56, %fd192;
	mov.b64 	{%r486, %r491}, %rd56;
	mov.b32 	%r502, 8;
	mov.b32 	%r504, -1;
	// begin inline asm
	shfl.sync.down.b32 %r485, %r486, %r502, %r411, %r504;
	// end inline asm
	// begin inline asm
	shfl.sync.down.b32 %r490, %r491, %r502, %r411, %r504;
	// end inline asm
	mov.b64 	%rd57, {%r485, %r490};
	mov.b64 	%fd60, %rd57;
	// begin inline asm
	shfl.sync.down.b32 %r495, %r770, %r502, %r411, %r504;
	// end inline asm
	// begin inline asm
	shfl.sync.down.b32 %r500, %r501, %r502, %r411, %r504;
	// end inline asm
	add.s32 	%r515, %r392, 8;
	setp.gt.s32 	%p166, %r515, %r411;
	setp.gt.f64 	%p167, %fd192, %fd60;
	or.pred  	%p168, %p166, %p167;
	@%p168 bra 	$L__BB33_64;
	setp.geu.f64 	%p169, %fd192, %fd60;
	setp.lt.s32 	%p170, %r495, %r770;
	and.pred  	%p171, %p169, %p170;
	@%p171 bra 	$L__BB33_64;
	shr.u32 	%r516, %r500, 24;
	cvt.u16.u32 	%rs135, %r516;
	{ .reg .b16 tmp; mov.b32 {tmp, %rs136}, %r500; }
	shr.u32 	%r517, %r500, 8;
	cvt.u16.u32 	%rs137, %r517;
	cvt.u16.u32 	%rs138, %r500;
	mov.u32 	%r770, %r495;
	mov.f64 	%fd192, %fd60;
$L__BB33_64:
	cvt.u32.u16 	%r538, %rs138;
	and.b32  	%r539, %r538, 255;
	and.b16  	%rs108, %rs137, 255;
	mul.wide.u16 	%r540, %rs108, 256;
	or.b32  	%r541, %r540, %r539;
	cvt.u32.u16 	%r542, %rs136;
	shl.b32 	%r543, %r542, 16;
	and.b32  	%r544, %r543, 16711680;
	or.b32  	%r545, %r541, %r544;
	cvt.u32.u16 	%r546, %rs135;
	shl.b32 	%r547, %r546, 24;
	or.b32  	%r534, %r545, %r547;
	mov.b64 	%rd58, %fd192;
	mov.b64 	{%r519, %r524}, %rd58;
	mov.b32 	%r535, 16;
	mov.b32 	%r537, -1;
	// begin inline asm
	shfl.sync.down.b32 %r518, %r519, %r535, %r411, %r537;
	// end inline asm
	// begin inline asm
	shfl.sync.down.b32 %r523, %r524, %r535, %r411, %r537;
	// end inline asm
	mov.b64 	%rd59, {%r518, %r523};
	mov.b64 	%fd62, %rd59;
	// begin inline asm
	shfl.sync.down.b32 %r528, %r770, %r535, %r411, %r537;
	// end inline asm
	// begin inline asm
	shfl.sync.down.b32 %r533, %r534, %r535, %r411, %r537;
	// end inline asm
	add.s32 	%r548, %r392, 16;
	setp.gt.s32 	%p172, %r548, %r411;
	setp.gt.f64 	%p173, %fd192, %fd62;
	or.pred  	%p174, %p172, %p173;
	@%p174 bra 	$L__BB33_66;
	setp.geu.f64 	%p175, %fd192, %fd62;
	setp.lt.s32 	%p176, %r528, %r770;
	and.pred  	%p177, %p175, %p176;
	selp.b32 	%r770, %r770, %r528, %p177;
	selp.f64 	%fd192, %fd192, %fd62, %p177;
$L__BB33_66:
	setp.ne.s32 	%p178, %r392, 0;
	@%p178 bra 	$L__BB33_68;
	shr.u32 	%r549, %r5, 1;
	and.b32  	%r550, %r549, 496;
	mov.u32 	%r551, _ZZN3cub18CUB_300001_SM_10006detail6reduce18DeviceReduceKernelINS2_10policy_hubIN4cuda3std3__45tupleIJdiEEEy12larger_tupleIdEE10Policy1000EN6thrust24THRUST_300001_SM_1000_NS12zip_iteratorINS8_IJNSF_6detail15normal_iteratorINSF_10device_ptrIdEEEENSF_17counting_iteratorIiNSF_11use_defaultESN_SN_EEEEEEEySB_S9_NS7_10__identityEEEvT0_PT3_T1_NS0_13GridEvenShareISV_EET2_T4_E12temp_storage;
	add.s32 	%r552, %r551, %r550;
	st.shared.f64 	[%r552+8], %fd192;
	st.shared.u32 	[%r552+16], %r770;
$L__BB33_68:
	bar.sync 	0;
	setp.ne.s32 	%p179, %r5, 0;
	@%p179 bra 	$L__BB33_157;
	setp.lt.s32 	%p180, %r4, 33;
	@%p180 bra 	$L__BB33_72;
	ld.shared.f64 	%fd65, [_ZZN3cub18CUB_300001_SM_10006detail6reduce18DeviceReduceKernelINS2_10policy_hubIN4cuda3std3__45tupleIJdiEEEy12larger_tupleIdEE10Policy1000EN6thrust24THRUST_300001_SM_1000_NS12zip_iteratorINS8_IJNSF_6detail15normal_iteratorINSF_10device_ptrIdEEEENSF_17counting_iteratorIiNSF_11use_defaultESN_SN_EEEEEEEySB_S9_NS7_10__identityEEEvT0_PT3_T1_NS0_13GridEvenShareISV_EET2_T4_E12temp_storage+24];
	setp.lt.f64 	%p181, %fd65, %fd192;
	@%p181 bra 	$L__BB33_72;
	ld.shared.u32 	%r553, [_ZZN3cub18CUB_300001_SM_10006detail6reduce18DeviceReduceKernelINS2_10policy_hubIN4cuda3std3__45tupleIJdiEEEy12larger_tupleIdEE10Policy1000EN6thrust24THRUST_300001_SM_1000_NS12zip_iteratorINS8_IJNSF_6detail15normal_iteratorINSF_10device_ptrIdEEEENSF_17counting_iteratorIiNSF_11use_defaultESN_SN_EEEEEEEySB_S9_NS7_10__identityEEEvT0_PT3_T1_NS0_13GridEvenShareISV_EET2_T4_E12temp_storage+32];
	setp.geu.f64 	%p182, %fd192, %fd65;
	setp.lt.s32 	%p183, %r553, %r770;
	and.pred  	%p184, %p182, %p183;
	selp.f64 	%fd192, %fd192, %fd65, %p184;
	selp.b32 	%r770, %r770, %r553, %p184;
$L__BB33_72:
	setp.lt.s32 	%p185, %r4, 65;
	@%p185 bra 	$L__BB33_75;
	ld.shared.f64 	%fd68, [_ZZN3cub18CUB_300001_SM_10006detail6reduce18DeviceReduceKernelINS2_10policy_hubIN4cuda3std3__45tupleIJdiEEEy12larger_tupleIdEE10Policy1000EN6thrust24THRUST_300001_SM_1000_NS12zip_iteratorINS8_IJNSF_6detail15normal_iteratorINSF_10device_ptrIdEEEENSF_17counting_iteratorIiNSF_11use_defaultESN_SN_EEEEEEEySB_S9_NS7_10__identityEEEvT0_PT3_T1_NS0_13GridEvenShareISV_EET2_T4_E12temp_storage+40];
	setp.lt.f64 	%p186, %fd68, %fd192;
	@%p186 bra 	$L__BB33_75;
	ld.shared.u32 	%r555, [_ZZN3cub18CUB_300001_SM_10006detail6reduce18DeviceReduceKernelINS2_10policy_hubIN4cuda3std3__45tupleIJdiEEEy12larger_tupleIdEE10Policy1000EN6thrust24THRUST_300001_SM_1000_NS12zip_iteratorINS8_IJNSF_6detail15normal_iteratorINSF_10device_ptrIdEEEENSF_17counting_iteratorIiNSF_11use_defaultESN_SN_EEEEEEEySB_S9_NS7_10__identityEEEvT0_PT3_T1_NS0_13GridEvenShareISV_EET2_T4_E12temp_storage+48];
	setp.geu.f64 	%p187, %fd192, %fd68;
	setp.lt.s32 	%p188, %r555, %r770;
	and.pred  	%p189, %p187, %p188;
	selp.f64 	%fd192, %fd192, %fd68, %p189;
	selp.b32 	%r770, %r770, %r555, %p189;
$L__BB33_75:
	setp.lt.s32 	%p190, %r4, 97;
	@%p190 bra 	$L__BB33_78;
	ld.shared.f64 	%fd71, [_ZZN3cub18CUB_300001_SM_10006detail6reduce18DeviceReduceKernelINS2_10policy_hubIN4cuda3std3__45tupleIJdiEEEy12larger_tupleIdEE10Policy1000EN6thrust24THRUST_300001_SM_1000_NS12zip_iteratorINS8_IJNSF_6detail15normal_iteratorINSF_10device_ptrIdEEEENSF_17counting_iteratorIiNSF_11use_defaultESN_SN_EEEEEEEySB_S9_NS7_10__identityEEEvT0_PT3_T1_NS0_13GridEvenShareISV_EET2_T4_E12temp_storage+56];
	setp.lt.f64 	%p191, %fd71, %fd192;
	@%p191 bra 	$L__BB33_78;
	ld.shared.u32 	%r557, [_ZZN3cub18CUB_300001_SM_10006detail6reduce18DeviceReduceKernelINS2_10policy_hubIN4cuda3std3__45tupleIJdiEEEy12larger_tupleIdEE10Policy1000EN6thrust24THRUST_300001_SM_1000_NS12zip_iteratorINS8_IJNSF_6detail15normal_iteratorINSF_10device_ptrIdEEEENSF_17counting_iteratorIiNSF_11use_defaultESN_SN_EEEEEEEySB_S9_NS7_10__identityEEEvT0_PT3_T1_NS0_13GridEvenShareISV_EET2_T4_E12temp_storage+64];
	setp.geu.f64 	%p192, %fd192, %fd71;
	setp.lt.s32 	%p193, %r557, %r770;
	and.pred  	%p194, %p192, %p193;
	selp.f64 	%fd192, %fd192, %fd71, %p194;
	selp.b32 	%r770, %r770, %r557, %p194;
$L__BB33_78:
	setp.lt.s32 	%p195, %r4, 129;
	@%p195 bra 	$L__BB33_81;
	ld.shared.f64 	%fd74, [_ZZN3cub18CUB_300001_SM_10006detail6reduce18DeviceReduceKernelINS2_10policy_hubIN4cuda3std3__45tupleIJdiEEEy12larger_tupleIdEE10Policy1000EN6thrust24THRUST_300001_SM_1000_NS12zip_iteratorINS8_IJNSF_6detail15normal_iteratorINSF_10device_ptrIdEEEENSF_17counting_iteratorIiNSF_11use_defaultESN_SN_EEEEEEEySB_S9_NS7_10__identityEEEvT0_PT3_T1_NS0_13GridEvenShareISV_EET2_T4_E12temp_storage+72];
	setp.lt.f64 	%p196, %fd74, %fd192;
	@%p196 bra 	$L__BB33_81;
	ld.shared.u32 	%r559, [_ZZN3cub18CUB_300001_SM_10006detail6reduce18DeviceReduceKernelINS2_10policy_hubIN4cuda3std3__45tupleIJdiEEEy12larger_tupleIdEE10Policy1000EN6thrust24THRUST_300001_SM_1000_NS12zip_iteratorINS8_IJNSF_6detail15normal_iteratorINSF_10device_ptrIdEEEENSF_17counting_iteratorIiNSF_11use_defaultESN_SN_EEEEEEEySB_S9_NS7_10__identityEEEvT0_PT3_T1_NS0_13GridEvenShareISV_EET2_T4_E12temp_storage+80];
	setp.geu.f64 	%p197, %fd192, %fd74;
	setp.lt.s32 	%p198, %r559, %r770;
	and.pred  	%p199, %p197, %p198;
	selp.f64 	%fd192, %fd192, %fd74, %p199;
	selp.b32 	%r770, %r770, %r559, %p199;
$L__BB33_81:
	setp.lt.s32 	%p200, %r4, 161;
	@%p200 bra 	$L__BB33_84;
	ld.shared.f64 	%fd77, [_ZZN3cub18CUB_300001_SM_10006detail6reduce18DeviceReduceKernelINS2_10policy_hubIN4cuda3std3__45tupleIJdiEEEy12larger_tupleIdEE10Policy1000EN6thrust24THRUST_300001_SM_1000_NS12zip_iteratorINS8_IJNSF_6detail15normal_iteratorINSF_10device_ptrIdEEEENSF_17counting_iteratorIiNSF_11use_defaultESN_SN_EEEEEEEySB_S9_NS7_10__identityEEEvT0_PT3_T1_NS0_13GridEvenShareISV_EET2_T4_E12temp_storage+88];
	setp.lt.f64 	%p201, %fd77, %fd192;
	@%p201 bra 	$L__BB33_84;
	ld.shared.u32 	%r561, [_ZZN3cub18CUB_300001_SM_10006detail6reduce18DeviceReduceKernelINS2_10policy_hubIN4cuda3std3__45tupleIJdiEEEy12larger_tupleIdEE10Policy1000EN6thrust24THRUST_300001_SM_1000_NS12zip_iteratorINS8_IJNSF_6detail15normal_iteratorINSF_10device_ptrIdEEEENSF_17counting_iteratorIiNSF_11use_defaultESN_SN_EEEEEEEySB_S9_NS7_10__identityEEEvT0_PT3_T1_NS0_13GridEvenShareISV_EET2_T4_E12temp_storage+96];
	setp.geu.f64 	%p202, %fd192, %fd77;
	setp.lt.s32 	%p203, %r561, %r770;
	and.pred  	%p204, %p202, %p203;
	selp.f64 	%fd192, %fd192, %fd77, %p204;
	selp.b32 	%r770, %r770, %r561, %p204;
$L__BB33_84:
	setp.lt.s32 	%p205, %r4, 193;
	@%p205 bra 	$L__BB33_87;
	ld.shared.f64 	%fd80, [_ZZN3cub18CUB_300001_SM_10006detail6reduce18DeviceReduceKernelINS2_10policy_hubIN4cuda3std3__45tupleIJdiEEEy12larger_tupleIdEE10Policy1000EN6thrust24THRUST_300001_SM_1000_NS12zip_iteratorINS8_IJNSF_6detail15normal_iteratorINSF_10device_ptrIdEEEENSF_17counting_iteratorIiNSF_11use_defaultESN_SN_EEEEEEEySB_S9_NS7_10__identityEEEvT0_PT3_T1_NS0_13GridEvenShareISV_EET2_T4_E12temp_storage+104];
	setp.lt.f64 	%p206, %fd80, %fd192;
	@%p206 bra 	$L__BB33_87;
	ld.shared.u32 	%r563, [_ZZN3cub18CUB_300001_SM_10006detail6reduce18DeviceReduceKernelINS2_10policy_hubIN4cuda3std3__45tupleIJdiEEEy12larger_tupleIdEE10Policy1000EN6thrust24THRUST_300001_SM_1000_NS12zip_iteratorINS8_IJNSF_6detail15normal_iteratorINSF_10device_ptrIdEEEENSF_17counting_iteratorIiNSF_11use_defaultESN_SN_EEEEEEEySB_S9_NS7_10__identityEEEvT0_PT3_T1_NS0_13GridEvenShareISV_EET2_T4_E12temp_storage+112];
	setp.geu.f64 	%p207, %fd192, %fd80;
	setp.lt.s32 	%p208, %r563, %r770;
	and.pred  	%p209, %p207, %p208;
	selp.f64 	%fd192, %fd192, %fd80, %p209;
	selp.b32 	%r770, %r770, %r563, %p209;
$L__BB33_87:
	setp.lt.s32 	%p210, %r4, 225;
	@%p210 bra 	$L__BB33_157;
	ld.shared.f64 	%fd83, [_ZZN3cub18CUB_300001_SM_10006detail6reduce18DeviceReduceKernelINS2_10policy_hubIN4cuda3std3__45tupleIJdiEEEy12larger_tupleIdEE10Policy1000EN6thrust24THRUST_300001_SM_1000_NS12zip_iteratorINS8_IJNSF_6detail15normal_iteratorINSF_10device_ptrIdEEEENSF_17counting_iteratorIiNSF_11use_defaultESN_SN_EEEEEEEySB_S9_NS7_10__identityEEEvT0_PT3_T1_NS0_13GridEvenShareISV_EET2_T4_E12temp_storage+120];
	setp.lt.f64 	%p211, %fd83, %fd192;
	@%p211 bra 	$L__BB33_157;
	ld.shared.u32 	%r565, [_ZZN3cub18CUB_300001_SM_10006detail6reduce18DeviceReduceKernelINS2_10policy_hubIN4cuda3std3__45tupleIJdiEEEy12larger_tupleIdEE10Policy1000EN6thrust24THRUST_300001_SM_1000_NS12zip_iteratorINS8_IJNSF_6detail15normal_iteratorINSF_10device_ptrIdEEEENSF_17counting_iteratorIiNSF_11use_defaultESN_SN_EEEEEEEySB_S9_NS7_10__identityEEEvT0_PT3_T1_NS0_13GridEvenShareISV_EET2_T4_E12temp_storage+128];
	setp.geu.f64 	%p212, %fd192, %fd83;
	setp.lt.s32 	%p213, %r565, %r770;
	and.pred  	%p214, %p212, %p213;
	selp.b32 	%r770, %r770, %r565, %p214;
	selp.f64 	%fd192, %fd192, %fd83, %p214;
	bra.uni 	$L__BB33_157;
$L__BB33_90:
	cvt.u32.u64 	%r183, %rd4;
	mov.u32 	%r101, %tid.x;
	add.s32 	%r184, %r183, %r101;
	mul.wide.u32 	%rd20, %r184, 8;
	add.s64 	%rd21, %rd2, %rd20;
	add.s32 	%r102, %r184, %r1;
	ld.global.f64 	%fd192, [%rd21];
	ld.global.f64 	%fd86, [%rd21+2048];
	ld.global.f64 	%fd87, [%rd21+4096];
	ld.global.f64 	%fd88, [%rd21+6144];
	setp.lt.f64 	%p2, %fd86, %fd192;
	mov.u32 	%r770, %r102;
	@%p2 bra 	$L__BB33_92;
	add.s32 	%r185, %r102, 256;
	setp.geu.f64 	%p3, %fd192, %fd86;
	setp.gt.s32 	%p4, %r102, 2147483391;
	and.pred  	%p5, %p3, %p4;
	selp.f64 	%fd192, %fd192, %fd86, %p5;
	selp.b32 	%r770, %r102, %r185, %p5;
$L__BB33_92:
	setp.lt.f64 	%p6, %fd87, %fd192;
	@%p6 bra 	$L__BB33_94;
	add.s32 	%r186, %r102, 512;
	setp.geu.f64 	%p7, %fd192, %fd87;
	setp.lt.s32 	%p8, %r186, %r770;
	and.pred  	%p9, %p7, %p8;
	selp.f64 	%fd192, %fd192, %fd87, %p9;
	selp.b32 	%r770, %r770, %r186, %p9;
$L__BB33_94:
	setp.lt.f64 	%p10, %fd88, %fd192;
	@%p10 bra 	$L__BB33_96;
	add.s32 	%r187, %r102, 768;
	setp.geu.f64 	%p11, %fd192, %fd88;
	setp.lt.s32 	%p12, %r187, %r770;
	and.pred  	%p13, %p11, %p12;
	selp.f64 	%fd192, %fd192, %fd88, %p13;
	selp.b32 	%r770, %r770, %r187, %p13;
$L__BB33_96:
	setp.lt.u64 	%p14, %rd5, %rd3;
	@%p14 bra 	$L__BB33_126;
	add.s64 	%rd73, %rd4, %rd3;
	add.s64 	%rd9, %rd1, -1024;
	setp.gt.u64 	%p15, %rd73, %rd9;
	@%p15 bra 	$L__BB33_109;
	cvt.u64.u32 	%rd10, %r101;
	bra.uni 	$L__BB33_100;
$L__BB33_99:
	add.s64 	%rd73, %rd73, %rd3;
	setp.gt.u64 	%p33, %rd73, %rd9;
	@%p33 bra 	$L__BB33_109;
$L__BB33_100:
	cvt.u32.u64 	%r188, %rd73;
	add.s32 	%r189, %r1, %r188;
	add.s64 	%rd22, %rd73, %rd10;
	shl.b64 	%rd23, %rd22, 3;
	add.s64 	%rd24, %rd2, %rd23;
	add.s32 	%r110, %r189, %r101;
	ld.global.f64 	%fd96, [%rd24];
	ld.global.f64 	%fd97, [%rd24+2048];
	ld.global.f64 	%fd98, [%rd24+4096];
	ld.global.f64 	%fd99, [%rd24+6144];
	setp.lt.f64 	%p16, %fd96, %fd192;
	@%p16 bra 	$L__BB33_102;
	setp.geu.f64 	%p17, %fd192, %fd96;
	setp.lt.s32 	%p18, %r110, %r770;
	and.pred  	%p19, %p17, %p18;
	selp.f64 	%fd192, %fd192, %fd96, %p19;
	selp.b32 	%r770, %r770, %r110, %p19;
$L__BB33_102:
	setp.lt.f64 	%p20, %fd97, %fd192;
	@%p20 bra 	$L__BB33_104;
	add.s32 	%r190, %r110, 256;
	setp.geu.f64 	%p21, %fd192, %fd97;
	setp.lt.s32 	%p22, %r190, %r770;
	and.pred  	%p23, %p21, %p22;
	selp.f64 	%fd192, %fd192, %fd97, %p23;
	selp.b32 	%r770, %r770, %r190, %p23;
$L__BB33_104:
	setp.lt.f64 	%p24, %fd98, %fd192;
	@%p24 bra 	$L__BB33_106;
	add.s32 	%r191, %r110, 512;
	setp.geu.f64 	%p25, %fd192, %fd98;
	setp.lt.s32 	%p26, %r191, %r770;
	and.pred  	%p27, %p25, %p26;
	selp.f64 	%fd192, %fd192, %fd98, %p27;
	selp.b32 	%r770, %r770, %r191, %p27;
$L__BB33_106:
	setp.lt.f64 	%p28, %fd99, %fd192;
	@%p28 bra 	$L__BB33_108;
	add.s32 	%r192, %r110, 768;
	setp.geu.f64 	%p29, %fd192, %fd99;
	setp.lt.s32 	%p30, %r192, %r770;
	and.pred  	%p31, %p29, %p30;
	selp.f64 	%fd192, %fd192, %fd99, %p31;
	selp.b32 	%r770, %r770, %r192, %p31;
$L__BB33_108:
	sub.s64 	%rd25, %rd1, %rd73;
	setp.lt.u64 	%p32, %rd25, %rd3;
	@%p32 bra 	$L__BB33_126;
	bra.uni 	$L__BB33_99;
$L__BB33_109:
	setp.le.u64 	%p34, %rd1, %rd73;
	@%p34 bra 	$L__BB33_126;
	cvt.u32.u64 	%r193, %rd73;
	cvt.u32.u64 	%r194, %rd1;
	sub.s32 	%r120, %r194, %r193;
	setp.ge.s32 	%p35, %r101, %r120;
	@%p35 bra 	$L__BB33_126;
	not.b32 	%r197, %r101;
	add.s32 	%r198, %r197, %r194;
	sub.s32 	%r122, %r198, %r193;
	and.b32  	%r199, %r122, 768;
	setp.eq.s32 	%p36, %r199, 768;
	mov.u32 	%r789, %r101;
	@%p36 bra 	$L__BB33_116;
	add.s32 	%r200, %r1, %r101;
	add.s32 	%r785, %r200, %r193;
	cvt.u64.u32 	%rd26, %r101;
	add.s64 	%rd27, %rd73, %rd26;
	shl.b64 	%rd28, %rd27, 3;
	add.s64 	%rd75, %rd2, %rd28;
	shr.u32 	%r201, %r122, 8;
	add.s32 	%r202, %r201, 1;
	and.b32  	%r203, %r202, 3;
	neg.s32 	%r784, %r203;
	mov.u32 	%r789, %r101;
$L__BB33_113:
	.pragma "nounroll";
	ld.global.f64 	%fd110, [%rd75];
	setp.lt.f64 	%p37, %fd110, %fd192;
	@%p37 bra 	$L__BB33_115;
	setp.geu.f64 	%p38, %fd192, %fd110;
	setp.lt.s32 	%p39, %r785, %r770;
	and.pred  	%p40, %p38, %p39;
	selp.f64 	%fd192, %fd192, %fd110, %p40;
	selp.b32 	%r770, %r770, %r785, %p40;
$L__BB33_115:
	add.s32 	%r789, %r789, 256;
	add.s32 	%r785, %r785, 256;
	add.s64 	%rd75, %rd75, 2048;
	add.s32 	%r784, %r784, 1;
	setp.ne.s32 	%p41, %r784, 0;
	@%p41 bra 	$L__BB33_113;
$L__BB33_116:
	setp.lt.u32 	%p42, %r122, 768;
	@%p42 bra 	$L__BB33_126;
$L__BB33_117:
	cvt.u64.u32 	%rd29, %r789;
	add.s64 	%rd30, %rd73, %rd29;
	shl.b64 	%rd31, %rd30, 3;
	add.s64 	%rd17, %rd2, %rd31;
	cvt.u32.u64 	%r204, %rd30;
	add.s32 	%r139, %r1, %r204;
	ld.global.f64 	%fd116, [%rd17];
	setp.lt.f64 	%p43, %fd116, %fd192;
	@%p43 bra 	$L__BB33_119;
	setp.geu.f64 	%p44, %fd192, %fd116;
	setp.lt.s32 	%p45, %r139, %r770;
	and.pred  	%p46, %p44, %p45;
	selp.f64 	%fd192, %fd192, %fd116, %p46;
	selp.b32 	%r770, %r770, %r139, %p46;
$L__BB33_119:
	ld.global.f64 	%fd119, [%rd17+2048];
	setp.lt.f64 	%p47, %fd119, %fd192;
	@%p47 bra 	$L__BB33_121;
	add.s32 	%r205, %r139, 256;
	setp.geu.f64 	%p48, %fd192, %fd119;
	setp.lt.s32 	%p49, %r205, %r770;
	and.pred  	%p50, %p48, %p49;
	selp.f64 	%fd192, %fd192, %fd119, %p50;
	selp.b32 	%r770, %r770, %r205, %p50;
$L__BB33_121:
	ld.global.f64 	%fd122, [%rd17+4096];
	setp.lt.f64 	%p51, %fd122, %fd192;
	@%p51 bra 	$L__BB33_123;
	add.s32 	%r206, %r139, 512;
	setp.geu.f64 	%p52, %fd192, %fd122;
	setp.lt.s32 	%p53, %r206, %r770;
	and.pred  	%p54, %p52, %p53;
	selp.f64 	%fd192, %fd192, %fd122, %p54;
	selp.b32 	%r770, %r770, %r206, %p54;
$L__BB33_123:
	ld.global.f64 	%fd125, [%rd17+6144];
	setp.lt.f64 	%p55, %fd125, %fd192;
	@%p55 bra 	$L__BB33_125;
	add.s32 	%r207, %r139, 768;
	setp.geu.f64 	%p56, %fd192, %fd125;
	setp.lt.s32 	%p57, %r207, %r770;
	and.pred  	%p58, %p56, %p57;
	selp.f64 	%fd192, %fd192, %fd125, %p58;
	selp.b32 	%r770, %r770, %r207, %p58;
$L__BB33_125:
	add.s32 	%r789, %r789, 1024;
	setp.lt.s32 	%p59, %r789, %r120;
	@%p59 bra 	$L__BB33_117;
$L__BB33_126:
	// begin inline asm
	mov.u32 %r208, %laneid;
	// end inline asm
	mov.b64 	%rd32, %fd192;
	mov.b64 	{%r210, %r215}, %rd32;
	mov.b32 	%r226, 1;
	mov.b32 	%r227, 31;
	mov.b32 	%r228, -1;
	// begin inline asm
	shfl.sync.down.b32 %r209, %r210, %r226, %r227, %r228;
	// end inline asm
	// begin inline asm
	shfl.sync.down.b32 %r214, %r215, %r226, %r227, %r228;
	// end inline asm
	mov.b64 	%rd33, {%r209, %r214};
	mov.b64 	%fd129, %rd33;
	// begin inline asm
	shfl.sync.down.b32 %r219, %r770, %r226, %r227, %r228;
	// end inline asm
	mov.b32 	%r225, 0;
	// begin inline asm
	shfl.sync.down.b32 %r224, %r225, %r226, %r227, %r228;
	// end inline asm
	setp.gt.s32 	%p60, %r208, 30;
	setp.gt.f64 	%p61, %fd192, %fd129;
	or.pred  	%p62, %p60, %p61;
	mov.b16 	%rs151, 0;
	mov.u16 	%rs152, %rs151;
	mov.u16 	%rs153, %rs151;
	mov.u16 	%rs154, %rs151;
	@%p62 bra 	$L__BB33_129;
	setp.geu.f64 	%p63, %fd192, %fd129;
	setp.lt.s32 	%p64, %r219, %r770;
	and.pred  	%p65, %p63, %p64;
	@%p65 bra 	$L__BB33_129;
	shr.u32 	%r229, %r224, 24;
	cvt.u16.u32 	%rs154, %r229;
	{ .reg .b16 tmp; mov.b32 {tmp, %rs153}, %r224; }
	shr.u32 	%r230, %r224, 8;
	cvt.u16.u32 	%rs152, %r230;
	cvt.u16.u32 	%rs151, %r224;
	mov.f64 	%fd192, %fd129;
	mov.u32 	%r770, %r219;
$L__BB33_129:
	cvt.u32.u16 	%r251, %rs151;
	and.b32  	%r252, %r251, 255;
	and.b16  	%rs99, %rs152, 255;
	mul.wide.u16 	%r253, %rs99, 256;
	or.b32  	%r254, %r253, %r252;
	cvt.u32.u16 	%r255, %rs153;
	shl.b32 	%r256, %r255, 16;
	and.b32  	%r257, %r256, 16711680;
	or.b32  	%r258, %r254, %r257;
	cvt.u32.u16 	%r259, %rs154;
	shl.b32 	%r260, %r259, 24;
	or.b32  	%r247, %r258, %r260;
	mov.b64 	%rd34, %fd192;
	mov.b64 	{%r232, %r237}, %rd34;
	mov.b32 	%r248, 2;
	mov.b32 	%r249, 31;
	mov.b32 	%r250, -1;
	// begin inline asm
	shfl.sync.down.b32 %r231, %r232, %r248, %r249, %r250;
	// end inline asm
	// begin inline asm
	shfl.sync.down.b32 %r236, %r237, %r248, %r249, %r250;
	// end inline asm
	mov.b64 	%rd35, {%r231, %r236};
	mov.b64 	%fd131, %rd35;
	// begin inline asm
	shfl.sync.down.b32 %r241, %r770, %r248, %r249, %r250;
	// end inline asm
	// begin inline asm
	shfl.sync.down.b32 %r246, %r247, %r248, %r249, %r250;
	// end inline asm
	setp.gt.s32 	%p66, %r208, 29;
	setp.gt.f64 	%p67, %fd192, %fd131;
	or.pred  	%p68, %p66, %p67;
	@%p68 bra 	$L__BB33_132;
	setp.geu.f64 	%p69, %fd192, %fd131;
	setp.lt.s32 	%p70, %r241, %r770;
	and.pred  	%p71, %p69, %p70;
	@%p71 bra 	$L__BB33_132;
	shr.u32 	%r261, %r246, 24;
	cvt.u16.u32 	%rs154, %r261;
	{ .reg .b16 tmp; mov.b32 {tmp, %rs153}, %r246; }
	shr.u32 	%r262, %r246, 8;
	cvt.u16.u32 	%rs152, %r262;
	cvt.u16.u32 	%rs151, %r246;
	mov.f64 	%fd192, %fd131;
	mov.u32 	%r770, %r241;
$L__BB33_132:
	cvt.u32.u16 	%r283, %rs151;
	and.b32  	%r284, %r283, 255;
	and.b16  	%rs100, %rs152, 255;
	mul.wide.u16 	%r285, %rs100, 256;
	or.b32  	%r286, %r285, %r284;
	cvt.u32.u16 	%r287, %rs153;
	shl.b32 	%r288, %r287, 16;
	and.b32  	%r289, %r288, 16711680;
	or.b32  	%r290, %r286, %r289;
	cvt.u32.u16 	%r291, %rs154;
	shl.b32 	%r292, %r291, 24;
	or.b32  	%r279, %r290, %r292;
	mov.b64 	%rd36, %fd192;
	mov.b64 	{%r264, %r269}, %rd36;
	mov.b32 	%r280, 4;
	mov.b32 	%r281, 31;
	mov.b32 	%r282, -1;
	// begin inline asm
	shfl.sync.down.b32 %r263, %r264, %r280, %r281, %r282;
	// end inline asm
	// begin inline asm
	shfl.sync.down.b32 %r268, %r269, %r280, %r281, %r282;
	// end inline asm
	mov.b64 	%rd37, {%r263, %r268};
	mov.b64 	%fd133, %rd37;
	// begin inline asm
	shfl.sync.down.b32 %r273, %r770, %r280, %r281, %r282;
	// end inline asm
	// begin inline asm
	shfl.sync.down.b32 %r278, %r279, %r280, %r281, %r282;
	// end inline asm
	setp.gt.s32 	%p72, %r208, 27;
	setp.gt.f64 	%p73, %fd192, %fd133;
	or.pred  	%p74, %p72, %p73;
	@%p74 bra 	$L__BB33_135;
	setp.geu.f64 	%p75, %fd192, %fd133;
	setp.lt.s32 	%p76, %r273, %r770;
	and.pred  	%p77, %p75, %p76;
	@%p77 bra 	$L__BB33_135;
	shr.u32 	%r293, %r278, 24;
	cvt.u16.u32 	%rs154, %r293;
	{ .reg .b16 tmp; mov.b32 {tmp, %rs153}, %r278; }
	shr.u32 	%r294, %r278, 8;
	cvt.u16.u32 	%rs152, %r294;
	cvt.u16.u32 	%rs151, %r278;
	mov.f64 	%fd192, %fd133;
	mov.u32 	%r770, %r273;
$L__BB33_135:
	cvt.u32.u16 	%r315, %rs151;
	and.b32  	%r316, %r315, 255;
	and.b16  	%rs101, %rs152, 255;
	mul.wide.u16 	%r317, %rs101, 256;
	or.b32  	%r318, %r317, %r316;
	cvt.u32.u16 	%r319, %rs153;
	shl.b32 	%r320, %r319, 16;
	and.b32  	%r321, %r320, 16711680;
	or.b32  	%r322, %r318, %r321;
	cvt.u32.u16 	%r323, %rs154;
	shl.b32 	%r324, %r323, 24;
	or.b32  	%r311, %r322, %r324;
	mov.b64 	%rd38, %fd192;
	mov.b64 	{%r296, %r301}, %rd38;
	mov.b32 	%r312, 8;
	mov.b32 	%r313, 31;
	mov.b32 	%r314, -1;
	// begin inline asm
	shfl.sync.down.b32 %r295, %r296, %r312, %r313, %r314;
	// end inline asm
	// begin inline asm
	shfl.sync.down.b32 %r300, %r301, %r312, %r313, %r314;
	// end inline asm
	mov.b64 	%rd39, {%r295, %r300};
	mov.b64 	%fd135, %rd39;
	// begin inline asm
	shfl.sync.down.b32 %r305, %r770, %r312, %r313, %r314;
	// end inline asm
	// begin inline asm
	shfl.sync.down.b32 %r310, %r311, %r312, %r313, %r314;
	// end inline asm
	setp.gt.s32 	%p78, %r208, 23;
	setp.gt.f64 	%p79, %fd192, %fd135;
	or.pred  	%p80, %p78, %p79;
	@%p80 bra 	$L__BB33_138;
	setp.geu.f64 	%p81, %fd192, %fd135;
	setp.lt.s32 	%p82, %r305, %r770;
	and.pred  	%p83, %p81, %p82;
	@%p83 bra 	$L__BB33_138;
	shr.u32 	%r325, %r310, 24;
	cvt.u16.u32 	%rs154, %r325;
	{ .reg .b16 tmp; mov.b32 {tmp, %rs153}, %r310; }
	shr.u32 	%r326, %r310, 8;
	cvt.u16.u32 	%rs152, %r326;
	cvt.u16.u32 	%rs151, %r310;
	mov.f64 	%fd192, %fd135;
	mov.u32 	%r770, %r305;
$L__BB33_138:
	cvt.u32.u16 	%r347, %rs151;
	and.b32  	%r348, %r347, 255;
	and.b16  	%rs102, %rs152, 255;
	mul.wide.u16 	%r349, %rs102, 256;
	or.b32  	%r350, %r349, %r348;
	cvt.u32.u16 	%r351, %rs153;
	shl.b32 	%r352, %r351, 16;
	and.b32  	%r353, %r352, 16711680;
	or.b32  	%r354, %r350, %r353;
	cvt.u32.u16 	%r355, %rs154;
	shl.b32 	%r356, %r355, 24;
	or.b32  	%r343, %r354, %r356;
	mov.b64 	%rd40, %fd192;
	mov.b64 	{%r328, %r333}, %rd40;
	mov.b32 	%r344, 16;
	mov.b32 	%r345, 31;
	mov.b32 	%r346, -1;
	// begin inline asm
	shfl.sync.down.b32 %r327, %r328, %r344, %r345, %r346;
	// end inline asm
	// begin inline asm
	shfl.sync.down.b32 %r332, %r333, %r344, %r345, %r346;
	// end inline asm
	mov.b64 	%rd41, {%r327, %r332};
	mov.b64 	%fd137, %rd41;
	// begin inline asm
	shfl.sync.down.b32 %r337, %r770, %r344, %r345, %r346;
	// end inline asm
	// begin inline asm
	shfl.sync.down.b32 %r342, %r343, %r344, %r345, %r346;
	// end inline asm
	setp.gt.s32 	%p84, %r208, 15;
	setp.gt.f64 	%p85, %fd192, %fd137;
	or.pred  	%p86, %p84, %p85;
	@%p86 bra 	$L__BB33_140;
	setp.geu.f64 	%p87, %fd192, %fd137;
	setp.lt.s32 	%p88, %r337, %r770;
	and.pred  	%p89, %p87, %p88;
	selp.f64 	%fd192, %fd192, %fd137, %p89;
	selp.b32 	%r770, %r770, %r337, %p89;
$L__BB33_140:
	setp.ne.s32 	%p90, %r208, 0;
	@%p90 bra 	$L__BB33_142;
	shr.u32 	%r357, %r101, 1;
	and.b32  	%r358, %r357, 496;
	mov.u32 	%r359, _ZZN3cub18CUB_300001_SM_10006detail6reduce18DeviceReduceKernelINS2_10policy_hubIN4cuda3std3__45tupleIJdiEEEy12larger_tupleIdEE10Policy1000EN6thrust24THRUST_300001_SM_1000_NS12zip_iteratorINS8_IJNSF_6detail15normal_iteratorINSF_10device_ptrIdEEEENSF_17counting_iteratorIiNSF_11use_defaultESN_SN_EEEEEEEySB_S9_NS7_10__identityEEEvT0_PT3_T1_NS0_13GridEvenShareISV_EET2_T4_E12temp_storage;
	add.s32 	%r360, %r359, %r358;
	st.shared.f64 	[%r360+8], %fd192;
	st.shared.u32 	[%r360+16], %r770;
$L__BB33_142:
	bar.sync 	0;
	setp.ne.s32 	%p91, %r101, 0;
	@%p91 bra 	$L__BB33_157;
	ld.shared.f64 	%fd140, [_ZZN3cub18CUB_300001_SM_10006detail6reduce18DeviceReduceKernelINS2_10policy_hubIN4cuda3std3__45tupleIJdiEEEy12larger_tupleIdEE10Policy1000EN6thrust24THRUST_300001_SM_1000_NS12zip_iteratorINS8_IJNSF_6detail15normal_iteratorINSF_10device_ptrIdEEEENSF_17counting_iteratorIiNSF_11use_defaultESN_SN_EEEEEEEySB_S9_NS7_10__identityEEEvT0_PT3_T1_NS0_13GridEvenShareISV_EET2_T4_E12temp_storage+24];
	setp.lt.f64 	%p92, %fd140, %fd192;
	@%p92 bra 	$L__BB33_145;
	ld.shared.u32 	%r361, [_ZZN3cub18CUB_300001_SM_10006detail6reduce18DeviceReduceKernelINS2_10policy_hubIN4cuda3std3__45tupleIJdiEEEy12larger_tupleIdEE10Policy1000EN6thrust24THRUST_300001_SM_1000_NS12zip_iteratorINS8_IJNSF_6detail15normal_iteratorINSF_10device_ptrIdEEEENSF_17counting_iteratorIiNSF_11use_defaultESN_SN_EEEEEEEySB_S9_NS7_10__identityEEEvT0_PT3_T1_NS0_13GridEvenShareISV_EET2_T4_E12temp_storage+32];
	setp.geu.f64 	%p93, %fd192, %fd140;
	setp.lt.s32 	%p94, %r361, %r770;
	and.pred  	%p95, %p93, %p94;
	selp.f64 	%fd192, %fd192, %fd140, %p95;
	selp.b32 	%r770, %r770, %r361, %p95;
$L__BB33_145:
	ld.shared.f64 	%fd143, [_ZZN3cub18CUB_300001_SM_10006detail6reduce18DeviceReduceKernelINS2_10policy_hubIN4cuda3std3__45tupleIJdiEEEy12larger_tupleIdEE10Policy1000EN6thrust24THRUST_300001_SM_1000_NS12zip_iteratorINS8_IJNSF_6detail15normal_iteratorINSF_10device_ptrIdEEEENSF_17counting_iteratorIiNSF_11use_defaultESN_SN_EEEEEEEySB_S9_NS7_10__identityEEEvT0_PT3_T1_NS0_13GridEvenShareISV_EET2_T4_E12temp_storage+40];
	setp.lt.f64 	%p96, %fd143, %fd192;
	@%p96 bra 	$L__BB33_147;
	ld.shared.u32 	%r363, [_ZZN3cub18CUB_300001_SM_10006detail6reduce18DeviceReduceKernelINS2_10policy_hubIN4cuda3std3__45tupleIJdiEEEy12larger_tupleIdEE10Policy1000EN6thrust24THRUST_300001_SM_1000_NS12zip_iteratorINS8_IJNSF_6detail15normal_iteratorINSF_10device_ptrIdEEEENSF_17counting_iteratorIiNSF_11use_defaultESN_SN_EEEEEEEySB_S9_NS7_10__identityEEEvT0_PT3_T1_NS0_13GridEvenShareISV_EET2_T4_E12temp_storage+48];
	setp.geu.f64 	%p97, %fd192, %fd143;
	setp.lt.s32 	%p98, %r363, %r770;
	and.pred  	%p99, %p97, %p98;
	selp.f64 	%fd192, %fd192, %fd143, %p99;
	selp.b32 	%r770, %r770, %r363, %p99;
$L__BB33_147:
	ld.shared.f64 	%fd146, [_ZZN3cub18CUB_300001_SM_10006detail6reduce18DeviceReduceKernelINS2_10policy_hubIN4cuda3std3__45tupleIJdiEEEy12larger_tupleIdEE10Policy1000EN6thrust24THRUST_300001_SM_1000_NS12zip_iteratorINS8_IJNSF_6detail15normal_iteratorINSF_10device_ptrIdEEEENSF_17counting_iteratorIiNSF_11use_defaultESN_SN_EEEEEEEySB_S9_NS7_10__identityEEEvT0_PT3_T1_NS0_13GridEvenShareISV_EET2_T4_E12temp_storage+56];
	setp.lt.f64 	%p100, %fd146, %fd192;
	@%p100 bra 	$L__BB33_149;
	ld.shared.u32 	%r365, [_ZZN3cub18CUB_300001_SM_10006detail6reduce18DeviceReduceKernelINS2_10policy_hubIN4cuda3std3__45tupleIJdiEEEy12larger_tupleIdEE10Policy1000EN6thrust24THRUST_300001_SM_1000_NS12zip_iteratorINS8_IJNSF_6detail15normal_iteratorINSF_10device_ptrIdEEEENSF_17counting_iteratorIiNSF_11use_defaultESN_SN_EEEEEEEySB_S9_NS7_10__identityEEEvT0_PT3_T1_NS0_13GridEvenShareISV_EET2_T4_E12temp_storage+64];
	setp.geu.f64 	%p101, %fd192, %fd146;
	setp.lt.s32 	%p102, %r365, %r770;
	and.pred  	%p103, %p101, %p102;
	selp.f64 	%fd192, %fd192, %fd146, %p103;
	selp.b32 	%r770, %r770, %r365, %p103;
$L__BB33_149:
	ld.shared.f64 	%fd149, [_ZZN3cub18CUB_300001_SM_10006detail6reduce18DeviceReduceKernelINS2_10policy_hubIN4cuda3std3__45tupleIJdiEEEy12larger_tupleIdEE10Policy1000EN6thrust24THRUST_300001_SM_1000_NS12zip_iteratorINS8_IJNSF_6detail15normal_iteratorINSF_10device_ptrIdEEEENSF_17counting_iteratorIiNSF_11use_defaultESN_SN_EEEEEEEySB_S9_NS7_10__identityEEEvT0_PT3_T1_NS0_13GridEvenShareISV_EET2_T4_E12temp_storage+72];
	setp.lt.f64 	%p104, %fd149, %fd192;
	@%p104 bra 	$L__BB33_151;
	ld.shared.u32 	%r367, [_ZZN3cub18CUB_300001_SM_10006detail6reduce18DeviceReduceKernelINS2_10policy_hubIN4cuda3std3__45tupleIJdiEEEy12larger_tupleIdEE10Policy1000EN6thrust24THRUST_300001_SM_1000_NS12zip_iteratorINS8_IJNSF_6detail15normal_iteratorINSF_10device_ptrIdEEEENSF_17counting_iteratorIiNSF_11use_defaultESN_SN_EEEEEEEySB_S9_NS7_10__identityEEEvT0_PT3_T1_NS0_13GridEvenShareISV_EET2_T4_E12temp_storage+80];
	setp.geu.f64 	%p105, %fd192, %fd149;
	setp.lt.s32 	%p106, %r367, %r770;
	and.pred  	%p107, %p105, %p106;
	selp.f64 	%fd192, %fd192, %fd149, %p107;
	selp.b32 	%r770, %r770, %r367, %p107;
$L__BB33_151:
	ld.shared.f64 	%fd152, [_ZZN3cub18CUB_300001_SM_10006detail6reduce18DeviceReduceKernelINS2_10policy_hubIN4cuda3std3__45tupleIJdiEEEy12larger_tupleIdEE10Policy1000EN6thrust24THRUST_300001_SM_1000_NS12zip_iteratorINS8_IJNSF_6detail15normal_iteratorINSF_10device_ptrIdEEEENSF_17counting_iteratorIiNSF_11use_defaultESN_SN_EEEEEEEySB_S9_NS7_10__identityEEEvT0_PT3_T1_NS0_13GridEvenShareISV_EET2_T4_E12temp_storage+88];
	setp.lt.f64 	%p108, %fd152, %fd192;
	@%p108 bra 	$L__BB33_153;
	ld.shared.u32 	%r369, [_ZZN3cub18CUB_300001_SM_10006detail6reduce18DeviceReduceKernelINS2_10policy_hubIN4cuda3std3__45tupleIJdiEEEy12larger_tupleIdEE10Policy1000EN6thrust24THRUST_300001_SM_1000_NS12zip_iteratorINS8_IJNSF_6detail15normal_iteratorINSF_10device_ptrIdEEEENSF_17counting_iteratorIiNSF_11use_defaultESN_SN_EEEEEEEySB_S9_NS7_10__identityEEEvT0_PT3_T1_NS0_13GridEvenShareISV_EET2_T4_E12temp_storage+96];
	setp.geu.f64 	%p109, %fd192, %fd152;
	setp.lt.s32 	%p110, %r369, %r770;
	and.pred  	%p111, %p109, %p110;
	selp.f64 	%fd192, %fd192, %fd152, %p111;
	selp.b32 	%r770, %r770, %r369, %p111;
$L__BB33_153:
	ld.shared.f64 	%fd155, [_ZZN3cub18CUB_300001_SM_10006detail6reduce18DeviceReduceKernelINS2_10policy_hubIN4cuda3std3__45tupleIJdiEEEy12larger_tupleIdEE10Policy1000EN6thrust24THRUST_300001_SM_1000_NS12zip_iteratorINS8_IJNSF_6detail15normal_iteratorINSF_10device_ptrIdEEEENSF_17counting_iteratorIiNSF_11use_defaultESN_SN_EEEEEEEySB_S9_NS7_10__identityEEEvT0_PT3_T1_NS0_13GridEvenShareISV_EET2_T4_E12temp_storage+104];
	setp.lt.f64 	%p112, %fd155, %fd192;
	@%p112 bra 	$L__BB33_155;
	ld.shared.u32 	%r371, [_ZZN3cub18CUB_300001_SM_10006detail6reduce18DeviceReduceKernelINS2_10policy_hubIN4cuda3std3__45tupleIJdiEEEy12larger_tupleIdEE10Policy1000EN6thrust24THRUST_300001_SM_1000_NS12zip_iteratorINS8_IJNSF_6detail15normal_iteratorINSF_10device_ptrIdEEEENSF_17counting_iteratorIiNSF_11use_defaultESN_SN_EEEEEEEySB_S9_NS7_10__identityEEEvT0_PT3_T1_NS0_13GridEvenShareISV_EET2_T4_E12temp_storage+112];
	setp.geu.f64 	%p113, %fd192, %fd155;
	setp.lt.s32 	%p114, %r371, %r770;
	and.pred  	%p115, %p113, %p114;
	selp.f64 	%fd192, %fd192, %fd155, %p115;
	selp.b32 	%r770, %r770, %r371, %p115;
$L__BB33_155:
	ld.shared.f64 	%fd158, [_ZZN3cub18CUB_300001_SM_10006detail6reduce18DeviceReduceKernelINS2_10policy_hubIN4cuda3std3__45tupleIJdiEEEy12larger_tupleIdEE10Policy1000EN6thrust24THRUST_300001_SM_1000_NS12zip_iteratorINS8_IJNSF_6detail15normal_iteratorINSF_10device_ptrIdEEEENSF_17counting_iteratorIiNSF_11use_defaultESN_SN_EEEEEEEySB_S9_NS7_10__identityEEEvT0_PT3_T1_NS0_13GridEvenShareISV_EET2_T4_E12temp_storage+120];
	setp.lt.f64 	%p116, %fd158, %fd192;
	@%p116 bra 	$L__BB33_157;
	ld.shared.u32 	%r373, [_ZZN3cub18CUB_300001_SM_10006detail6reduce18DeviceReduceKernelINS2_10policy_hubIN4cuda3std3__45tupleIJdiEEEy12larger_tupleIdEE10Policy1000EN6thrust24THRUST_300001_SM_1000_NS12zip_iteratorINS8_IJNSF_6detail15normal_iteratorINSF_10device_ptrIdEEEENSF_17counting_iteratorIiNSF_11use_defaultESN_SN_EEEEEEEySB_S9_NS7_10__identityEEEvT0_PT3_T1_NS0_13GridEvenShareISV_EET2_T4_E12temp_storage+128];
	setp.geu.f64 	%p117, %fd192, %fd158;
	setp.lt.s32 	%p118, %r373, %r770;
	and.pred  	%p119, %p117, %p118;
	selp.b32 	%r770, %r770, %r373, %p119;
	selp.f64 	%fd192, %fd192, %fd158, %p119;
$L__BB33_157:
	mov.u32 	%r734, %tid.x;
	setp.ne.s32 	%p275, %r734, 0;
	@%p275 bra 	$L__BB33_159;
	cvta.to.global.u64 	%rd70, %rd18;
	mul.wide.u32 	%rd71, %r2, 16;
	add.s64 	%rd72, %rd70, %rd71;
	st.global.f64 	[%rd72], %fd192;
	st.global.u32 	[%rd72+8], %r770;
$L__BB33_159:
	ret;

}
	// .globl	_ZN3cub18CUB_300001_SM_10006detail6reduce28DeviceReduceSingleTileKernelINS2_10policy_hubIN4cuda3std3__45tupleIJdiEEEy12larger_tupleIdEE10Policy1000EPS9_SE_iSB_S9_S9_NS7_10__identityEEEvT0_T1_T2_T3_T4_T6_
.visible .entry _ZN3cub18CUB_300001_SM_10006detail6reduce28DeviceReduceSingleTileKernelINS2_10policy_hubIN4cuda3std3__45tupleIJdiEEEy12larger_tupleIdEE10Policy1000EPS9_SE_iSB_S9_S9_NS7_10__identityEEEvT0_T1_T2_T3_T4_T6_(
	.param .u64 .ptr .align 1 _ZN3cub18CUB_300001_SM_10006detail6reduce28DeviceReduceSingleTileKernelINS2_10policy_hubIN4cuda3std3__45tupleIJdiEEEy12larger_tupleIdEE10Policy1000EPS9_SE_iSB_S9_S9_NS7_10__identityEEEvT0_T1_T2_T3_T4_T6__param_0,
	.param .u64 .ptr .align 1 _ZN3cub18CUB_300001_SM_10006detail6reduce28DeviceReduceSingleTileKernelINS2_10policy_hubIN4cuda3std3__45tupleIJdiEEEy12larger_tupleIdEE10Policy1000EPS9_SE_iSB_S9_S9_NS7_10__identityEEEvT0_T1_T2_T3_T4_T6__param_1,
	.param .u32 _ZN3cub18CUB_300001_SM_10006detail6reduce28DeviceReduceSingleTileKernelINS2_10policy_hubIN4cuda3std3__45tupleIJdiEEEy12larger_tupleIdEE10Policy1000EPS9_SE_iSB_S9_S9_NS7_10__identityEEEvT0_T1_T2_T3_T4_T6__param_2,
	.param .align 1 .b8 _ZN3cub18CUB_300001_SM_10006detail6reduce28DeviceReduceSingleTileKernelINS2_10policy_hubIN4cuda3std3__45tupleIJdiEEEy12larger_tupleIdEE10Policy1000EPS9_SE_iSB_S9_S9_NS7_10__identityEEEvT0_T1_T2_T3_T4_T6__param_3[1],
	.param .align 8 .b8 _ZN3cub18CUB_300001_SM_10006detail6reduce28DeviceReduceSingleTileKernelINS2_10policy_hubIN4cuda3std3__45tupleIJdiEEEy12larger_tupleIdEE10Policy1000EPS9_SE_iSB_S9_S9_NS7_10__identityEEEvT0_T1_T2_T3_T4_T6__param_4[16],
	.param .align 1 .b8 _ZN3cub18CUB_300001_SM_10006detail6reduce28DeviceReduceSingleTileKernelINS2_10policy_hubIN4cuda3std3__45tupleIJdiEEEy12larger_tupleIdEE10Policy1000EPS9_SE_iSB_S9_S9_NS7_10__identityEEEvT0_T1_T2_T3_T4_T6__param_5[1]
)
.maxntid 256
.minnctapersm 1
{
	.reg .pred 	%p<281>;
	.reg .b16 	%rs<725>;
	.reg .b32 	%r<903>;
	.reg .b64 	%rd<223>;
	.reg .b64 	%fd<194>;
	// demoted variable
	.shared .align 8 .b8 _ZZN3cub18CUB_300001_SM_10006detail6reduce28DeviceReduceSingleTileKernelINS2_10policy_hubIN4cuda3std3__45tupleIJdiEEEy12larger_tupleIdEE10Policy1000EPS9_SE_iSB_S9_S9_NS7_10__identityEEEvT0_T1_T2_T3_T4_T6_E12temp_storage[152];
	ld.param.u32 	%r176, [_ZN3cub18CUB_300001_SM_10006detail6reduce28DeviceReduceSingleTileKernelINS2_10policy_hubIN4cuda3std3__45tupleIJdiEEEy12larger_tupleIdEE10Policy1000EPS9_SE_iSB_S9_S9_NS7_10__identityEEEvT0_T1_T2_T3_T4_T6__param_4+12];
	bfe.u32 	%r177, %r176, 24, 8;
	cvt.u16.u32 	%rs724, %r177;
	bfe.u32 	%r178, %r176, 16, 8;
	cvt.u16.u32 	%rs723, %r178;
	bfe.u32 	%r179, %r176, 8, 8;
	cvt.u16.u32 	%rs722, %r179;
	bfe.u32 	%r180, %r176, 0, 8;
	cvt.u16.u32 	%rs721, %r180;
	ld.param.u32 	%r902, [_ZN3cub18CUB_300001_SM_10006detail6reduce28DeviceReduceSingleTileKernelINS2_10policy_hubIN4cuda3std3__45tupleIJdiEEEy12larger_tupleIdEE10Policy1000EPS9_SE_iSB_S9_S9_NS7_10__identityEEEvT0_T1_T2_T3_T4_T6__param_4+8];
	ld.param.f64 	%fd193, [_ZN3cub18CUB_300001_SM_10006detail6reduce28DeviceReduceSingleTileKernelINS2_10policy_hubIN4cuda3std3__45tupleIJdiEEEy12larger_tupleIdEE10Policy1000EPS9_SE_iSB_S9_S9_NS7_10__identityEEEvT0_T1_T2_T3_T4_T6__param_4];
	ld.param.u64 	%rd34, [_ZN3cub18CUB_300001_SM_10006detail6reduce28DeviceReduceSingleTileKernelINS2_10policy_hubIN4cuda3std3__45tupleIJdiEEEy12larger_tupleIdEE10Policy1000EPS9_SE_iSB_S9_S9_NS7_10__identityEEEvT0_T1_T2_T3_T4_T6__param_0];
	ld.param.u64 	%rd35, [_ZN3cub18CUB_300001_SM_10006detail6reduce28DeviceReduceSingleTileKernelINS2_10policy_hubIN4cuda3std3__45tupleIJdiEEEy12larger_tupleIdEE10Policy1000EPS9_SE_iSB_S9_S9_NS7_10__identityEEEvT0_T1_T2_T3_T4_T6__param_1];
	ld.param.u32 	%r174, [_ZN3cub18CUB_300001_SM_10006detail6reduce28DeviceReduceSingleTileKernelINS2_10policy_hubIN4cuda3std3__45tupleIJdiEEEy12larger_tupleIdEE10Policy1000EPS9_SE_iSB_S9_S9_NS7_10__identityEEEvT0_T1_T2_T3_T4_T6__param_2];
	cvta.to.global.u64 	%rd1, %rd35;
	setp.ne.s32 	%p1, %r174, 0;
	@%p1 bra 	$L__BB34_3;
	mov.u32 	%r817, %tid.x;
	setp.ne.s32 	%p280, %r817, 0;
	@%p280 bra 	$L__BB34_202;
	st.global.f64 	[%rd1], %fd193;
	st.global.u32 	[%rd1+8], %r902;
	cvt.u32.u16 	%r818, %rs721;
	cvt.u32.u16 	%r819, %rs722;
	prmt.b32 	%r820, %r818, %r819, 0x3340U;
	cvt.u32.u16 	%r821, %rs723;
	cvt.u32.u16 	%r822, %rs724;
	prmt.b32 	%r823, %r821, %r822, 0x3340U;
	prmt.b32 	%r824, %r820, %r823, 0x5410U;
	st.global.u32 	[%rd1+12], %r824;
	bra.uni 	$L__BB34_202;
$L__BB34_3:
	setp.gt.s32 	%p2, %r174, 1023;
	@%p2 bra 	$L__BB34_113;
	mov.u32 	%r1, %tid.x;
	setp.ge.s32 	%p120, %r1, %r174;
	mov.f64 	%fd157, 0d0000000000000000;
	mov.b32 	%r858, 0;
	mov.b16 	%rs596, 0;
	mov.u16 	%rs595, %rs596;
	mov.u16 	%rs594, %rs596;
	mov.u16 	%rs593, %rs596;
	mov.u32 	%r831, %r1;
	@%p120 bra 	$L__BB34_6;
	mul.wide.u32 	%rd151, %r1, 16;
	add.s64 	%rd148, %rd34, %rd151;
	// begin inline asm
	ld.global.nc.u64 %rd147, [%rd148];
	// end inline asm
	add.s64 	%rd150, %rd148, 8;
	// begin inline asm
	ld.global.nc.u64 %rd149, [%rd150];
	// end inline asm
	cvt.u32.u64 	%r858, %rd149;
	shr.u64 	%rd152, %rd149, 32;
	cvt.u16.u64 	%rs593, %rd152;
	shr.u64 	%rd153, %rd149, 40;
	cvt.u16.u64 	%rs594, %rd153;
	shr.u64 	%rd154, %rd149, 48;
	cvt.u16.u64 	%rs595, %rd154;
	shr.u64 	%rd155, %rd149, 56;
	cvt.u16.u64 	%rs596, %rd155;
	mov.b64 	%fd157, %rd147;
	add.s32 	%r831, %r1, 256;
$L__BB34_6:
	setp.ge.s32 	%p121, %r831, %r174;
	@%p121 bra 	$L__BB34_27;
	not.b32 	%r396, %r831;
	add.s32 	%r6, %r174, %r396;
	and.b32  	%r397, %r6, 768;
	setp.eq.s32 	%p122, %r397, 768;
	@%p122 bra 	$L__BB34_13;
	mul.wide.u32 	%rd156, %r831, 16;
	add.s64 	%rd218, %rd34, %rd156;
	shr.u32 	%r398, %r6, 8;
	add.s32 	%r399, %r398, 1;
	and.b32  	%r400, %r399, 3;
	neg.s32 	%r827, %r400;
$L__BB34_9:
	.pragma "nounroll";
	// begin inline asm
	ld.global.nc.u64 %rd157, [%rd218];
	// end inline asm
	add.s64 	%rd160, %rd218, 8;
	// begin inline asm
	ld.global.nc.u64 %rd159, [%rd160];
	// end inline asm
	cvt.u32.u64 	%r11, %rd159;
	mov.b64 	%fd4, %rd157;
	setp.gt.f64 	%p123, %fd157, %fd4;
	@%p123 bra 	$L__BB34_12;
	setp.geu.f64 	%p124, %fd157, %fd4;
	setp.lt.s32 	%p125, %r11, %r858;
	and.pred  	%p126, %p124, %p125;
	@%p126 bra 	$L__BB34_12;
	shr.u64 	%rd161, %rd159, 56;
	cvt.u16.u64 	%rs596, %rd161;
	shr.u64 	%rd162, %rd159, 48;
	cvt.u16.u64 	%rs595, %rd162;
	shr.u64 	%rd163, %rd159, 40;
	cvt.u16.u64 	%rs594, %rd163;
	shr.u64 	%rd164, %rd159, 32;
	cvt.u16.u64 	%rs593, %rd164;
	mov.u32 	%r858, %r11;
	mov.f64 	%fd157, %fd4;
$L__BB34_12:
	add.s32 	%r831, %r831, 256;
	add.s64 	%rd218, %rd218, 4096;
	add.s32 	%r827, %r827, 1;
	setp.ne.s32 	%p127, %r827, 0;
	@%p127 bra 	$L__BB34_9;
$L__BB34_13:
	setp.lt.u32 	%p128, %r6, 768;
	@%p128 bra 	$L__BB34_27;
$L__BB34_14:
	mul.wide.s32 	%rd169, %r831, 16;
	add.s64 	%rd166, %rd34, %rd169;
	// begin inline asm
	ld.global.nc.u64 %rd165, [%rd166];
	// end inline asm
	add.s64 	%rd168, %rd166, 8;
	// begin inline asm
	ld.global.nc.u64 %rd167, [%rd168];
	// end inline asm
	cvt.u32.u64 	%r20, %rd167;
	mov.b64 	%fd9, %rd165;
	setp.gt.f64 	%p129, %fd157, %fd9;
	@%p129 bra 	$L__BB34_17;
	setp.geu.f64 	%p130, %fd157, %fd9;
	setp.lt.s32 	%p131, %r20, %r858;
	and.pred  	%p132, %p130, %p131;
	@%p132 bra 	$L__BB34_17;
	shr.u64 	%rd170, %rd167, 56;
	cvt.u16.u64 	%rs596, %rd170;
	shr.u64 	%rd171, %rd167, 48;
	cvt.u16.u64 	%rs595, %rd171;
	shr.u64 	%rd172, %rd167, 40;
	cvt.u16.u64 	%rs594, %rd172;
	shr.u64 	%rd173, %rd167, 32;
	cvt.u16.u64 	%rs593, %rd173;
	mov.u32 	%r858, %r20;
	mov.f64 	%fd157, %fd9;
$L__BB34_17:
	add.s64 	%rd175, %rd166, 4096;
	// begin inline asm
	ld.global.nc.u64 %rd174, [%rd175];
	// end inline asm
	add.s64 	%rd177, %rd166, 4104;
	// begin inline asm
	ld.global.nc.u64 %rd176, [%rd177];
	// end inline asm
	cvt.u32.u64 	%r22, %rd176;
	mov.b64 	%fd11, %rd174;
	setp.gt.f64 	%p133, %fd157, %fd11;
	@%p133 bra 	$L__BB34_20;
	setp.geu.f64 	%p134, %fd157, %fd11;
	setp.lt.s32 	%p135, %r22, %r858;
	and.pred  	%p136, %p134, %p135;
	@%p136 bra 	$L__BB34_20;
	shr.u64 	%rd178, %rd176, 56;
	cvt.u16.u64 	%rs596, %rd178;
	shr.u64 	%rd179, %rd176, 48;
	cvt.u16.u64 	%rs595, %rd179;
	shr.u64 	%rd180, %rd176, 40;
	cvt.u16.u64 	%rs594, %rd180;
	shr.u64 	%rd181, %rd176, 32;
	cvt.u16.u64 	%rs593, %rd181;
	mov.u32 	%r858, %r22;
	mov.f64 	%fd157, %fd11;
$L__BB34_20:
	add.s64 	%rd183, %rd166, 8192;
	// begin inline asm
	ld.global.nc.u64 %rd182, [%rd183];
	// end inline asm
	add.s64 	%rd185, %rd166, 8200;
	// begin inline asm
	ld.global.nc.u64 %rd184, [%rd185];
	// end inline asm
	cvt.u32.u64 	%r24, %rd184;
	mov.b64 	%fd13, %rd182;
	setp.gt.f64 	%p137, %fd157, %fd13;
	@%p137 bra 	$L__BB34_23;
	setp.geu.f64 	%p138, %fd157, %fd13;
	setp.lt.s32 	%p139, %r24, %r858;
	and.pred  	%p140, %p138, %p139;
	@%p140 bra 	$L__BB34_23;
	shr.u64 	%rd186, %rd184, 56;
	cvt.u16.u64 	%rs596, %rd186;
	shr.u64 	%rd187, %rd184, 48;
	cvt.u16.u64 	%rs595, %rd187;
	shr.u64 	%rd188, %rd184, 40;
	cvt.u16.u64 	%rs594, %rd188;
	shr.u64 	%rd189, %rd184, 32;
	cvt.u16.u64 	%rs593, %rd189;
	mov.u32 	%r858, %r24;
	mov.f64 	%fd157, %fd13;
$L__BB34_23:
	add.s64 	%rd191, %rd166, 12288;
	// begin inline asm
	ld.global.nc.u64 %rd190, [%rd191];
	// end inline asm
	add.s64 	%rd193, %rd166, 12296;
	// begin inline asm
	ld.global.nc.u64 %rd192, [%rd193];
	// end inline asm
	cvt.u32.u64 	%r26, %rd192;
	mov.b64 	%fd15, %rd190;
	setp.gt.f64 	%p141, %fd157, %fd15;
	@%p141 bra 	$L__BB34_26;
	setp.geu.f64 	%p142, %fd157, %fd15;
	setp.lt.s32 	%p143, %r26, %r858;
	and.pred  	%p144, %p142, %p143;
	@%p144 bra 	$L__BB34_26;
	shr.u64 	%rd194, %rd192, 56;
	cvt.u16.u64 	%rs596, %rd194;
	shr.u64 	%rd195, %rd192, 48;
	cvt.u16.u64 	%rs595, %rd195;
	shr.u64 	%rd196, %rd192, 40;
	cvt.u16.u64 	%rs594, %rd196;
	shr.u64 	%rd197, %rd192, 32;
	cvt.u16.u64 	%rs593, %rd197;
	mov.u32 	%r858, %r26;
	mov.f64 	%fd157, %fd15;
$L__BB34_26:
	add.s32 	%r831, %r831, 1024;
	setp.lt.s32 	%p145, %r831, %r174;
	@%p145 bra 	$L__BB34_14;
$L__BB34_27:
	setp.lt.s32 	%p146, %r174, 256;
	@%p146 bra 	$L__BB34_67;
	// begin inline asm
	mov.u32 %r609, %laneid;
	// end inline asm
	cvt.u32.u16 	%r630, %rs593;
	and.b32  	%r631, %r630, 255;
	and.b16  	%rs476, %rs594, 255;
	mul.wide.u16 	%r632, %rs476, 256;
	or.b32  	%r633, %r632, %r631;
	cvt.u32.u16 	%r634, %rs595;
	shl.b32 	%r635, %r634, 16;
	and.b32  	%r636, %r635, 16711680;
	or.b32  	%r637, %r633, %r636;
	cvt.u32.u16 	%r638, %rs596;
	shl.b32 	%r639, %r638, 24;
	or.b32  	%r626, %r637, %r639;
	mov.b64 	%rd208, %fd157;
	mov.b64 	{%r611, %r616}, %rd208;
	mov.b32 	%r627, 1;
	mov.b32 	%r628, 31;
	mov.b32 	%r629, -1;
	// begin inline asm
	shfl.sync.down.b32 %r610, %r611, %r627, %r628, %r629;
	// end inline asm
	// begin inline asm
	shfl.sync.down.b32 %r615, %r616, %r627, %r628, %r629;
	// end inline asm
	mov.b64 	%rd209, {%r610, %r615};
	mov.b64 	%fd18, %rd209;
	// begin inline asm
	shfl.sync.down.b32 %r620, %r858, %r627, %r628, %r629;
	// end inline asm
	// begin inline asm
	shfl.sync.down.b32 %r625, %r626, %r627, %r628, %r629;
	// end inline asm
	setp.gt.s32 	%p215, %r609, 30;
	setp.gt.f64 	%p216, %fd157, %fd18;
	or.pred  	%p217, %p215, %p216;
	@%p217 bra 	$L__BB34_31;
	setp.geu.f64 	%p218, %fd157, %fd18;
	setp.lt.s32 	%p219, %r620, %r858;
	and.pred  	%p220, %p218, %p219;
	@%p220 bra 	$L__BB34_31;
	shr.u32 	%r640, %r625, 24;
	cvt.u16.u32 	%rs596, %r640;
	{ .reg .b16 tmp; mov.b32 {tmp, %rs595}, %r625; }
	shr.u32 	%r641, %r625, 8;
	cvt.u16.u32 	%rs594, %r641;
	cvt.u16.u32 	%rs593, %r625;
	mov.u32 	%r858, %r620;
	mov.f64 	%fd157, %fd18;
$L__BB34_31:
	cvt.u32.u16 	%r662, %rs593;
	and.b32  	%r663, %r662, 255;
	and.b16  	%rs477, %rs594, 255;
	mul.wide.u16 	%r664, %rs477, 256;
	or.b32  	%r665, %r664, %r663;
	cvt.u32.u16 	%r666, %rs595;
	shl.b32 	%r667, %r666, 16;
	and.b32  	%r668, %r667, 16711680;
	or.b32  	%r669, %r665, %r668;
	cvt.u32.u16 	%r670, %rs596;
	shl.b32 	%r671, %r670, 24;
	or.b32  	%r658, %r669, %r671;
	mov.b64 	%rd210, %fd157;
	mov.b64 	{%r643, %r648}, %rd210;
	mov.b32 	%r659, 2;
	mov.b32 	%r660, 31;
	mov.b32 	%r661, -1;
	// begin inline asm
	shfl.sync.down.b32 %r642, %r643, %r659, %r660, %r661;
	// end inline asm
	// begin inline asm
	shfl.sync.down.b32 %r647, %r648, %r659, %r660, %r661;
	// end inline asm
	mov.b64 	%rd211, {%r642, %r647};
	mov.b64 	%fd20, %rd211;
	// begin inline asm
	shfl.sync.down.b32 %r652, %r858, %r659, %r660, %r661;
	// end inline asm
	// begin inline asm
	shfl.sync.down.b32 %r657, %r658, %r659, %r660, %r661;
	// end inline asm
	setp.gt.s32 	%p221, %r609, 29;
	setp.gt.f64 	%p222, %fd157, %fd20;
	or.pred  	%p223, %p221, %p222;
	@%p223 bra 	$L__BB34_34;
	setp.geu.f64 	%p224, %fd157, %fd20;
	setp.lt.s32 	%p225, %r652, %r858;
	and.pred  	%p226, %p224, %p225;
	@%p226 bra 	$L__BB34_34;
	shr.u32 	%r672, %r657, 24;
	cvt.u16.u32 	%rs596, %r672;
	{ .reg .b16 tmp; mov.b32 {tmp, %rs595}, %r657; }
	shr.u32 	%r673, %r657, 8;
	cvt.u16.u32 	%rs594, %r673;
	cvt.u16.u32 	%rs593, %r657;
	mov.u32 	%r858, %r652;
	mov.f64 	%fd157, %fd20;
$L__BB34_34:
	cvt.u32.u16 	%r694, %rs593;
	and.b32  	%r695, %r694, 255;
	and.b16  	%rs478, %rs594, 255;
	mul.wide.u16 	%r696, %rs478, 256;
	or.b32  	%r697, %r696, %r695;
	cvt.u32.u16 	%r698, %rs595;
	shl.b32 	%r699, %r698, 16;
	and.b32  	%r700, %r699, 16711680;
	or.b32  	%r701, %r697, %r700;
	cvt.u32.u16 	%r702, %rs596;
	shl.b32 	%r703, %r702, 24;
	or.b32  	%r690, %r701, %r703;
	mov.b64 	%rd212, %fd157;
	mov.b64 	{%r675, %r680}, %rd212;
	mov.b32 	%r691, 4;
	mov.b32 	%r692, 31;
	mov.b32 	%r693, -1;
	// begin inline asm
	shfl.sync.down.b32 %r674, %r675, %r691, %r692, %r693;
	// end inline asm
	// begin inline asm
	shfl.sync.down.b32 %r679, %r680, %r691, %r692, %r693;
	// end inline asm
	mov.b64 	%rd213, {%r674, %r679};
	mov.b64 	%fd22, %rd213;
	// begin inline asm
	shfl.sync.down.b32 %r684, %r858, %r691, %r692, %r693;
	// end inline asm
	// begin inline asm
	shfl.sync.down.b32 %r689, %r690, %r691, %r692, %r693;
	// end inline asm
	setp.gt.s32 	%p227, %r609, 27;
	setp.gt.f64 	%p228, %fd157, %fd22;
	or.pred  	%p229, %p227, %p228;
	@%p229 bra 	$L__BB34_37;
	setp.geu.f64 	%p230, %fd157, %fd22;
	setp.lt.s32 	%p231, %r684, %r858;
	and.pred  	%p232, %p230, %p231;
	@%p232 bra 	$L__BB34_37;
	shr.u32 	%r704, %r689, 24;
	cvt.u16.u32 	%rs596, %r704;
	{ .reg .b16 tmp; mov.b32 {tmp, %rs595}, %r689; }
	shr.u32 	%r705, %r689, 8;
	cvt.u16.u32 	%rs594, %r705;
	cvt.u16.u32 	%rs593, %r689;
	mov.u32 	%r858, %r684;
	mov.f64 	%fd157, %fd22;
$L__BB34_37:
	cvt.u32.u16 	%r726, %rs593;
	and.b32  	%r727, %r726, 255;
	and.b16  	%rs479, %rs594, 255;
	mul.wide.u16 	%r728, %rs479, 256;
	or.b32  	%r729, %r728, %r727;
	cvt.u32.u16 	%r730, %rs595;
	shl.b32 	%r731, %r730, 16;
	and.b32  	%r732, %r731, 16711680;
	or.b32  	%r733, %r729, %r732;
	cvt.u32.u16 	%r734, %rs596;
	shl.b32 	%r735, %r734, 24;
	or.b32  	%r722, %r733, %r735;
	mov.b64 	%rd214, %fd157;
	mov.b64 	{%r707, %r712}, %rd214;
	mov.b32 	%r723, 8;
	mov.b32 	%r724, 31;
	mov.b32 	%r725, -1;
	// begin inline asm
	shfl.sync.down.b32 %r706, %r707, %r723, %r724, %r725;
	// end inline asm
	// begin inline asm
	shfl.sync.down.b32 %r711, %r712, %r723, %r724, %r725;
	// end inline asm
	mov.b64 	%rd215, {%r706, %r711};
	mov.b64 	%fd24, %rd215;
	// begin inline asm
	shfl.sync.down.b32 %r716, %r858, %r723, %r724, %r725;
	// end inline asm
	// begin inline asm
	shfl.sync.down.b32 %r721, %r722, %r723, %r724, %r725;
	// end inline asm
	setp.gt.s32 	%p233, %r609, 23;
	setp.gt.f64 	%p234, %fd157, %fd24;
	or.pred  	%p235, %p233, %p234;
	@%p235 bra 	$L__BB34_40;
	setp.geu.f64 	%p236, %fd157, %fd24;
	setp.lt.s32 	%p237, %r716, %r858;
	and.pred  	%p238, %p236, %p237;
	@%p238 bra 	$L__BB34_40;
	shr.u32 	%r736, %r721, 24;
	cvt.u16.u32 	%rs596, %r736;
	{ .reg .b16 tmp; mov.b32 {tmp, %rs595}, %r721; }
	shr.u32 	%r737, %r721, 8;
	cvt.u16.u32 	%rs594, %r737;
	cvt.u16.u32 	%rs593, %r721;
	mov.u32 	%r858, %r716;
	mov.f64 	%fd157, %fd24;
$L__BB34_40:
	cvt.u32.u16 	%r758, %rs593;
	and.b32  	%r759, %r758, 255;
	and.b16  	%rs480, %rs594, 255;
	mul.wide.u16 	%r760, %rs480, 256;
	or.b32  	%r761, %r760, %r759;
	cvt.u32.u16 	%r762, %rs595;
	shl.b32 	%r763, %r762, 16;
	and.b32  	%r764, %r763, 16711680;
	or.b32  	%r765, %r761, %r764;
	cvt.u32.u16 	%r766, %rs596;
	shl.b32 	%r767, %r766, 24;
	or.b32  	%r754, %r765, %r767;
	mov.b64 	%rd216, %fd157;
	mov.b64 	{%r739, %r744}, %rd216;
	mov.b32 	%r755, 16;
	mov.b32 	%r756, 31;
	mov.b32 	%r757, -1;
	// begin inline asm
	shfl.sync.down.b32 %r738, %r739, %r755, %r756, %r757;
	// end inline asm
	// begin inline asm
	shfl.sync.down.b32 %r743, %r744, %r755, %r756, %r757;
	// end inline asm
	mov.b64 	%rd217, {%r738, %r743};
	mov.b64 	%fd26, %rd217;
	// begin inline asm
	shfl.sync.down.b32 %r748, %r858, %r755, %r756, %r757;
	// end inline asm
	// begin inline asm
	shfl.sync.down.b32 %r753, %r754, %r755, %r756, %r757;
	// end inline asm
	setp.gt.s32 	%p239, %r609, 15;
	setp.gt.f64 	%p240, %fd157, %fd26;
	or.pred  	%p241, %p239, %p240;
	@%p241 bra 	$L__BB34_43;
	setp.geu.f64 	%p242, %fd157, %fd26;
	setp.lt.s32 	%p243, %r748, %r858;
	and.pred  	%p244, %p242, %p243;
	@%p244 bra 	$L__BB34_43;
	shr.u32 	%r768, %r753, 24;
	cvt.u16.u32 	%rs596, %r768;
	{ .reg .b16 tmp; mov.b32 {tmp, %rs595}, %r753; }
	shr.u32 	%r769, %r753, 8;
	cvt.u16.u32 	%rs594, %r769;
	cvt.u16.u32 	%rs593, %r753;
	mov.u32 	%r858, %r748;
	mov.f64 	%fd157, %fd26;
$L__BB34_43:
	setp.ne.s32 	%p245, %r609, 0;
	@%p245 bra 	$L__BB34_45;
	shr.u32 	%r770, %r1, 1;
	and.b32  	%r771, %r770, 496;
	mov.u32 	%r772, _ZZN3cub18CUB_300001_SM_10006detail6reduce28DeviceReduceSingleTileKernelINS2_10policy_hubIN4cuda3std3__45tupleIJdiEEEy12larger_tupleIdEE10Policy1000EPS9_SE_iSB_S9_S9_NS7_10__identityEEEvT0_T1_T2_T3_T4_T6_E12temp_storage;
	add.s32 	%r773, %r772, %r771;
	st.shared.f64 	[%r773+8], %fd157;
	st.shared.u32 	[%r773+16], %r858;
$L__BB34_45:
	bar.sync 	0;
	setp.ne.s32 	%p246, %r1, 0;
	@%p246 bra 	$L__BB34_197;
	ld.shared.f64 	%fd28, [_ZZN3cub18CUB_300001_SM_10006detail6reduce28DeviceReduceSingleTileKernelINS2_10policy_hubIN4cuda3std3__45tupleIJdiEEEy12larger_tupleIdEE10Policy1000EPS9_SE_iSB_S9_S9_NS7_10__identityEEEvT0_T1_T2_T3_T4_T6_E12temp_storage+24];
	ld.shared.u32 	%r46, [_ZZN3cub18CUB_300001_SM_10006detail6reduce28DeviceReduceSingleTileKernelINS2_10policy_hubIN4cuda3std3__45tupleIJdiEEEy12larger_tupleIdEE10Policy1000EPS9_SE_iSB_S9_S9_NS7_10__identityEEEvT0_T1_T2_T3_T4_T6_E12temp_storage+32];
	setp.lt.f64 	%p247, %fd28, %fd157;
	@%p247 bra 	$L__BB34_49;
	setp.geu.f64 	%p248, %fd157, %fd28;
	setp.lt.s32 	%p249, %r46, %r858;
	and.pred  	%p250, %p248, %p249;
	@%p250 bra 	$L__BB34_49;
	ld.shared.u32 	%r774, [_ZZN3cub18CUB_300001_SM_10006detail6reduce28DeviceReduceSingleTileKernelINS2_10policy_hubIN4cuda3std3__45tupleIJdiEEEy12larger_tupleIdEE10Policy1000EPS9_SE_iSB_S9_S9_NS7_10__identityEEEvT0_T1_T2_T3_T4_T6_E12temp_storage+36];
	bfe.u32 	%r775, %r774, 24, 8;
	cvt.u16.u32 	%rs596, %r775;
	bfe.u32 	%r776, %r774, 16, 8;
	cvt.u16.u32 	%rs595, %r776;
	bfe.u32 	%r777, %r774, 8, 8;
	cvt.u16.u32 	%rs594, %r777;
	bfe.u32 	%r778, %r774, 0, 8;
	cvt.u16.u32 	%rs593, %r778;
	mov.u32 	%r858, %r46;
	mov.f64 	%fd157, %fd28;
$L__BB34_49:
	ld.shared.f64 	%fd30, [_ZZN3cub18CUB_300001_SM_10006detail6reduce28DeviceReduceSingleTileKernelINS2_10policy_hubIN4cuda3std3__45tupleIJdiEEEy12larger_tupleIdEE10Policy1000EPS9_SE_iSB_S9_S9_NS7_10__identityEEEvT0_T1_T2_T3_T4_T6_E12temp_storage+40];
	ld.shared.u32 	%r48, [_ZZN3cub18CUB_300001_SM_10006detail6reduce28DeviceReduceSingleTileKernelINS2_10policy_hubIN4cuda3std3__45tupleIJdiEEEy12larger_tupleIdEE10Policy1000EPS9_SE_iSB_S9_S9_NS7_10__identityEEEvT0_T1_T2_T3_T4_T6_E12temp_storage+48];
	setp.lt.f64 	%p251, %fd30, %fd157;
	@%p251 bra 	$L__BB34_52;
	setp.geu.f64 	%p252, %fd157, %fd30;
	setp.lt.s32 	%p253, %r48, %r858;
	and.pred  	%p254, %p252, %p253;
	@%p254 bra 	$L__BB34_52;
	ld.shared.u32 	%r779, [_ZZN3cub18CUB_300001_SM_10006detail6reduce28DeviceReduceSingleTileKernelINS2_10policy_hubIN4cuda3std3__45tupleIJdiEEEy12larger_tupleIdEE10Policy1000EPS9_SE_iSB_S9_S9_NS7_10__identityEEEvT0_T1_T2_T3_T4_T6_E12temp_storage+52];
	bfe.u32 	%r780, %r779, 24, 8;
	cvt.u16.u32 	%rs596, %r780;
	bfe.u32 	%r781, %r779, 16, 8;
	cvt.u16.u32 	%rs595, %r781;
	bfe.u32 	%r782, %r779, 8, 8;
	cvt.u16.u32 	%rs594, %r782;
	bfe.u32 	%r783, %r779, 0, 8;
	cvt.u16.u32 	%rs593, %r783;
	mov.u32 	%r858, %r48;
	mov.f64 	%fd157, %fd30;
$L__BB34_52:
	ld.shared.f64 	%fd32, [_ZZN3cub18CUB_300001_SM_10006detail6reduce28DeviceReduceSingleTileKernelINS2_10policy_hubIN4cuda3std3__45tupleIJdiEEEy12larger_tupleIdEE10Policy1000EPS9_SE_iSB_S9_S9_NS7_10__identityEEEvT0_T1_T2_T3_T4_T6_E12temp_storage+56];
	ld.shared.u32 	%r50, [_ZZN3cub18CUB_300001_SM_10006detail6reduce28DeviceReduceSingleTileKernelINS2_10policy_hubIN4cuda3std3__45tupleIJdiEEEy12larger_tupleIdEE10Policy1000EPS9_SE_iSB_S9_S9_NS7_10__identityEEEvT0_T1_T2_T3_T4_T6_E12temp_storage+64];
	setp.lt.f64 	%p255, %fd32, %fd157;
	@%p255 bra 	$L__BB34_55;
	setp.geu.f64 	%p256, %fd157, %fd32;
	setp.lt.s32 	%p257, %r50, %r858;
	and.pred  	%p258, %p256, %p257;
	@%p258 bra 	$L__BB34_55;
	ld.shared.u32 	%r784, [_ZZN3cub18CUB_300001_SM_10006detail6reduce28DeviceReduceSingleTileKernelINS2_10policy_hubIN4cuda3std3__45tupleIJdiEEEy12larger_tupleIdEE10Policy1000EPS9_SE_iSB_S9_S9_NS7_10__identityEEEvT0_T1_T2_T3_T4_T6_E12temp_storage+68];
	bfe.u32 	%r785, %r784, 24, 8;
	cvt.u16.u32 	%rs596, %r785;
	bfe.u32 	%r786, %r784, 16, 8;
	cvt.u16.u32 	%rs595, %r786;
	bfe.u32 	%r787, %r784, 8, 8;
	cvt.u16.u32 	%rs594, %r787;
	bfe.u32 	%r788, %r784, 0, 8;
	cvt.u16.u32 	%rs593, %r788;
	mov.u32 	%r858, %r50;
	mov.f64 	%fd157, %fd32;
$L__BB34_55:
	ld.shared.f64 	%fd34, [_ZZN3cub18CUB_300001_SM_10006detail6reduce28DeviceReduceSingleTileKernelINS2_10policy_hubIN4cuda3std3__45tupleIJdiEEEy12larger_tupleIdEE10Policy1000EPS9_SE_iSB_S9_S9_NS7_10__identityEEEvT0_T1_T2_T3_T4_T6_E12temp_storage+72];
	ld.shared.u32 	%r52, [_ZZN3cub18CUB_300001_SM_10006detail6reduce28DeviceReduceSingleTileKernelINS2_10policy_hubIN4cuda3std3__45tupleIJdiEEEy12larger_tupleIdEE10Policy1000EPS9_SE_iSB_S9_S9_NS7_10__identityEEEvT0_T1_T2_T3_T4_T6_E12temp_storage+80];
	setp.lt.f64 	%p259, %fd34, %fd157;
	@%p259 bra 	$L__BB34_58;
	setp.geu.f64 	%p260, %fd157, %fd34;
	setp.lt.s32 	%p261, %r52, %r858;
	and.pred  	%p262, %p260, %p261;
	@%p262 bra 	$L__BB34_58;
	ld.shared.u32 	%r789, [_ZZN3cub18CUB_300001_SM_10006detail6reduce28DeviceReduceSingleTileKernelINS2_10policy_hubIN4cuda3std3__45tupleIJdiEEEy12larger_tupleIdEE10Policy1000EPS9_SE_iSB_S9_S9_NS7_10__identityEEEvT0_T1_T2_T3_T4_T6_E12temp_storage+84];
	bfe.u32 	%r790, %r789, 24, 8;
	cvt.u16.u32 	%rs596, %r790;
	bfe.u32 	%r791, %r789, 16, 8;
	cvt.u16.u32 	%rs595, %r791;
	bfe.u32 	%r792, %r789, 8, 8;
	cvt.u16.u32 	%rs594, %r792;
	bfe.u32 	%r793, %r789, 0, 8;
	cvt.u16.u32 	%rs593, %r793;
	mov.u32 	%r858, %r52;
	mov.f64 	%fd157, %fd34;
$L__BB34_58:
	ld.shared.f64 	%fd36, [_ZZN3cub18CUB_300001_SM_10006detail6reduce28DeviceReduceSingleTileKernelINS2_10policy_hubIN4cuda3std3__45tupleIJdiEEEy12larger_tupleIdEE10Policy1000EPS9_SE_iSB_S9_S9_NS7_10__identityEEEvT0_T1_T2_T3_T4_T6_E12temp_storage+88];
	ld.shared.u32 	%r54, [_ZZN3cub18CUB_300001_SM_10006detail6reduce28DeviceReduceSingleTileKernelINS2_10policy_hubIN4cuda3std3__45tupleIJdiEEEy12larger_tupleIdEE10Policy1000EPS9_SE_iSB_S9_S9_NS7_10__identityEEEvT0_T1_T2_T3_T4_T6_E12temp_storage+96];
	setp.lt.f64 	%p263, %fd36, %fd157;
	@%p263 bra 	$L__BB34_61;
	setp.geu.f64 	%p264, %fd157, %fd36;
	setp.lt.s32 	%p265, %r54, %r858;
	and.pred  	%p266, %p264, %p265;
	@%p266 bra 	$L__BB34_61;
	ld.shared.u32 	%r794, [_ZZN3cub18CUB_300001_SM_10006detail6reduce28DeviceReduceSingleTileKernelINS2_10policy_hubIN4cuda3std3__45tupleIJdiEEEy12larger_tupleIdEE10Policy1000EPS9_SE_iSB_S9_S9_NS7_10__identityEEEvT0_T1_T2_T3_T4_T6_E12temp_storage+100];
	bfe.u32 	%r795, %r794, 24, 8;
	cvt.u16.u32 	%rs596, %r795;
	bfe.u32 	%r796, %r794, 16, 8;
	cvt.u16.u32 	%rs595, %r796;
	bfe.u32 	%r797, %r794, 8, 8;
	cvt.u16.u32 	%rs594, %r797;
	bfe.u32 	%r798, %r794, 0, 8;
	cvt.u16.u32 	%rs593, %r798;
	mov.u32 	%r858, %r54;
	mov.f64 	%fd157, %fd36;
$L__BB34_61:
	ld.shared.f64 	%fd38, [_ZZN3cub18CUB_300001_SM_10006detail6reduce28DeviceReduceSingleTileKernelINS2_10policy_hubIN4cuda3std3__45tupleIJdiEEEy12larger_tupleIdEE10Policy1000EPS9_SE_iSB_S9_S9_NS7_10__identityEEEvT0_T1_T2_T3_T4_T6_E12temp_storage+104];
	ld.shared.u32 	%r56, [_ZZN3cub18CUB_300001_SM_10006detail6reduce28DeviceReduceSingleTileKernelINS2_10policy_hubIN4cuda3std3__45tupleIJdiEEEy12larger_tupleIdEE10Policy1000EPS9_SE_iSB_S9_S9_NS7_10__identityEEEvT0_T1_T2_T3_T4_T6_E12temp_storage+112];
	setp.lt.f64 	%p267, %fd38, %fd157;
	@%p267 bra 	$L__BB34_64;
	setp.geu.f64 	%p268, %fd157, %fd38;
	setp.lt.s32 	%p269, %r56, %r858;
	and.pred  	%p270, %p268, %p269;
	@%p270 bra 	$L__BB34_64;
	ld.shared.u32 	%r799, [_ZZN3cub18CUB_300001_SM_10006detail6reduce28DeviceReduceSingleTileKernelINS2_10policy_hubIN4cuda3std3__45tupleIJdiEEEy12larger_tupleIdEE10Policy1000EPS9_SE_iSB_S9_S9_NS7_10__identityEEEvT0_T1_T2_T3_T4_T6_E12temp_storage+116];
	bfe.u32 	%r800, %r799, 24, 8;
	cvt.u16.u32 	%rs596, %r800;
	bfe.u32 	%r801, %r799, 16, 8;
	cvt.u16.u32 	%rs595, %r801;
	bfe.u32 	%r802, %r799, 8, 8;
	cvt.u16.u32 	%rs594, %r802;
	bfe.u32 	%r803, %r799, 0, 8;
	cvt.u16.u32 	%rs593, %r803;
	mov.u32 	%r858, %r56;
	mov.f64 	%fd157, %fd38;
$L__BB34_64:
	ld.shared.f64 	%fd40, [_ZZN3cub18CUB_300001_SM_10006detail6reduce28DeviceReduceSingleTileKernelINS2_10policy_hubIN4cuda3std3__45tupleIJdiEEEy12larger_tupleIdEE10Policy1000EPS9_SE_iSB_S9_S9_NS7_10__identityEEEvT0_T1_T2_T3_T4_T6_E12temp_storage+120];
	ld.shared.u32 	%r58, [_ZZN3cub18CUB_300001_SM_10006detail6reduce28DeviceReduceSingleTileKernelINS2_10policy_hubIN4cuda3std3__45tupleIJdiEEEy12larger_tupleIdEE10Policy1000EPS9_SE_iSB_S9_S9_NS7_10__identityEEEvT0_T1_T2_T3_T4_T6_E12temp_storage+128];
	setp.lt.f64 	%p271, %fd40, %fd157;
	@%p271 bra 	$L__BB34_197;
	setp.geu.f64 	%p272, %fd157, %fd40;
	setp.lt.s32 	%p273, %r58, %r858;
	and.pred  	%p274, %p272, %p273;
	@%p274 bra 	$L__BB34_197;
	ld.shared.u32 	%r804, [_ZZN3cub18CUB_300001_SM_10006detail6reduce28DeviceReduceSingleTileKernelINS2_10policy_hubIN4cuda3std3__45tupleIJdiEEEy12larger_tupleIdEE10Policy1000EPS9_SE_iSB_S9_S9_NS7_10__identityEEEvT0_T1_T2_T3_T4_T6_E12temp_storage+132];
	bfe.u32 	%r805, %r804, 24, 8;
	cvt.u16.u32 	%rs596, %r805;
	bfe.u32 	%r806, %r804, 16, 8;
	cvt.u16.u32 	%rs595, %r806;
	bfe.u32 	%r807, %r804, 8, 8;
	cvt.u16.u32 	%rs594, %r807;
	bfe.u32 	%r808, %r804, 0, 8;
	cvt.u16.u32 	%rs593, %r808;
	mov.u32 	%r858, %r58;
	mov.f64 	%fd157, %fd40;
	bra.uni 	$L__BB34_197;
$L__BB34_67:
	// begin inline asm
	mov.u32 %r401, %laneid;
	// end inline asm
	and.b32  	%r422, %r1, 992;
	add.s32 	%r423, %r422, 32;
	setp.gt.s32 	%p147, %r423, %r174;
	not.b32 	%r424, %r422;
	add.s32 	%r425, %r174, %r424;
	selp.b32 	%r420, %r425, 31, %p147;
	cvt.u32.u16 	%r426, %rs593;
	and.b32  	%r427, %r426, 255;
	and.b16  	%rs471, %rs594, 255;
	mul.wide.u16 	%r428, %rs471, 256;
	or.b32  	%r429, %r428, %r427;
	cvt.u32.u16 	%r430, %rs595;
	shl.b32 	%r431, %r430, 16;
	and.b32  	%r432, %r431, 16711680;
	or.b32  	%r433, %r429, %r432;
	cvt.u32.u16 	%r434, %rs596;
	shl.b32 	%r435, %r434, 24;
	or.b32  	%r418, %r433, %r435;
	mov.b64 	%rd198, %fd157;
	mov.b64 	{%r403, %r408}, %rd198;
	mov.b32 	%r419, 1;
	mov.b32 	%r421, -1;
	// begin inline asm
	shfl.sync.down.b32 %r402, %r403, %r419, %r420, %r421;
	// end inline asm
	// begin inline asm
	shfl.sync.down.b32 %r407, %r408, %r419, %r420, %r421;
	// end inline asm
	mov.b64 	%rd199, {%r402, %r407};
	mov.b64 	%fd41, %rd199;
	// begin inline asm
	shfl.sync.down.b32 %r412, %r858, %r419, %r420, %r421;
	// end inline asm
	// begin inline asm
	shfl.sync.down.b32 %r417, %r418, %r419, %r420, %r421;
	// end inline asm
	setp.ge.s32 	%p148, %r401, %r420;
	setp.gt.f64 	%p149, %fd157, %fd41;
	or.pred  	%p150, %p148, %p149;
	@%p150 bra 	$L__BB34_70;
	setp.geu.f64 	%p151, %fd157, %fd41;
	setp.lt.s32 	%p152, %r412, %r858;
	and.pred  	%p153, %p151, %p152;
	@%p153 bra 	$L__BB34_70;
	shr.u32 	%r436, %r417, 24;
	cvt.u16.u32 	%rs596, %r436;
	{ .reg .b16 tmp; mov.b32 {tmp, %rs595}, %r417; }
	shr.u32 	%r437, %r417, 8;
	cvt.u16.u32 	%rs594, %r437;
	cvt.u16.u32 	%rs593, %r417;
	mov.u32 	%r858, %r412;
	mov.f64 	%fd157, %fd41;
$L__BB34_70:
	cvt.u32.u16 	%r458, %rs593;
	and.b32  	%r459, %r458, 255;
	and.b16  	%rs472, %rs594, 255;
	mul.wide.u16 	%r460, %rs472, 256;
	or.b32  	%r461, %r460, %r459;
	cvt.u32.u16 	%r462, %rs595;
	shl.b32 	%r463, %r462, 16;
	and.b32  	%r464, %r463, 16711680;
	or.b32  	%r465, %r461, %r464;
	cvt.u32.u16 	%r466, %rs596;
	shl.b32 	%r467, %r466, 24;
	or.b32  	%r454, %r465, %r467;
	mov.b64 	%rd200, %fd157;
	mov.b64 	{%r439, %r444}, %rd200;
	mov.b32 	%r455, 2;
	mov.b32 	%r457, -1;
	// begin inline asm
	shfl.sync.down.b32 %r438, %r439, %r455, %r420, %r457;
	// end inline asm
	// begin inline asm
	shfl.sync.down.b32 %r443, %r444, %r455, %r420, %r457;
	// end inline asm
	mov.b64 	%rd201, {%r438, %r443};
	mov.b64 	%fd43, %rd201;
	// begin inline asm
	shfl.sync.down.b32 %r448, %r858, %r455, %r420, %r457;
	// end inline asm
	// begin inline asm
	shfl.sync.down.b32 %r453, %r454, %r455, %r420, %r457;
	// end inline asm
	add.s32 	%r468, %r401, 2;
	setp.gt.s32 	%p154, %r468, %r420;
	setp.gt.f64 	%p155, %fd157, %fd43;
	or.pred  	%p156, %p154, %p155;
	@%p156 bra 	$L__BB34_73;
	setp.geu.f64 	%p157, %fd157, %fd43;
	setp.lt.s32 	%p158, %r448, %r858;
	and.pred  	%p159, %p157, %p158;
	@%p159 bra 	$L__BB34_73;
	shr.u32 	%r469, %r453, 24;
	cvt.u16.u32 	%rs596, %r469;
	{ .reg .b16 tmp; mov.b32 {tmp, %rs595}, %r453; }
	shr.u32 	%r470, %r453, 8;
	cvt.u16.u32 	%rs594, %r470;
	cvt.u16.u32 	%rs593, %r453;
	mov.u32 	%r858, %r448;
	mov.f64 	%fd157, %fd43;
$L__BB34_73:
	cvt.u32.u16 	%r491, %rs593;
	and.b32  	%r492, %r491, 255;
	and.b16  	%rs473, %rs594, 255;
	mul.wide.u16 	%r493, %rs473, 256;
	or.b32  	%r494, %r493, %r492;
	cvt.u32.u16 	%r495, %rs595;
	shl.b32 	%r496, %r495, 16;
	and.b32  	%r497, %r496, 16711680;
	or.b32  	%r498, %r494, %r497;
	cvt.u32.u16 	%r499, %rs596;
	shl.b32 	%r500, %r499, 24;
	or.b32  	%r487, %r498, %r500;
	mov.b64 	%rd202, %fd157;
	mov.b64 	{%r472, %r477}, %rd202;
	mov.b32 	%r488, 4;
	mov.b32 	%r490, -1;
	// begin inline asm
	shfl.sync.down.b32 %r471, %r472, %r488, %r420, %r490;
	// end inline asm
	// begin inline asm
	shfl.sync.down.b32 %r476, %r477, %r488, %r420, %r490;
	// end inline asm
	mov.b64 	%rd203, {%r471, %r476};
	mov.b64 	%fd45, %rd203;
	// begin inline asm
	shfl.sync.down.b32 %r481, %r858, %r488, %r420, %r490;
	// end inline asm
	// begin inline asm
	shfl.sync.down.b32 %r486, %r487, %r488, %r420, %r490;
	// end inline asm
	add.s32 	%r501, %r401, 4;
	setp.gt.s32 	%p160, %r501, %r420;
	setp.gt.f64 	%p161, %fd157, %fd45;
	or.pred  	%p162, %p160, %p161;
	@%p162 bra 	$L__BB34_76;
	setp.geu.f64 	%p163, %fd157, %fd45;
	setp.lt.s32 	%p164, %r481, %r858;
	and.pred  	%p165, %p163, %p164;
	@%p165 bra 	$L__BB34_76;
	shr.u32 	%r502, %r486, 24;
	cvt.u16.u32 	%rs596, %r502;
	{ .reg .b16 tmp; mov.b32 {tmp, %rs595}, %r486; }
	shr.u32 	%r503, %r486, 8;
	cvt.u16.u32 	%rs594, %r503;
	cvt.u16.u32 	%rs593, %r486;
	mov.u32 	%r858, %r481;
	mov.f64 	%fd157, %fd45;
$L__BB34_76:
	cvt.u32.u16 	%r524, %rs593;
	and.b32  	%r525, %r524, 255;
	and.b16  	%rs474, %rs594, 255;
	mul.wide.u16 	%r526, %rs474, 256;
	or.b32  	%r527, %r526, %r525;
	cvt.u32.u16 	%r528, %rs595;
	shl.b32 	%r529, %r528, 16;
	and.b32  	%r530, %r529, 16711680;
	or.b32  	%r531, %r527, %r530;
	cvt.u32.u16 	%r532, %rs596;
	shl.b32 	%r533, %r532, 24;
	or.b32  	%r520, %r531, %r533;
	mov.b64 	%rd204, %fd157;
	mov.b64 	{%r505, %r510}, %rd204;
	mov.b32 	%r521, 8;
	mov.b32 	%r523, -1;
	// begin inline asm
	shfl.sync.down.b32 %r504, %r505, %r521, %r420, %r523;
	// end inline asm
	// begin inline asm
	shfl.sync.down.b32 %r509, %r510, %r521, %r420, %r523;
	// end inline asm
	mov.b64 	%rd205, {%r504, %r509};
	mov.b64 	%fd47, %rd205;
	// begin inline asm
	shfl.sync.down.b32 %r514, %r858, %r521, %r420, %r523;
	// end inline asm
	// begin inline asm
	shfl.sync.down.b32 %r519, %r520, %r521, %r420, %r523;
	// end inline asm
	add.s32 	%r534, %r401, 8;
	setp.gt.s32 	%p166, %r534, %r420;
	setp.gt.f64 	%p167, %fd157, %fd47;
	or.pred  	%p168, %p166, %p167;
	@%p168 bra 	$L__BB34_79;
	setp.geu.f64 	%p169, %fd157, %fd47;
	setp.lt.s32 	%p170, %r514, %r858;
	and.pred  	%p171, %p169, %p170;
	@%p171 bra 	$L__BB34_79;
	shr.u32 	%r535, %r519, 24;
	cvt.u16.u32 	%rs596, %r535;
	{ .reg .b16 tmp; mov.b32 {tmp, %rs595}, %r519; }
	shr.u32 	%r536, %r519, 8;
	cvt.u16.u32 	%rs594, %r536;
	cvt.u16.u32 	%rs593, %r519;
	mov.u32 	%r858, %r514;
	mov.f64 	%fd157, %fd47;
$L__BB34_79:
	cvt.u32.u16 	%r557, %rs593;
	and.b32  	%r558, %r557, 255;
	and.b16  	%rs475, %rs594, 255;
	mul.wide.u16 	%r559, %rs475, 256;
	or.b32  	%r560, %r559, %r558;
	cvt.u32.u16 	%r561, %rs595;
	shl.b32 	%r562, %r561, 16;
	and.b32  	%r563, %r562, 16711680;
	or.b32  	%r564, %r560, %r563;
	cvt.u32.u16 	%r565, %rs596;
	shl.b32 	%r566, %r565, 24;
	or.b32  	%r553, %r564, %r566;
	mov.b64 	%rd206, %fd157;
	mov.b64 	{%r538, %r543}, %rd206;
	mov.b32 	%r554, 16;
	mov.b32 	%r556, -1;
	// begin inline asm
	shfl.sync.down.b32 %r537, %r538, %r554, %r420, %r556;
	// end inline asm
	// begin inline asm
	shfl.sync.down.b32 %r542, %r543, %r554, %r420, %r556;
	// end inline asm
	mov.b64 	%rd207, {%r537, %r542};
	mov.b64 	%fd49, %rd207;
	// begin inline asm
	shfl.sync.down.b32 %r547, %r858, %r554, %r420, %r556;
	// end inline asm
	// begin inline asm
	shfl.sync.down.b32 %r552, %r553, %r554, %r420, %r556;
	// end inline asm
	add.s32 	%r567, %r401, 16;
	setp.gt.s32 	%p172, %r567, %r420;
	setp.gt.f64 	%p173, %fd157, %fd49;
	or.pred  	%p174, %p172, %p173;
	@%p174 bra 	$L__BB34_82;
	setp.geu.f64 	%p175, %fd157, %fd49;
	setp.lt.s32 	%p176, %r547, %r858;
	and.pred  	%p177, %p175, %p176;
	@%p177 bra 	$L__BB34_82;
	shr.u32 	%r568, %r552, 24;
	cvt.u16.u32 	%rs596, %r568;
	{ .reg .b16 tmp; mov.b32 {tmp, %rs595}, %r552; }
	shr.u32 	%r569, %r552, 8;
	cvt.u16.u32 	%rs594, %r569;
	cvt.u16.u32 	%rs593, %r552;
	mov.u32 	%r858, %r547;
	mov.f64 	%fd157, %fd49;
$L__BB34_82:
	setp.ne.s32 	%p178, %r401, 0;
	@%p178 bra 	$L__BB34_84;
	shr.u32 	%r570, %r1, 1;
	and.b32  	%r571, %r570, 496;
	mov.u32 	%r572, _ZZN3cub18CUB_300001_SM_10006detail6reduce28DeviceReduceSingleTileKernelINS2_10policy_hubIN4cuda3std3__45tupleIJdiEEEy12larger_tupleIdEE10Policy1000EPS9_SE_iSB_S9_S9_NS7_10__identityEEEvT0_T1_T2_T3_T4_T6_E12temp_storage;
	add.s32 	%r573, %r572, %r571;
	st.shared.f64 	[%r573+8], %fd157;
	st.shared.u32 	[%r573+16], %r858;
$L__BB34_84:
	bar.sync 	0;
	setp.ne.s32 	%p179, %r1, 0;
	@%p179 bra 	$L__BB34_197;
	setp.lt.s32 	%p180, %r174, 33;
	@%p180 bra 	$L__BB34_89;
	ld.shared.f64 	%fd51, [_ZZN3cub18CUB_300001_SM_10006detail6reduce28DeviceReduceSingleTileKernelINS2_10policy_hubIN4cuda3std3__45tupleIJdiEEEy12larger_tupleIdEE10Policy1000EPS9_SE_iSB_S9_S9_NS7_10__identityEEEvT0_T1_T2_T3_T4_T6_E12temp_storage+24];
	ld.shared.u32 	%r76, [_ZZN3cub18CUB_300001_SM_10006detail6reduce28DeviceReduceSingleTileKernelINS2_10policy_hubIN4cuda3std3__45tupleIJdiEEEy12larger_tupleIdEE10Policy1000EPS9_SE_iSB_S9_S9_NS7_10__identityEEEvT0_T1_T2_T3_T4_T6_E12temp_storage+32];
	setp.lt.f64 	%p181, %fd51, %fd157;
	@%p181 bra 	$L__BB34_89;
	setp.geu.f64 	%p182, %fd157, %fd51;
	setp.lt.s32 	%p183, %r76, %r858;
	and.pred  	%p184, %p182, %p183;
	@%p184 bra 	$L__BB34_89;
	ld.shared.u32 	%r574, [_ZZN3cub18CUB_300001_SM_10006detail6reduce28DeviceReduceSingleTileKernelINS2_10policy_hubIN4cuda3std3__45tupleIJdiEEEy12larger_tupleIdEE10Policy1000EPS9_SE_iSB_S9_S9_NS7_10__identityEEEvT0_T1_T2_T3_T4_T6_E12temp_storage+36];
	bfe.u32 	%r575, %r574, 24, 8;
	cvt.u16.u32 	%rs596, %r575;
	bfe.u32 	%r576, %r574, 16, 8;
	cvt.u16.u32 	%rs595, %r576;
	bfe.u32 	%r577, %r574, 8, 8;
	cvt.u16.u32 	%rs594, %r577;
	bfe.u32 	%r578, %r574, 0, 8;
	cvt.u16.u32 	%rs593, %r578;
	mov.f64 	%fd157, %fd51;
	mov.u32 	%r858, %r76;
$L__BB34_89:
	setp.lt.s32 	%p185, %r174, 65;
	@%p185 bra 	$L__BB34_93;
	ld.shared.f64 	%fd53, [_ZZN3cub18CUB_300001_SM_10006detail6reduce28DeviceReduceSingleTileKernelINS2_10policy_hubIN4cuda3std3__45tupleIJdiEEEy12larger_tupleIdEE10Policy1000EPS9_SE_iSB_S9_S9_NS7_10__identityEEEvT0_T1_T2_T3_T4_T6_E12temp_storage+40];
	ld.shared.u32 	%r78, [_ZZN3cub18CUB_300001_SM_10006detail6reduce28DeviceReduceSingleTileKernelINS2_10policy_hubIN4cuda3std3__45tupleIJdiEEEy12larger_tupleIdEE10Policy1000EPS9_SE_iSB_S9_S9_NS7_10__identityEEEvT0_T1_T2_T3_T4_T6_E12temp_storage+48];
	setp.lt.f64 	%p186, %fd53, %fd157;
	@%p186 bra 	$L__BB34_93;
	setp.geu.f64 	%p187, %fd157, %fd53;
	setp.lt.s32 	%p188, %r78, %r858;
	and.pred  	%p189, %p187, %p188;
	@%p189 bra 	$L__BB34_93;
	ld.shared.u32 	%r579, [_ZZN3cub18CUB_300001_SM_10006detail6reduce28DeviceReduceSingleTileKernelINS2_10policy_hubIN4cuda3std3__45tupleIJdiEEEy12larger_tupleIdEE10Policy1000EPS9_SE_iSB_S9_S9_NS7_10__identityEEEvT0_T1_T2_T3_T4_T6_E12temp_storage+52];
	bfe.u32 	%r580, %r579, 24, 8;
	cvt.u16.u32 	%rs596, %r580;
	bfe.u32 	%r581, %r579, 16, 8;
	cvt.u16.u32 	%rs595, %r581;
	bfe.u32 	%r582, %r579, 8, 8;
	cvt.u16.u32 	%rs594, %r582;
	bfe.u32 	%r583, %r579, 0, 8;
	cvt.u16.u32 	%rs593, %r583;
	mov.f64 	%fd157, %fd53;
	mov.u32 	%r858, %r78;
$L__BB34_93:
	setp.lt.s32 	%p190, %r174, 97;
	@%p190 bra 	$L__BB34_97;
	ld.shared.f64 	%fd55, [_ZZN3cub18CUB_300001_SM_10006detail6reduce28DeviceReduceSingleTileKernelINS2_10policy_hubIN4cuda3std3__45tupleIJdiEEEy12larger_tupleIdEE10Policy1000EPS9_SE_iSB_S9_S9_NS7_10__identityEEEvT0_T1_T2_T3_T4_T6_E12temp_storage+56];
	ld.shared.u32 	%r80, [_ZZN3cub18CUB_300001_SM_10006detail6reduce28DeviceReduceSingleTileKernelINS2_10policy_hubIN4cuda3std3__45tupleIJdiEEEy12larger_tupleIdEE10Policy1000EPS9_SE_iSB_S9_S9_NS7_10__identityEEEvT0_T1_T2_T3_T4_T6_E12temp_storage+64];
	setp.lt.f64 	%p191, %fd55, %fd157;
	@%p191 bra 	$L__BB34_97;
	setp.geu.f64 	%p192, %fd157, %fd55;
	setp.lt.s32 	%p193, %r80, %r858;
	and.pred  	%p194, %p192, %p193;
	@%p194 bra 	$L__BB34_97;
	ld.shared.u32 	%r584, [_ZZN3cub18CUB_300001_SM_10006detail6reduce28DeviceReduceSingleTileKernelINS2_10policy_hubIN4cuda3std3__45tupleIJdiEEEy12larger_tupleIdEE10Policy1000EPS9_SE_iSB_S9_S9_NS7_10__identityEEEvT0_T1_T2_T3_T4_T6_E12temp_storage+68];
	bfe.u32 	%r585, %r584, 24, 8;
	cvt.u16.u32 	%rs596, %r585;
	bfe.u32 	%r586, %r584, 16, 8;
	cvt.u16.u32 	%rs595, %r586;
	bfe.u32 	%r587, %r584, 8, 8;
	cvt.u16.u32 	%rs594, %r587;
	bfe.u32 	%r588, %r584, 0, 8;
	cvt.u16.u32 	%rs593, %r588;
	mov.f64 	%fd157, %fd55;
	mov.u32 	%r858, %r80;
$L__BB34_97:
	setp.lt.s32 	%p195, %r174, 129;
	@%p195 bra 	$L__BB34_101;
	ld.shared.f64 	%fd57, [_ZZN3cub18CUB_300001_SM_10006detail6reduce28DeviceReduceSingleTileKernelINS2_10policy_hubIN4cuda3std3__45tupleIJdiEEEy12larger_tupleIdEE10Policy1000EPS9_SE_iSB_S9_S9_NS7_10__identityEEEvT0_T1_T2_T3_T4_T6_E12temp_storage+72];
	ld.shared.u32 	%r82, [_ZZN3cub18CUB_300001_SM_10006detail6reduce28DeviceReduceSingleTileKernelINS2_10policy_hubIN4cuda3std3__45tupleIJdiEEEy12larger_tupleIdEE10Policy1000EPS9_SE_iSB_S9_S9_NS7_10__identityEEEvT0_T1_T2_T3_T4_T6_E12temp_storage+80];
	setp.lt.f64 	%p196, %fd57, %fd157;
	@%p196 bra 	$L__BB34_101;
	setp.geu.f64 	%p197, %fd157, %fd57;
	setp.lt.s32 	%p198, %r82, %r858;
	and.pred  	%p199, %p197, %p198;
	@%p199 bra 	$L__BB34_101;
	ld.shared.u32 	%r589, [_ZZN3cub18CUB_300001_SM_10006detail6reduce28DeviceReduceSingleTileKernelINS2_10policy_hubIN4cuda3std3__45tupleIJdiEEEy12larger_tupleIdEE10Policy1000EPS9_SE_iSB_S9_S9_NS7_10__identityEEEvT0_T1_T2_T3_T4_T6_E12temp_storage+84];
	bfe.u32 	%r590, %r589, 24, 8;
	cvt.u16.u32 	%rs596, %r590;
	bfe.u32 	%r591, %r589, 16, 8;
	cvt.u16.u32 	%rs595, %r591;
	bfe.u32 	%r592, %r589, 8, 8;
	cvt.u16.u32 	%rs594, %r592;
	bfe.u32 	%r593, %r589, 0, 8;
	cvt.u16.u32 	%rs593, %r593;
	mov.f64 	%fd157, %fd57;
	mov.u32 	%r858, %r82;
$L__BB34_101:
	setp.lt.s32 	%p200, %r174, 161;
	@%p200 bra 	$L__BB34_105;
	ld.shared.f64 	%fd59, [_ZZN3cub18CUB_300001_SM_10006detail6reduce28DeviceReduceSingleTileKernelINS2_10policy_hubIN4cuda3std3__45tupleIJdiEEEy12larger_tupleIdEE10Policy1000EPS9_SE_iSB_S9_S9_NS7_10__identityEEEvT0_T1_T2_T3_T4_T6_E12temp_storage+88];
	ld.shared.u32 	%r84, [_ZZN3cub18CUB_300001_SM_10006detail6reduce28DeviceReduceSingleTileKernelINS2_10policy_hubIN4cuda3std3__45tupleIJdiEEEy12larger_tupleIdEE10Policy1000EPS9_SE_iSB_S9_S9_NS7_10__identityEEEvT0_T1_T2_T3_T4_T6_E12temp_storage+96];
	setp.lt.f64 	%p201, %fd59, %fd157;
	@%p201 bra 	$L__BB34_105;
	setp.geu.f64 	%p202, %fd157, %fd59;
	setp.lt.s32 	%p203, %r84, %r858;
	and.pred  	%p204, %p202, %p203;
	@%p204 bra 	$L__BB34_105;
	ld.shared.u32 	%r594, [_ZZN3cub18CUB_300001_SM_10006detail6reduce28DeviceReduceSingleTileKernelINS2_10policy_hubIN4cuda3std3__45tupleIJdiEEEy12larger_tupleIdEE10Policy1000EPS9_SE_iSB_S9_S9_NS7_10__identityEEEvT0_T1_T2_T3_T4_T6_E12temp_storage+100];
	bfe.u32 	%r595, %r594, 24, 8;
	cvt.u16.u32 	%rs596, %r595;
	bfe.u32 	%r596, %r594, 16, 8;
	cvt.u16.u32 	%rs595, %r596;
	bfe.u32 	%r597, %r594, 8, 8;
	cvt.u16.u32 	%rs594, %r597;
	bfe.u32 	%r598, %r594, 0, 8;
	cvt.u16.u32 	%rs593, %r598;
	mov.f64 	%fd157, %fd59;
	mov.u32 	%r858, %r84;
$L__BB34_105:
	setp.lt.s32 	%p205, %r174, 193;
	@%p205 bra 	$L__BB34_109;
	ld.shared.f64 	%fd61, [_ZZN3cub18CUB_300001_SM_10006detail6reduce28DeviceReduceSingleTileKernelINS2_10policy_hubIN4cuda3std3__45tupleIJdiEEEy12larger_tupleIdEE10Policy1000EPS9_SE_iSB_S9_S9_NS7_10__identityEEEvT0_T1_T2_T3_T4_T6_E12temp_storage+104];
	ld.shared.u32 	%r86, [_ZZN3cub18CUB_300001_SM_10006detail6reduce28DeviceReduceSingleTileKernelINS2_10policy_hubIN4cuda3std3__45tupleIJdiEEEy12larger_tupleIdEE10Policy1000EPS9_SE_iSB_S9_S9_NS7_10__identityEEEvT0_T1_T2_T3_T4_T6_E12temp_storage+112];
	setp.lt.f64 	%p206, %fd61, %fd157;
	@%p206 bra 	$L__BB34_109;
	setp.geu.f64 	%p207, %fd157, %fd61;
	setp.lt.s32 	%p208, %r86, %r858;
	and.pred  	%p209, %p207, %p208;
	@%p209 bra 	$L__BB34_109;
	ld.shared.u32 	%r599, [_ZZN3cub18CUB_300001_SM_10006detail6reduce28DeviceReduceSingleTileKernelINS2_10policy_hubIN4cuda3std3__45tupleIJdiEEEy12larger_tupleIdEE10Policy1000EPS9_SE_iSB_S9_S9_NS7_10__identityEEEvT0_T1_T2_T3_T4_T6_E12temp_storage+116];
	bfe.u32 	%r600, %r599, 24, 8;
	cvt.u16.u32 	%rs596, %r600;
	bfe.u32 	%r601, %r599, 16, 8;
	cvt.u16.u32 	%rs595, %r601;
	bfe.u32 	%r602, %r599, 8, 8;
	cvt.u16.u32 	%rs594, %r602;
	bfe.u32 	%r603, %r599, 0, 8;
	cvt.u16.u32 	%rs593, %r603;
	mov.f64 	%fd157, %fd61;
	mov.u32 	%r858, %r86;
$L__BB34_109:
	setp.lt.s32 	%p210, %r174, 225;
	@%p210 bra 	$L__BB34_197;
	ld.shared.f64 	%fd63, [_ZZN3cub18CUB_300001_SM_10006detail6reduce28DeviceReduceSingleTileKernelINS2_10policy_hubIN4cuda3std3__45tupleIJdiEEEy12larger_tupleIdEE10Policy1000EPS9_SE_iSB_S9_S9_NS7_10__identityEEEvT0_T1_T2_T3_T4_T6_E12temp_storage+120];
	ld.shared.u32 	%r88, [_ZZN3cub18CUB_300001_SM_10006detail6reduce28DeviceReduceSingleTileKernelINS2_10policy_hubIN4cuda3std3__45tupleIJdiEEEy12larger_tupleIdEE10Policy1000EPS9_SE_iSB_S9_S9_NS7_10__identityEEEvT0_T1_T2_T3_T4_T6_E12temp_storage+128];
	setp.lt.f64 	%p211, %fd63, %fd157;
	@%p211 bra 	$L__BB34_197;
	setp.geu.f64 	%p212, %fd157, %fd63;
	setp.lt.s32 	%p213, %r88, %r858;
	and.pred  	%p214, %p212, %p213;
	@%p214 bra 	$L__BB34_197;
	ld.shared.u32 	%r604, [_ZZN3cub18CUB_300001_SM_10006detail6reduce28DeviceReduceSingleTileKernelINS2_10policy_hubIN4cuda3std3__45tupleIJdiEEEy12larger_tupleIdEE10Policy1000EPS9_SE_iSB_S9_S9_NS7_10__identityEEEvT0_T1_T2_T3_T4_T6_E12temp_storage+132];
	bfe.u32 	%r605, %r604, 24, 8;
	cvt.u16.u32 	%rs596, %r605;
	bfe.u32 	%r606, %r604, 16, 8;
	cvt.u16.u32 	%rs595, %r606;
	bfe.u32 	%r607, %r604, 8, 8;
	cvt.u16.u32 	%rs594, %r607;
	bfe.u32 	%r608, %r604, 0, 8;
	cvt.u16.u32 	%rs593, %r608;
	mov.u32 	%r858, %r88;
	mov.f64 	%fd157, %fd63;
	bra.uni 	$L__BB34_197;
$L__BB34_113:
	mov.u32 	%r89, %tid.x;
	mul.wide.u32 	%rd52, %r89, 16;
	add.s64 	%rd37, %rd34, %rd52;
	// begin inline asm
	ld.global.nc.u64 %rd36, [%rd37];
	// end inline asm
	add.s64 	%rd39, %rd37, 8;
	// begin inline asm
	ld.global.nc.u64 %rd220, [%rd39];
	// end inline asm
	cvt.u32.u64 	%r858, %rd220;
	mov.b64 	%fd157, %rd36;
	add.s64 	%rd41, %rd37, 4096;
	// begin inline asm
	ld.global.nc.u64 %rd40, [%rd41];
	// end inline asm
	add.s64 	%rd43, %rd37, 4104;
	// begin inline asm
	ld.global.nc.u64 %rd42, [%rd43];
	// end inline asm
	mov.b64 	%fd65, %rd40;
	add.s64 	%rd45, %rd37, 8192;
	// begin inline asm
	ld.global.nc.u64 %rd44, [%rd45];
	// end inline asm
	add.s64 	%rd47, %rd37, 8200;
	// begin inline asm
	ld.global.nc.u64 %rd46, [%rd47];
	// end inline asm
	mov.b64 	%fd66, %rd44;
	add.s64 	%rd49, %rd37, 12288;
	// begin inline asm
	ld.global.nc.u64 %rd48, [%rd49];
	// end inline asm
	add.s64 	%rd51, %rd37, 12296;
	// begin inline asm
	ld.global.nc.u64 %rd50, [%rd51];
	// end inline asm
	mov.b64 	%fd67, %rd48;
	setp.lt.f64 	%p3, %fd65, %fd157;
	@%p3 bra 	$L__BB34_115;
	cvt.u32.u64 	%r181, %rd42;
	setp.geu.f64 	%p4, %fd157, %fd65;
	setp.lt.s32 	%p5, %r181, %r858;
	and.pred  	%p6, %p4, %p5;
	selp.b64 	%rd220, %rd220, %rd42, %p6;
	selp.b32 	%r858, %r858, %r181, %p6;
	selp.f64 	%fd157, %fd157, %fd65, %p6;
$L__BB34_115:
	setp.gt.f64 	%p7, %fd157, %fd66;
	@%p7 bra 	$L__BB34_117;
	cvt.u32.u64 	%r182, %rd46;
	setp.geu.f64 	%p8, %fd157, %fd66;
	setp.lt.s32 	%p9, %r182, %r858;
	and.pred  	%p10, %p8, %p9;
	selp.b64 	%rd220, %rd220, %rd46, %p10;
	selp.b32 	%r858, %r858, %r182, %p10;
	selp.f64 	%fd157, %fd157, %fd66, %p10;
$L__BB34_117:
	setp.gt.f64 	%p11, %fd157, %fd67;
	@%p11 bra 	$L__BB34_119;
	cvt.u32.u64 	%r183, %rd50;
	setp.geu.f64 	%p12, %fd157, %fd67;
	setp.lt.s32 	%p13, %r183, %r858;
	and.pred  	%p14, %p12, %p13;
	selp.b64 	%rd220, %rd220, %rd50, %p14;
	selp.b32 	%r858, %r858, %r183, %p14;
	selp.f64 	%fd157, %fd157, %fd67, %p14;
$L__BB34_119:
	shr.u64 	%rd53, %rd220, 32;
	cvt.u16.u64 	%rs593, %rd53;
	shr.u64 	%rd54, %rd220, 40;
	cvt.u16.u64 	%rs594, %rd54;
	shr.u64 	%rd55, %rd220, 48;
	cvt.u16.u64 	%rs595, %rd55;
	shr.u64 	%rd56, %rd220, 56;
	cvt.u16.u64 	%rs596, %rd56;
	setp.lt.u32 	%p15, %r174, 2048;
	mov.b32 	%r873, 1024;
	@%p15 bra 	$L__BB34_135;
	add.s32 	%r97, %r174, -1024;
	mov.b32 	%r873, 1024;
$L__BB34_121:
	mul.wide.s32 	%rd73, %r873, 16;
	add.s64 	%rd58, %rd37, %rd73;
	// begin inline asm
	ld.global.nc.u64 %rd57, [%rd58];
	// end inline asm
	add.s64 	%rd60, %rd58, 8;
	// begin inline asm
	ld.global.nc.u64 %rd59, [%rd60];
	// end inline asm
	cvt.u32.u64 	%r100, %rd59;
	mov.b64 	%fd75, %rd57;
	add.s64 	%rd62, %rd58, 4096;
	// begin inline asm
	ld.global.nc.u64 %rd61, [%rd62];
	// end inline asm
	add.s64 	%rd64, %rd58, 4104;
	// begin inline asm
	ld.global.nc.u64 %rd63, [%rd64];
	// end inline asm
	cvt.u32.u64 	%r101, %rd63;
	mov.b64 	%fd76, %rd61;
	add.s64 	%rd66, %rd58, 8192;
	// begin inline asm
	ld.global.nc.u64 %rd65, [%rd66];
	// end inline asm
	add.s64 	%rd68, %rd58, 8200;
	// begin inline asm
	ld.global.nc.u64 %rd67, [%rd68];
	// end inline asm
	cvt.u32.u64 	%r102, %rd67;
	mov.b64 	%fd77, %rd65;
	add.s64 	%rd70, %rd58, 12288;
	// begin inline asm
	ld.global.nc.u64 %rd69, [%rd70];
	// end inline asm
	add.s64 	%rd72, %rd58, 12296;
	// begin inline asm
	ld.global.nc.u64 %rd71, [%rd72];
	// end inline asm
	cvt.u32.u64 	%r103, %rd71;
	mov.b64 	%fd78, %rd69;
	setp.gt.f64 	%p16, %fd157, %fd75;
	mov.b16 	%rs596, 0;
	mov.u16 	%rs595, %rs596;
	mov.u16 	%rs594, %rs596;
	mov.u16 	%rs593, %rs596;
	@%p16 bra 	$L__BB34_124;
	setp.geu.f64 	%p17, %fd157, %fd75;
	setp.lt.s32 	%p18, %r100, %r858;
	and.pred  	%p19, %p17, %p18;
	@%p19 bra 	$L__BB34_124;
	shr.u64 	%rd74, %rd59, 56;
	cvt.u16.u64 	%rs596, %rd74;
	shr.u64 	%rd75, %rd59, 48;
	cvt.u16.u64 	%rs595, %rd75;
	shr.u64 	%rd76, %rd59, 40;
	cvt.u16.u64 	%rs594, %rd76;
	shr.u64 	%rd77, %rd59, 32;
	cvt.u16.u64 	%rs593, %rd77;
	mov.u32 	%r858, %r100;
	mov.f64 	%fd157, %fd75;
$L__BB34_124:
	setp.gt.f64 	%p20, %fd157, %fd76;
	@%p20 bra 	$L__BB34_127;
	setp.geu.f64 	%p21, %fd157, %fd76;
	setp.lt.s32 	%p22, %r101, %r858;
	and.pred  	%p23, %p21, %p22;
	@%p23 bra 	$L__BB34_127;
	shr.u64 	%rd78, %rd63, 56;
	cvt.u16.u64 	%rs596, %rd78;
	shr.u64 	%rd79, %rd63, 48;
	cvt.u16.u64 	%rs595, %rd79;
	shr.u64 	%rd80, %rd63, 40;
	cvt.u16.u64 	%rs594, %rd80;
	shr.u64 	%rd81, %rd63, 32;
	cvt.u16.u64 	%rs593, %rd81;
	mov.u32 	%r858, %r101;
	mov.f64 	%fd157, %fd76;
$L__BB34_127:
	setp.gt.f64 	%p24, %fd157, %fd77;
	@%p24 bra 	$L__BB34_130;
	setp.geu.f64 	%p25, %fd157, %fd77;
	setp.lt.s32 	%p26, %r102, %r858;
	and.pred  	%p27, %p25, %p26;
	@%p27 bra 	$L__BB34_130;
	shr.u64 	%rd82, %rd67, 56;
	cvt.u16.u64 	%rs596, %rd82;
	shr.u64 	%rd83, %rd67, 48;
	cvt.u16.u64 	%rs595, %rd83;
	shr.u64 	%rd84, %rd67, 40;
	cvt.u16.u64 	%rs594, %rd84;
	shr.u64 	%rd85, %rd67, 32;
	cvt.u16.u64 	%rs593, %rd85;
	mov.u32 	%r858, %r102;
	mov.f64 	%fd157, %fd77;
$L__BB34_130:
	setp.gt.f64 	%p28, %fd157, %fd78;
	@%p28 bra 	$L__BB34_133;
	setp.geu.f64 	%p29, %fd157, %fd78;
	setp.lt.s32 	%p30, %r103, %r858;
	and.pred  	%p31, %p29, %p30;
	@%p31 bra 	$L__BB34_133;
	shr.u64 	%rd86, %rd71, 56;
	cvt.u16.u64 	%rs596, %rd86;
	shr.u64 	%rd87, %rd71, 48;
	cvt.u16.u64 	%rs595, %rd87;
	shr.u64 	%rd88, %rd71, 40;
	cvt.u16.u64 	%rs594, %rd88;
	shr.u64 	%rd89, %rd71, 32;
	cvt.u16.u64 	%rs593, %rd89;
	mov.u32 	%r858, %r103;
	mov.f64 	%fd157, %fd78;
$L__BB34_133:
	sub.s32 	%r186, %r174, %r873;
	setp.lt.s32 	%p32, %r186, 1024;
	@%p32 bra 	$L__BB34_158;
	add.s32 	%r873, %r873, 1024;
	setp.le.s32 	%p33, %r873, %r97;
	@%p33 bra 	$L__BB34_121;
$L__BB34_135:
	setp.le.s32 	%p34, %r174, %r873;
	@%p34 bra 	$L__BB34_158;
	sub.s32 	%r111, %r174, %r873;
	setp.ge.s32 	%p35, %r89, %r111;
	@%p35 bra 	$L__BB34_158;
	not.b32 	%r188, %r89;
	add.s32 	%r189, %r174, %r188;
	sub.s32 	%r112, %r189, %r873;
	and.b32  	%r190, %r112, 768;
	setp.eq.s32 	%p36, %r190, 768;
	mov.u32 	%r879, %r89;
	@%p36 bra 	$L__BB34_143;
	add.s32 	%r875, %r89, %r873;
	shr.u32 	%r191, %r112, 8;
	add.s32 	%r192, %r191, 1;
	and.b32  	%r193, %r192, 3;
	neg.s32 	%r874, %r193;
	mov.u32 	%r879, %r89;
$L__BB34_139:
	.pragma "nounroll";
	mul.wide.u32 	%rd94, %r875, 16;
	add.s64 	%rd91, %rd34, %rd94;
	// begin inline asm
	ld.global.nc.u64 %rd90, [%rd91];
	// end inline asm
	add.s64 	%rd93, %rd91, 8;
	// begin inline asm
	ld.global.nc.u64 %rd92, [%rd93];
	// end inline asm
	cvt.u32.u64 	%r119, %rd92;
	mov.b64 	%fd85, %rd90;
	setp.gt.f64 	%p37, %fd157, %fd85;
	@%p37 bra 	$L__BB34_142;
	setp.geu.f64 	%p38, %fd157, %fd85;
	setp.lt.s32 	%p39, %r119, %r858;
	and.pred  	%p40, %p38, %p39;
	@%p40 bra 	$L__BB34_142;
	shr.u64 	%rd95, %rd92, 56;
	cvt.u16.u64 	%rs596, %rd95;
	shr.u64 	%rd96, %rd92, 48;
	cvt.u16.u64 	%rs595, %rd96;
	shr.u64 	%rd97, %rd92, 40;
	cvt.u16.u64 	%rs594, %rd97;
	shr.u64 	%rd98, %rd92, 32;
	cvt.u16.u64 	%rs593, %rd98;
	mov.u32 	%r858, %r119;
	mov.f64 	%fd157, %fd85;
$L__BB34_142:
	add.s32 	%r879, %r879, 256;
	add.s32 	%r875, %r875, 256;
	add.s32 	%r874, %r874, 1;
	setp.ne.s32 	%p41, %r874, 0;
	@%p41 bra 	$L__BB34_139;
$L__BB34_143:
	setp.lt.u32 	%p42, %r112, 768;
	@%p42 bra 	$L__BB34_158;
	cvt.u64.u32 	%rd99, %r879;
	cvt.u64.u32 	%rd100, %r873;
	add.s64 	%rd101, %rd99, %rd100;
	shl.b64 	%rd102, %rd101, 4;
	add.s64 	%rd103, %rd102, %rd34;
	add.s64 	%rd222, %rd103, 12296;
	add.s32 	%r882, %r879, %r873;
$L__BB34_145:
	mul.wide.u32 	%rd108, %r882, 16;
	add.s64 	%rd105, %rd34, %rd108;
	// begin inline asm
	ld.global.nc.u64 %rd104, [%rd105];
	// end inline asm
	add.s64 	%rd107, %rd105, 8;
	// begin inline asm
	ld.global.nc.u64 %rd106, [%rd107];
	// end inline asm
	cvt.u32.u64 	%r131, %rd106;
	mov.b64 	%fd90, %rd104;
	setp.gt.f64 	%p43, %fd157, %fd90;
	@%p43 bra 	$L__BB34_148;
	setp.geu.f64 	%p44, %fd157, %fd90;
	setp.lt.s32 	%p45, %r131, %r858;
	and.pred  	%p46, %p44, %p45;
	@%p46 bra 	$L__BB34_148;
	shr.u64 	%rd109, %rd106, 56;
	cvt.u16.u64 	%rs596, %rd109;
	shr.u64 	%rd110, %rd106, 48;
	cvt.u16.u64 	%rs595, %rd110;
	shr.u64 	%rd111, %rd106, 40;
	cvt.u16.u64 	%rs594, %rd111;
	shr.u64 	%rd112, %rd106, 32;
	cvt.u16.u64 	%rs593, %rd112;
	mov.u32 	%r858, %r131;
	mov.f64 	%fd157, %fd90;
$L__BB34_148:
	add.s64 	%rd114, %rd222, -8200;
	// begin inline asm
	ld.global.nc.u64 %rd113, [%rd114];
	// end inline asm
	add.s64 	%rd116, %rd222, -8192;
	// begin inline asm
	ld.global.nc.u64 %rd115, [%rd116];
	// end inline asm
	cvt.u32.u64 	%r133, %rd115;
	mov.b64 	%fd92, %rd113;
	setp.gt.f64 	%p47, %fd157, %fd92;
	@%p47 bra 	$L__BB34_151;
	setp.geu.f64 	%p48, %fd157, %fd92;
	setp.lt.s32 	%p49, %r133, %r858;
	and.pred  	%p50, %p48, %p49;
	@%p50 bra 	$L__BB34_151;
	shr.u64 	%rd117, %rd115, 56;
	cvt.u16.u64 	%rs596, %rd117;
	shr.u64 	%rd118, %rd115, 48;
	cvt.u16.u64 	%rs595, %rd118;
	shr.u64 	%rd119, %rd115, 40;
	cvt.u16.u64 	%rs594, %rd119;
	shr.u64 	%rd120, %rd115, 32;
	cvt.u16.u64 	%rs593, %rd120;
	mov.u32 	%r858, %r133;
	mov.f64 	%fd157, %fd92;
$L__BB34_151:
	add.s64 	%rd122, %rd222, -4104;
	// begin inline asm
	ld.global.nc.u64 %rd121, [%rd122];
	// end inline asm
	add.s64 	%rd124, %rd222, -4096;
	// begin inline asm
	ld.global.nc.u64 %rd123, [%rd124];
	// end inline asm
	cvt.u32.u64 	%r135, %rd123;
	mov.b64 	%fd94, %rd121;
	setp.gt.f64 	%p51, %fd157, %fd94;
	@%p51 bra 	$L__BB34_154;
	setp.geu.f64 	%p52, %fd157, %fd94;
	setp.lt.s32 	%p53, %r135, %r858;
	and.pred  	%p54, %p52, %p53;
	@%p54 bra 	$L__BB34_154;
	shr.u64 	%rd125, %rd123, 56;
	cvt.u16.u64 	%rs596, %rd125;
	shr.u64 	%rd126, %rd123, 48;
	cvt.u16.u64 	%rs595, %rd126;
	shr.u64 	%rd127, %rd123, 40;
	cvt.u16.u64 	%rs594, %rd127;
	shr.u64 	%rd128, %rd123, 32;
	cvt.u16.u64 	%rs593, %rd128;
	mov.u32 	%r858, %r135;
	mov.f64 	%fd157, %fd94;
$L__BB34_154:
	add.s64 	%rd130, %rd222, -8;
	// begin inline asm
	ld.global.nc.u64 %rd129, [%rd130];
	// end inline asm
	// begin inline asm
	ld.global.nc.u64 %rd131, [%rd222];
	// end inline asm
	cvt.u32.u64 	%r137, %rd131;
	mov.b64 	%fd96, %rd129;
	setp.gt.f64 	%p55, %fd157, %fd96;
	@%p55 bra 	$L__BB34_157;
	setp.geu.f64 	%p56, %fd157, %fd96;
	setp.lt.s32 	%p57, %r137, %r858;
	and.pred  	%p58, %p56, %p57;
	@%p58 bra 	$L__BB34_157;
	shr.u64 	%rd133, %rd131, 56;
	cvt.u16.u64 	%rs596, %rd133;
	shr.u64 	%rd134, %rd131, 48;
	cvt.u16.u64 	%rs595, %rd134;
	shr.u64 	%rd135, %rd131, 40;
	cvt.u16.u64 	%rs594, %rd135;
	shr.u64 	%rd136, %rd131, 32;
	cvt.u16.u64 	%rs593, %rd136;
	mov.u32 	%r858, %r137;
	mov.f64 	%fd157, %fd96;
$L__BB34_157:
	add.s32 	%r879, %r879, 1024;
	add.s64 	%rd222, %rd222, 16384;
	add.s32 	%r882, %r882, 1024;
	setp.lt.s32 	%p59, %r879, %r111;
	@%p59 bra 	$L__BB34_145;
$L__BB34_158:
	// begin inline asm
	mov.u32 %r194, %laneid;
	// end inline asm
	cvt.u32.u16 	%r215, %rs593;
	and.b32  	%r216, %r215, 255;
	and.b16  	%rs464, %rs594, 255;
	mul.wide.u16 	%r217, %rs464, 256;
	or.b32  	%r218, %r217, %r216;
	cvt.u32.u16 	%r219, %rs595;
	shl.b32 	%r220, %r219, 16;
	and.b32  	%r221, %r220, 16711680;
	or.b32  	%r222, %r218, %r221;
	cvt.u32.u16 	%r223, %rs596;
	shl.b32 	%r224, %r223, 24;
	or.b32  	%r211, %r222, %r224;
	mov.b64 	%rd137, %fd157;
	mov.b64 	{%r196, %r201}, %rd137;
	mov.b32 	%r212, 1;
	mov.b32 	%r213, 31;
	mov.b32 	%r214, -1;
	// begin inline asm
	shfl.sync.down.b32 %r195, %r196, %r212, %r213, %r214;
	// end inline asm
	// begin inline asm
	shfl.sync.down.b32 %r200, %r201, %r212, %r213, %r214;
	// end inline asm
	mov.b64 	%rd138, {%r195, %r200};
	mov.b64 	%fd99, %rd138;
	// begin inline asm
	shfl.sync.down.b32 %r205, %r858, %r212, %r213, %r214;
	// end inline asm
	// begin inline asm
	shfl.sync.down.b32 %r210, %r211, %r212, %r213, %r214;
	// end inline asm
	setp.gt.s32 	%p60, %r194, 30;
	setp.gt.f64 	%p61, %fd157, %fd99;
	or.pred  	%p62, %p60, %p61;
	@%p62 bra 	$L__BB34_161;
	setp.geu.f64 	%p63, %fd157, %fd99;
	setp.lt.s32 	%p64, %r205, %r858;
	and.pred  	%p65, %p63, %p64;
	@%p65 bra 	$L__BB34_161;
	shr.u32 	%r225, %r210, 24;
	cvt.u16.u32 	%rs596, %r225;
	{ .reg .b16 tmp; mov.b32 {tmp, %rs595}, %r210; }
	shr.u32 	%r226, %r210, 8;
	cvt.u16.u32 	%rs594, %r226;
	cvt.u16.u32 	%rs593, %r210;
	mov.f64 	%fd157, %fd99;
	mov.u32 	%r858, %r205;
$L__BB34_161:
	cvt.u32.u16 	%r247, %rs593;
	and.b32  	%r248, %r247, 255;
	and.b16  	%rs465, %rs594, 255;
	mul.wide.u16 	%r249, %rs465, 256;
	or.b32  	%r250, %r249, %r248;
	cvt.u32.u16 	%r251, %rs595;
	shl.b32 	%r252, %r251, 16;
	and.b32  	%r253, %r252, 16711680;
	or.b32  	%r254, %r250, %r253;
	cvt.u32.u16 	%r255, %rs596;
	shl.b32 	%r256, %r255, 24;
	or.b32  	%r243, %r254, %r256;
	mov.b64 	%rd139, %fd157;
	mov.b64 	{%r228, %r233}, %rd139;
	mov.b32 	%r244, 2;
	mov.b32 	%r245, 31;
	mov.b32 	%r246, -1;
	// begin inline asm
	shfl.sync.down.b32 %r227, %r228, %r244, %r245, %r246;
	// end inline asm
	// begin inline asm
	shfl.sync.down.b32 %r232, %r233, %r244, %r245, %r246;
	// end inline asm
	mov.b64 	%rd140, {%r227, %r232};
	mov.b64 	%fd101, %rd140;
	// begin inline asm
	shfl.sync.down.b32 %r237, %r858, %r244, %r245, %r246;
	// end inline asm
	// begin inline asm
	shfl.sync.down.b32 %r242, %r243, %r244, %r245, %r246;
	// end inline asm
	setp.gt.s32 	%p66, %r194, 29;
	setp.gt.f64 	%p67, %fd157, %fd101;
	or.pred  	%p68, %p66, %p67;
	@%p68 bra 	$L__BB34_164;
	setp.geu.f64 	%p69, %fd157, %fd101;
	setp.lt.s32 	%p70, %r237, %r858;
	and.pred  	%p71, %p69, %p70;
	@%p71 bra 	$L__BB34_164;
	shr.u32 	%r257, %r242, 24;
	cvt.u16.u32 	%rs596, %r257;
	{ .reg .b16 tmp; mov.b32 {tmp, %rs595}, %r242; }
	shr.u32 	%r258, %r242, 8;
	cvt.u16.u32 	%rs594, %r258;
	cvt.u16.u32 	%rs593, %r242;
	mov.f64 	%fd157, %fd101;
	mov.u32 	%r858, %r237;
$L__BB34_164:
	cvt.u32.u16 	%r279, %rs593;
	and.b32  	%r280, %r279, 255;
	and.b16  	%rs466, %rs594, 255;
	mul.wide.u16 	%r281, %rs466, 256;
	or.b32  	%r282, %r281, %r280;
	cvt.u32.u16 	%r283, %rs595;
	shl.b32 	%r284, %r283, 16;
	and.b32  	%r285, %r284, 16711680;
	or.b32  	%r286, %r282, %r285;
	cvt.u32.u16 	%r287, %rs596;
	shl.b32 	%r288, %r287, 24;
	or.b32  	%r275, %r286, %r288;
	mov.b64 	%rd141, %fd157;
	mov.b64 	{%r260, %r265}, %rd141;
	mov.b32 	%r276, 4;
	mov.b32 	%r277, 31;
	mov.b32 	%r278, -1;
	// begin inline asm
	shfl.sync.down.b32 %r259, %r260, %r276, %r277, %r278;
	// end inline asm
	// begin inline asm
	shfl.sync.down.b32 %r264, %r265, %r276, %r277, %r278;
	// end inline asm
	mov.b64 	%rd142, {%r259, %r264};
	mov.b64 	%fd103, %rd142;
	// begin inline asm
	shfl.sync.down.b32 %r269, %r858, %r276, %r277, %r278;
	// end inline asm
	// begin inline asm
	shfl.sync.down.b32 %r274, %r275, %r276, %r277, %r278;
	// end inline asm
	setp.gt.s32 	%p72, %r194, 27;
	setp.gt.f64 	%p73, %fd157, %fd103;
	or.pred  	%p74, %p72, %p73;
	@%p74 bra 	$L__BB34_167;
	setp.geu.f64 	%p75, %fd157, %fd103;
	setp.lt.s32 	%p76, %r269, %r858;
	and.pred  	%p77, %p75, %p76;
	@%p77 bra 	$L__BB34_167;
	shr.u32 	%r289, %r274, 24;
	cvt.u16.u32 	%rs596, %r289;
	{ .reg .b16 tmp; mov.b32 {tmp, %rs595}, %r274; }
	shr.u32 	%r290, %r274, 8;
	cvt.u16.u32 	%rs594, %r290;
	cvt.u16.u32 	%rs593, %r274;
	mov.f64 	%fd157, %fd103;
	mov.u32 	%r858, %r269;
$L__BB34_167:
	cvt.u32.u16 	%r311, %rs593;
	and.b32  	%r312, %r311, 255;
	and.b16  	%rs467, %rs594, 255;
	mul.wide.u16 	%r313, %rs467, 256;
	or.b32  	%r314, %r313, %r312;
	cvt.u32.u16 	%r315, %rs595;
	shl.b32 	%r316, %r315, 16;
	and.b32  	%r317, %r316, 16711680;
	or.b32  	%r318, %r314, %r317;
	cvt.u32.u16 	%r319, %rs596;
	shl.b32 	%r320, %r319, 24;
	or.b32  	%r307, %r318, %r320;
	mov.b64 	%rd143, %fd157;
	mov.b64 	{%r292, %r297}, %rd143;
	mov.b32 	%r308, 8;
	mov.b32 	%r309, 31;
	mov.b32 	%r310, -1;
	// begin inline asm
	shfl.sync.down.b32 %r291, %r292, %r308, %r309, %r310;
	// end inline asm
	// begin inline asm
	shfl.sync.down.b32 %r296, %r297, %r308, %r309, %r310;
	// end inline asm
	mov.b64 	%rd144, {%r291, %r296};
	mov.b64 	%fd105, %rd144;
	// begin inline asm
	shfl.sync.down.b32 %r301, %r858, %r308, %r309, %r310;
	// end inline asm
	// begin inline asm
	shfl.sync.down.b32 %r306, %r307, %r308, %r309, %r310;
	// end inline asm
	setp.gt.s32 	%p78, %r194, 23;
	setp.gt.f64 	%p79, %fd157, %fd105;
	or.pred  	%p80, %p78, %p79;
	@%p80 bra 	$L__BB34_170;
	setp.geu.f64 	%p81, %fd157, %fd105;
	setp.lt.s32 	%p82, %r301, %r858;
	and.pred  	%p83, %p81, %p82;
	@%p83 bra 	$L__BB34_170;
	shr.u32 	%r321, %r306, 24;
	cvt.u16.u32 	%rs596, %r321;
	{ .reg .b16 tmp; mov.b32 {tmp, %rs595}, %r306; }
	shr.u32 	%r322, %r306, 8;
	cvt.u16.u32 	%rs594, %r322;
	cvt.u16.u32 	%rs593, %r306;
	mov.f64 	%fd157, %fd105;
	mov.u32 	%r858, %r301;
$L__BB34_170:
	cvt.u32.u16 	%r343, %rs593;
	and.b32  	%r344, %r343, 255;
	and.b16  	%rs468, %rs594, 255;
	mul.wide.u16 	%r345, %rs468, 256;
	or.b32  	%r346, %r345, %r344;
	cvt.u32.u16 	%r347, %rs595;
	shl.b32 	%r348, %r347, 16;
	and.b32  	%r349, %r348, 16711680;
	or.b32  	%r350, %r346, %r349;
	cvt.u32.u16 	%r351, %rs596;
	shl.b32 	%r352, %r351, 24;
	or.b32  	%r339, %r350, %r352;
	mov.b64 	%rd145, %fd157;
	mov.b64 	{%r324, %r329}, %rd145;
	mov.b32 	%r340, 16;
	mov.b32 	%r341, 31;
	mov.b32 	%r342, -1;
	// begin inline asm
	shfl.sync.down.b32 %r323, %r324, %r340, %r341, %r342;
	// end inline asm
	// begin inline asm
	shfl.sync.down.b32 %r328, %r329, %r340, %r341, %r342;
	// end inline asm
	mov.b64 	%rd146, {%r323, %r328};
	mov.b64 	%fd107, %rd146;
	// begin inline asm
	shfl.sync.down.b32 %r333, %r858, %r340, %r341, %r342;
	// end inline asm
	// begin inline asm
	shfl.sync.down.b32 %r338, %r339, %r340, %r341, %r342;
	// end inline asm
	setp.gt.s32 	%p84, %r194, 15;
	setp.gt.f64 	%p85, %fd157, %fd107;
	or.pred  	%p86, %p84, %p85;
	@%p86 bra 	$L__BB34_173;
	setp.geu.f64 	%p87, %fd157, %fd107;
	setp.lt.s32 	%p88, %r333, %r858;
	and.pred  	%p89, %p87, %p88;
	@%p89 bra 	$L__BB34_173;
	shr.u32 	%r353, %r338, 24;
	cvt.u16.u32 	%rs596, %r353;
	{ .reg .b16 tmp; mov.b32 {tmp, %rs595}, %r338; }
	shr.u32 	%r354, %r338, 8;
	cvt.u16.u32 	%rs594, %r354;
	cvt.u16.u32 	%rs593, %r338;
	mov.f64 	%fd157, %fd107;
	mov.u32 	%r858, %r333;
$L__BB34_173:
	setp.ne.s32 	%p90, %r194, 0;
	@%p90 bra 	$L__BB34_175;
	shr.u32 	%r355, %r89, 1;
	and.b32  	%r356, %r355, 496;
	mov.u32 	%r357, _ZZN3cub18CUB_300001_SM_10006detail6reduce28DeviceReduceSingleTileKernelINS2_10policy_hubIN4cuda3std3__45tupleIJdiEEEy12larger_tupleIdEE10Policy1000EPS9_SE_iSB_S9_S9_NS7_10__identityEEEvT0_T1_T2_T3_T4_T6_E12temp_storage;
	add.s32 	%r358, %r357, %r356;
	st.shared.f64 	[%r358+8], %fd157;
	st.shared.u32 	[%r358+16], %r858;
$L__BB34_175:
	bar.sync 	0;
	setp.ne.s32 	%p91, %r89, 0;
	@%p91 bra 	$L__BB34_197;
	ld.shared.f64 	%fd109, [_ZZN3cub18CUB_300001_SM_10006detail6reduce28DeviceReduceSingleTileKernelINS2_10policy_hubIN4cuda3std3__45tupleIJdiEEEy12larger_tupleIdEE10Policy1000EPS9_SE_iSB_S9_S9_NS7_10__identityEEEvT0_T1_T2_T3_T4_T6_E12temp_storage+24];
	ld.shared.u32 	%r158, [_ZZN3cub18CUB_300001_SM_10006detail6reduce28DeviceReduceSingleTileKernelINS2_10policy_hubIN4cuda3std3__45tupleIJdiEEEy12larger_tupleIdEE10Policy1000EPS9_SE_iSB_S9_S9_NS7_10__identityEEEvT0_T1_T2_T3_T4_T6_E12temp_storage+32];
	setp.lt.f64 	%p92, %fd109, %fd157;
	@%p92 bra 	$L__BB34_179;
	setp.geu.f64 	%p93, %fd157, %fd109;
	setp.lt.s32 	%p94, %r158, %r858;
	and.pred  	%p95, %p93, %p94;
	@%p95 bra 	$L__BB34_179;
	ld.shared.u32 	%r359, [_ZZN3cub18CUB_300001_SM_10006detail6reduce28DeviceReduceSingleTileKernelINS2_10policy_hubIN4cuda3std3__45tupleIJdiEEEy12larger_tupleIdEE10Policy1000EPS9_SE_iSB_S9_S9_NS7_10__identityEEEvT0_T1_T2_T3_T4_T6_E12temp_storage+36];
	bfe.u32 	%r360, %r359, 24, 8;
	cvt.u16.u32 	%rs596, %r360;
	bfe.u32 	%r361, %r359, 16, 8;
	cvt.u16.u32 	%rs595, %r361;
	bfe.u32 	%r362, %r359, 8, 8;
	cvt.u16.u32 	%rs594, %r362;
	bfe.u32 	%r363, %r359, 0, 8;
	cvt.u16.u32 	%rs593, %r363;
	mov.f64 	%fd157, %fd109;
	mov.u32 	%r858, %r158;
$L__BB34_179:
	ld.shared.f64 	%fd111, [_ZZN3cub18CUB_300001_SM_10006detail6reduce28DeviceReduceSingleTileKernelINS2_10policy_hubIN4cuda3std3__45tupleIJdiEEEy12larger_tupleIdEE10Policy1000EPS9_SE_iSB_S9_S9_NS7_10__identityEEEvT0_T1_T2_T3_T4_T6_E12temp_storage+40];
	ld.shared.u32 	%r160, [_ZZN3cub18CUB_300001_SM_10006detail6reduce28DeviceReduceSingleTileKernelINS2_10policy_hubIN4cuda3std3__45tupleIJdiEEEy12larger_tupleIdEE10Policy1000EPS9_SE_iSB_S9_S9_NS7_10__identityEEEvT0_T1_T2_T3_T4_T6_E12temp_storage+48];
	setp.lt.f64 	%p96, %fd111, %fd157;
	@%p96 bra 	$L__BB34_182;
	setp.geu.f64 	%p97, %fd157, %fd111;
	setp.lt.s32 	%p98, %r160, %r858;
	and.pred  	%p99, %p97, %p98;
	@%p99 bra 	$L__BB34_182;
	ld.shared.u32 	%r364, [_ZZN3cub18CUB_300001_SM_10006detail6reduce28DeviceReduceSingleTileKernelINS2_10policy_hubIN4cuda3std3__45tupleIJdiEEEy12larger_tupleIdEE10Policy1000EPS9_SE_iSB_S9_S9_NS7_10__identityEEEvT0_T1_T2_T3_T4_T6_E12temp_storage+52];
	bfe.u32 	%r365, %r364, 24, 8;
	cvt.u16.u32 	%rs596, %r365;
	bfe.u32 	%r366, %r364, 16, 8;
	cvt.u16.u32 	%rs595, %r366;
	bfe.u32 	%r367, %r364, 8, 8;
	cvt.u16.u32 	%rs594, %r367;
	bfe.u32 	%r368, %r364, 0, 8;
	cvt.u16.u32 	%rs593, %r368;
	mov.f64 	%fd157, %fd111;
	mov.u32 	%r858, %r160;
$L__BB34_182:
	ld.shared.f64 	%fd113, [_ZZN3cub18CUB_300001_SM_10006detail6reduce28DeviceReduceSingleTileKernelINS2_10policy_hubIN4cuda3std3__45tupleIJdiEEEy12larger_tupleIdEE10Policy1000EPS9_SE_iSB_S9_S9_NS7_10__identityEEEvT0_T1_T2_T3_T4_T6_E12temp_storage+56];
	ld.shared.u32 	%r162, [_ZZN3cub18CUB_300001_SM_10006detail6reduce28DeviceReduceSingleTileKernelINS2_10policy_hubIN4cuda3std3__45tupleIJdiEEEy12larger_tupleIdEE10Policy1000EPS9_SE_iSB_S9_S9_NS7_10__identityEEEvT0_T1_T2_T3_T4_T6_E12temp_storage+64];
	setp.lt.f64 	%p100, %fd113, %fd157;
	@%p100 bra 	$L__BB34_185;
	setp.geu.f64 	%p101, %fd157, %fd113;
	setp.lt.s32 	%p102, %r162, %r858;
	and.pred  	%p103, %p101, %p102;
	@%p103 bra 	$L__BB34_185;
	ld.shared.u32 	%r369, [_ZZN3cub18CUB_300001_SM_10006detail6reduce28DeviceReduceSingleTileKernelINS2_10policy_hubIN4cuda3std3__45tupleIJdiEEEy12larger_tupleIdEE10Policy1000EPS9_SE_iSB_S9_S9_NS7_10__identityEEEvT0_T1_T2_T3_T4_T6_E12temp_storage+68];
	bfe.u32 	%r370, %r369, 24, 8;
	cvt.u16.u32 	%rs596, %r370;
	bfe.u32 	%r371, %r369, 16, 8;
	cvt.u16.u32 	%rs595, %r371;
	bfe.u32 	%r372, %r369, 8, 8;
	cvt.u16.u32 	%rs594, %r372;
	bfe.u32 	%r373, %r369, 0, 8;
	cvt.u16.u32 	%rs593, %r373;
	mov.f64 	%fd157, %fd113;
	mov.u32 	%r858, %r162;
$L__BB34_185:
	ld.shared.f64 	%fd115, [_ZZN3cub18CUB_300001_SM_10006detail6reduce28DeviceReduceSingleTileKernelINS2_10policy_hubIN4cuda3std3__45tupleIJdiEEEy12larger_tupleIdEE10Policy1000EPS9_SE_iSB_S9_S9_NS7_10__identityEEEvT0_T1_T2_T3_T4_T6_E12temp_storage+72];
	ld.shared.u32 	%r164, [_ZZN3cub18CUB_300001_SM_10006detail6reduce28DeviceReduceSingleTileKernelINS2_10policy_hubIN4cuda3std3__45tupleIJdiEEEy12larger_tupleIdEE10Policy1000EPS9_SE_iSB_S9_S9_NS7_10__identityEEEvT0_T1_T2_T3_T4_T6_E12temp_storage+80];
	setp.lt.f64 	%p104, %fd115, %fd157;
	@%p104 bra 	$L__BB34_188;
	setp.geu.f64 	%p105, %fd157, %fd115;
	setp.lt.s32 	%p106, %r164, %r858;
	and.pred  	%p107, %p105, %p106;
	@%p107 bra 	$L__BB34_188;
	ld.shared.u32 	%r374, [_ZZN3cub18CUB_300001_SM_10006detail6reduce28DeviceReduceSingleTileKernelINS2_10policy_hubIN4cuda3std3__45tupleIJdiEEEy12larger_tupleIdEE10Policy1000EPS9_SE_iSB_S9_S9_NS7_10__identityEEEvT0_T1_T2_T3_T4_T6_E12temp_storage+84];
	bfe.u32 	%r375, %r374, 24, 8;
	cvt.u16.u32 	%rs596, %r375;
	bfe.u32 	%r376, %r374, 16, 8;
	cvt.u16.u32 	%rs595, %r376;
	bfe.u32 	%r377, %r374, 8, 8;
	cvt.u16.u32 	%rs594, %r377;
	bfe.u32 	%r378, %r374, 0, 8;
	cvt.u16.u32 	%rs593, %r378;
	mov.f64 	%fd157, %fd115;
	mov.u32 	%r858, %r164;
$L__BB34_188:
	ld.shared.f64 	%fd117, [_ZZN3cub18CUB_300001_SM_10006detail6reduce28DeviceReduceSingleTileKernelINS2_10policy_hubIN4cuda3std3__45tupleIJdiEEEy12larger_tupleIdEE10Policy1000EPS9_SE_iSB_S9_S9_NS7_10__identityEEEvT0_T1_T2_T3_T4_T6_E12temp_storage+88];
	ld.shared.u32 	%r166, [_ZZN3cub18CUB_300001_SM_10006detail6reduce28DeviceReduceSingleTileKernelINS2_10policy_hubIN4cuda3std3__45tupleIJdiEEEy12larger_tupleIdEE10Policy1000EPS9_SE_iSB_S9_S9_NS7_10__identityEEEvT0_T1_T2_T3_T4_T6_E12temp_storage+96];
	setp.lt.f64 	%p108, %fd117, %fd157;
	@%p108 bra 	$L__BB34_191;
	setp.geu.f64 	%p109, %fd157, %fd117;
	setp.lt.s32 	%p110, %r166, %r858;
	and.pred  	%p111, %p109, %p110;
	@%p111 bra 	$L__BB34_191;
	ld.shared.u32 	%r379, [_ZZN3cub18CUB_300001_SM_10006detail6reduce28DeviceReduceSingleTileKernelINS2_10policy_hubIN4cuda3std3__45tupleIJdiEEEy12larger_tupleIdEE10Policy1000EPS9_SE_iSB_S9_S9_NS7_10__identityEEEvT0_T1_T2_T3_T4_T6_E12temp_storage+100];
	bfe.u32 	%r380, %r379, 24, 8;
	cvt.u16.u32 	%rs596, %r380;
	bfe.u32 	%r381, %r379, 16, 8;
	cvt.u16.u32 	%rs595, %r381;
	bfe.u32 	%r382, %r379, 8, 8;
	cvt.u16.u32 	%rs594, %r382;
	bfe.u32 	%r383, %r379, 0, 8;
	cvt.u16.u32 	%rs593, %r383;
	mov.f64 	%fd157, %fd117;
	mov.u32 	%r858, %r166;
$L__BB34_191:
	ld.shared.f64 	%fd119, [_ZZN3cub18CUB_300001_SM_10006detail6reduce28DeviceReduceSingleTileKernelINS2_10policy_hubIN4cuda3std3__45tupleIJdiEEEy12larger_tupleIdEE10Policy1000EPS9_SE_iSB_S9_S9_NS7_10__identityEEEvT0_T1_T2_T3_T4_T6_E12temp_storage+104];
	ld.shared.u32 	%r168, [_ZZN3cub18CUB_300001_SM_10006detail6reduce28DeviceReduceSingleTileKernelINS2_10policy_hubIN4cuda3std3__45tupleIJdiEEEy12larger_tupleIdEE10Policy1000EPS9_SE_iSB_S9_S9_NS7_10__identityEEEvT0_T1_T2_T3_T4_T6_E12temp_storage+112];
	setp.lt.f64 	%p112, %fd119, %fd157;
	@%p112 bra 	$L__BB34_194;
	setp.geu.f64 	%p113, %fd157, %fd119;
	setp.lt.s32 	%p114, %r168, %r858;
	and.pred  	%p115, %p113, %p114;
	@%p115 bra 	$L__BB34_194;
	ld.shared.u32 	%r384, [_ZZN3cub18CUB_300001_SM_10006detail6reduce28DeviceReduceSingleTileKernelINS2_10policy_hubIN4cuda3std3__45tupleIJdiEEEy12larger_tupleIdEE10Policy1000EPS9_SE_iSB_S9_S9_NS7_10__identityEEEvT0_T1_T2_T3_T4_T6_E12temp_storage+116];
	bfe.u32 	%r385, %r384, 24, 8;
	cvt.u16.u32 	%rs596, %r385;
	bfe.u32 	%r386, %r384, 16, 8;
	cvt.u16.u32 	%rs595, %r386;
	bfe.u32 	%r387, %r384, 8, 8;
	cvt.u16.u32 	%rs594, %r387;
	bfe.u32 	%r388, %r384, 0, 8;
	cvt.u16.u32 	%rs593, %r388;
	mov.f64 	%fd157, %fd119;
	mov.u32 	%r858, %r168;
$L__BB34_194:
	ld.shared.f64 	%fd121, [_ZZN3cub18CUB_300001_SM_10006detail6reduce28DeviceReduceSingleTileKernelINS2_10policy_hubIN4cuda3std3__45tupleIJdiEEEy12larger_tupleIdEE10Policy1000EPS9_SE_iSB_S9_S9_NS7_10__identityEEEvT0_T1_T2_T3_T4_T6_E12temp_storage+120];
	ld.shared.u32 	%r170, [_ZZN3cub18CUB_300001_SM_10006detail6reduce28DeviceReduceSingleTileKernelINS2_10policy_hubIN4cuda3std3__45tupleIJdiEEEy12larger_tupleIdEE10Policy1000EPS9_SE_iSB_S9_S9_NS7_10__identityEEEvT0_T1_T2_T3_T4_T6_E12temp_storage+128];
	setp.lt.f64 	%p116, %fd121, %fd157;
	@%p116 bra 	$L__BB34_197;
	setp.geu.f64 	%p117, %fd157, %fd121;
	setp.lt.s32 	%p118, %r170, %r858;
	and.pred  	%p119, %p117, %p118;
	@%p119 bra 	$L__BB34_197;
	ld.shared.u32 	%r389, [_ZZN3cub18CUB_300001_SM_10006detail6reduce28DeviceReduceSingleTileKernelINS2_10policy_hubIN4cuda3std3__45tupleIJdiEEEy12larger_tupleIdEE10Policy1000EPS9_SE_iSB_S9_S9_NS7_10__identityEEEvT0_T1_T2_T3_T4_T6_E12temp_storage+132];
	bfe.u32 	%r390, %r389, 24, 8;
	cvt.u16.u32 	%rs596, %r390;
	bfe.u32 	%r391, %r389, 16, 8;
	cvt.u16.u32 	%rs595, %r391;
	bfe.u32 	%r392, %r389, 8, 8;
	cvt.u16.u32 	%rs594, %r392;
	bfe.u32 	%r393, %r389, 0, 8;
	cvt.u16.u32 	%rs593, %r393;
	mov.u32 	%r858, %r170;
	mov.f64 	%fd157, %fd121;
$L__BB34_197:
	mov.u32 	%r809, %tid.x;
	setp.ne.s32 	%p275, %r809, 0;
	@%p275 bra 	$L__BB34_202;
	setp.lt.f64 	%p276, %fd157, %fd193;
	@%p276 bra 	$L__BB34_201;
	setp.geu.f64 	%p277, %fd193, %fd157;
	setp.lt.s32 	%p278, %r858, %r902;
	and.pred  	%p279, %p277, %p278;
	@%p279 bra 	$L__BB34_201;
	mov.f64 	%fd193, %fd157;
	mov.u32 	%r902, %r858;
	mov.u16 	%rs721, %rs593;
	mov.u16 	%rs722, %rs594;
	mov.u16 	%rs723, %rs595;
	mov.u16 	%rs724, %rs596;
$L__BB34_201:
	st.global.f64 	[%rd1], %fd193;
	st.global.u32 	[%rd1+8], %r902;
	cvt.u32.u16 	%r810, %rs724;
	cvt.u32.u16 	%r811, %rs723;
	prmt.b32 	%r812, %r811, %r810, 0x3340U;
	cvt.u32.u16 	%r813, %rs722;
	cvt.u32.u16 	%r814, %rs721;
	prmt.b32 	%r815, %r814, %r813, 0x3340U;
	prmt.b32 	%r816, %r815, %r812, 0x5410U;
	st.global.u32 	[%rd1+12], %r816;
$L__BB34_202:
	ret;

}


// ===== COMPILED SASS (sm_100) =====

	.target	sm_100

	.elftype	@"ET_EXEC"


//--------------------- .note.nv.tkinfo           --------------------------
	.section	.note.nv.tkinfo,"",@"SHT_NOTE"
	.sectionflags	@"SHF_NOTE_NV_TKINFO"
	.tkinfo
        /*0018*/ 	.word	0x00000002
        /*0030*/ 	.string	""
        /*0030*/ 	.string	"ptxas"
        /*0030*/ 	.string	"Cuda compilation tools, release 13.0, V13.0.88"
        /*0030*/ 	.string	"Build cuda_13.0.r13.0/compiler.36424714_0"
        /*0030*/ 	.string	"-arch sm_100 -m 64 "



//--------------------- .note.nv.cuinfo           --------------------------
	.section	.note.nv.cuinfo,"",@"SHT_NOTE"
	.sectionflags	@"SHF_NOTE_NV_CUINFO"
        /*0018*/ 	.short	0x0002
        /*001a*/ 	.short	0x0064
        /*001c*/ 	.short	0x0082
	.zero		2


//--------------------- .nv.info                  --------------------------
	.section	.nv.info,"",@"SHT_CUDA_INFO"
	.align	4


	//----- nvinfo : EIATTR_REGCOUNT
	.align		4
        /*0000*/ 	.byte	0x04, 0x2f
        /*0002*/ 	.short	(.L_56 - .L_55)
	.align		4
.L_55:
        /*0004*/ 	.word	index@(_Z19generateIndividualsPA10_ddd)
        /*0008*/ 	.word	0x00000018


	//----- nvinfo : EIATTR_FRAME_SIZE
	.align		4
.L_56:
        /*000c*/ 	.byte	0x04, 0x11
        /*000e*/ 	.short	(.L_58 - .L_57)
	.align		4
.L_57:
        /*0010*/ 	.word	index@(_Z19generateIndividualsPA10_ddd)
        /*0014*/ 	.word	0x00000010


	//----- nvinfo : EIATTR_REGCOUNT
	.align		4
.L_58:
        /*0018*/ 	.byte	0x04, 0x2f
        /*001a*/ 	.short	(.L_60 - .L_59)
	.align		4
.L_59:
        /*001c*/ 	.word	index@(_ZN6thrust24THRUST_300001_SM_1000_NS8cuda_cub4core6detail13_kernel_agentINS1_8__reduce11ReduceAgentINS0_12zip_iteratorIN4cuda3std3__45tupleIJNS0_6detail15normal_iteratorINS0_10device_ptrIdEEEENS0_17counting_iteratorIlNS0_11use_defaultESI_SI_EEEEEEEPNSB_IJdlEEESM_iNS1_9__extrema9arg_max_fIdlNSA_4lessIdEEEEEEJSL_SN_iSS_EEEvDpT0_)
        /*0020*/ 	.word	0x00000020


	//----- nvinfo : EIATTR_FRAME_SIZE
	.align		4
.L_60:
        /*0024*/ 	.byte	0x04, 0x11
        /*0026*/ 	.short	(.L_62 - .L_61)
	.align		4
.L_61:
        /*0028*/ 	.word	index@(_ZN6thrust24THRUST_300001_SM_1000_NS8cuda_cub4core6detail13_kernel_agentINS1_8__reduce11ReduceAgentINS0_12zip_iteratorIN4cuda3std3__45tupleIJNS0_6detail15normal_iteratorINS0_10device_ptrIdEEEENS0_17counting_iteratorIlNS0_11use_defaultESI_SI_EEEEEEEPNSB_IJdlEEESM_iNS1_9__extrema9arg_max_fIdlNSA_4lessIdEEEEEEJSL_SN_iSS_EEEvDpT0_)
        /*002c*/ 	.word	0x00000000


	//----- nvinfo : EIATTR_REGCOUNT
	.align		4
.L_62:
        /*0030*/ 	.byte	0x04, 0x2f
        /*0032*/ 	.short	(.L_64 - .L_63)
	.align		4
.L_63:
        /*0034*/ 	.word	index@(_ZN6thrust24THRUST_300001_SM_1000_NS8cuda_cub4core6detail13_kernel_agentINS1_8__reduce11ReduceAgentINS0_12zip_iteratorIN4cuda3std3__45tupleIJNS0_6detail15normal_iteratorINS0_10device_ptrIdEEEENS0_17counting_iteratorIlNS0_11use_defaultESI_SI_EEEEEEEPNSB_IJdlEEESM_iNS1_9__extrema9arg_max_fIdlNSA_4lessIdEEEEEEJSL_SN_iN3cub18CUB_300001_SM_100013GridEvenShareIiEENSV_9GridQueueIjEESS_EEEvDpT0_)
        /*0038*/ 	.word	0x00000028


	//----- nvinfo : EIATTR_FRAME_SIZE
	.align		4
.L_64:
        /*003c*/ 	.byte	0x04, 0x11
        /*003e*/ 	.short	(.L_66 - .L_65)
	.align		4
.L_65:
        /*0040*/ 	.word	index@(_ZN6thrust24THRUST_300001_SM_1000_NS8cuda_cub4core6detail13_kernel_agentINS1_8__reduce11ReduceAgentINS0_12zip_iteratorIN4cuda3std3__45tupleIJNS0_6detail15normal_iteratorINS0_10device_ptrIdEEEENS0_17counting_iteratorIlNS0_11use_defaultESI_SI_EEEEEEEPNSB_IJdlEEESM_iNS1_9__extrema9arg_max_fIdlNSA_4lessIdEEEEEEJSL_SN_iN3cub18CUB_300001_SM_100013GridEvenShareIiEENSV_9GridQueueIjEESS_EEEvDpT0_)
        /*0044*/ 	.word	0x00000000


	//----- nvinfo : EIATTR_REGCOUNT
	.align		4
.L_66:
        /*0048*/ 	.byte	0x04, 0x2f
        /*004a*/ 	.short	(.L_68 - .L_67)
	.align		4
.L_67:
        /*004c*/ 	.word	index@(_ZN6thrust24THRUST_300001_SM_1000_NS8cuda_cub4core6detail13_kernel_agentINS1_8__reduce10DrainAgentIiEEJN3cub18CUB_300001_SM_10009GridQueueIjEEiEEEvDpT0_)
        /*0050*/ 	.word	0x00000008


	//----- nvinfo : EIATTR_FRAME_SIZE
	.align		4
.L_68:
        /*0054*/ 	.byte	0x04, 0x11
        /*0056*/ 	.short	(.L_70 - .L_69)
	.align		4
.L_69:
        /*0058*/ 	.word	index@(_ZN6thrust24THRUST_300001_SM_1000_NS8cuda_cub4core6detail13_kernel_agentINS1_8__reduce10DrainAgentIiEEJN3cub18CUB_300001_SM_10009GridQueueIjEEiEEEvDpT0_)
        /*005c*/ 	.word	0x00000000


	//----- nvinfo : EIATTR_REGCOUNT
	.align		4
.L_70:
        /*0060*/ 	.byte	0x04, 0x2f
        /*0062*/ 	.short	(.L_72 - .L_71)
	.align		4
.L_71:
        /*0064*/ 	.word	index@(_ZN6thrust24THRUST_300001_SM_1000_NS8cuda_cub4core6detail13_kernel_agentINS1_8__reduce11ReduceAgentIPN4cuda3std3__45tupleIJdlEEESC_SB_iNS1_9__extrema9arg_max_fIdlNS9_4lessIdEEEEEEJSC_SC_iSH_EEEvDpT0_)
        /*0068*/ 	.word	0x00000020


	//----- nvinfo : EIATTR_FRAME_SIZE
	.align		4
.L_72:
        /*006c*/ 	.byte	0x04, 0x11
        /*006e*/ 	.short	(.L_74 - .L_73)
	.align		4
.L_73:
        /*0070*/ 	.word	index@(_ZN6thrust24THRUST_300001_SM_1000_NS8cuda_cub4core6detail13_kernel_agentINS1_8__reduce11ReduceAgentIPN4cuda3std3__45tupleIJdlEEESC_SB_iNS1_9__extrema9arg_max_fIdlNS9_4lessIdEEEEEEJSC_SC_iSH_EEEvDpT0_)
        /*0074*/ 	.word	0x00000000


	//----- nvinfo : EIATTR_REGCOUNT
	.align		4
.L_74:
        /*0078*/ 	.byte	0x04, 0x2f
        /*007a*/ 	.short	(.L_76 - .L_75)
	.align		4
.L_75:
        /*007c*/ 	.word	index@(_ZN6thrust24THRUST_300001_SM_1000_NS8cuda_cub4core6detail13_kernel_agentINS1_8__reduce11ReduceAgentINS0_12zip_iteratorIN4cuda3std3__45tupleIJNS0_6detail15normal_iteratorINS0_10device_ptrIdEEEENS0_17counting_iteratorIlNS0_11use_defaultESI_SI_EEEEEEEPNSB_IJdlEEESM_lNS1_9__extrema9arg_max_fIdlNSA_4lessIdEEEEEEJSL_SN_lSS_EEEvDpT0_)
        /*0080*/ 	.word	0x00000020


	//----- nvinfo : EIATTR_FRAME_SIZE
	.align		4
.L_76:
        /*0084*/ 	.byte	0x04, 0x11
        /*0086*/ 	.short	(.L_78 - .L_77)
	.align		4
.L_77:
        /*0088*/ 	.word	index@(_ZN6thrust24THRUST_300001_SM_1000_NS8cuda_cub4core6detail13_kernel_agentINS1_8__reduce11ReduceAgentINS0_12zip_iteratorIN4cuda3std3__45tupleIJNS0_6detail15normal_iteratorINS0_10device_ptrIdEEEENS0_17counting_iteratorIlNS0_11use_defaultESI_SI_EEEEEEEPNSB_IJdlEEESM_lNS1_9__extrema9arg_max_fIdlNSA_4lessIdEEEEEEJSL_SN_lSS_EEEvDpT0_)
        /*008c*/ 	.word	0x00000000


	//----- nvinfo : EIATTR_REGCOUNT
	.align		4
.L_78:
        /*0090*/ 	.byte	0x04, 0x2f
        /*0092*/ 	.short	(.L_80 - .L_79)
	.align		4
.L_79:
        /*0094*/ 	.word	index@(_ZN6thrust24THRUST_300001_SM_1000_NS8cuda_cub4core6detail13_kernel_agentINS1_8__reduce11ReduceAgentINS0_12zip_iteratorIN4cuda3std3__45tupleIJNS0_6detail15normal_iteratorINS0_10device_ptrIdEEEENS0_17counting_iteratorIlNS0_11use_defaultESI_SI_EEEEEEEPNSB_IJdlEEESM_lNS1_9__extrema9arg_max_fIdlNSA_4lessIdEEEEEEJSL_SN_lN3cub18CUB_300001_SM_100013GridEvenShareIlEENSV_9GridQueueIyEESS_EEEvDpT0_)
        /*0098*/ 	.word	0x00000020


	//----- nvinfo : EIATTR_FRAME_SIZE
	.align		4
.L_80:
        /*009c*/ 	.byte	0x04, 0x11
        /*009e*/ 	.short	(.L_82 - .L_81)
	.align		4
.L_81:
        /*00a0*/ 	.word	index@(_ZN6thrust24THRUST_300001_SM_1000_NS8cuda_cub4core6detail13_kernel_agentINS1_8__reduce11ReduceAgentINS0_12zip_iteratorIN4cuda3std3__45tupleIJNS0_6detail15normal_iteratorINS0_10device_ptrIdEEEENS0_17counting_iteratorIlNS0_11use_defaultESI_SI_EEEEEEEPNSB_IJdlEEESM_lNS1_9__extrema9arg_max_fIdlNSA_4lessIdEEEEEEJSL_SN_lN3cub18CUB_300001_SM_100013GridEvenShareIlEENSV_9GridQueueIyEESS_EEEvDpT0_)
        /*00a4*/ 	.word	0x00000000


	//----- nvinfo : EIATTR_REGCOUNT
	.align		4
.L_82:
        /*00a8*/ 	.byte	0x04, 0x2f
        /*00aa*/ 	.short	(.L_84 - .L_83)
	.align		4
.L_83:
        /*00ac*/ 	.word	index@(_ZN6thrust24THRUST_300001_SM_1000_NS8cuda_cub4core6detail13_kernel_agentINS1_8__reduce10DrainAgentIlEEJN3cub18CUB_300001_SM_10009GridQueueIyEElEEEvDpT0_)
        /*00b0*/ 	.word	0x00000008


	//----- nvinfo : EIATTR_FRAME_SIZE
	.align		4
.L_84:
        /*00b4*/ 	.byte	0x04, 0x11
        /*00b6*/ 	.short	(.L_86 - .L_85)
	.align		4
.L_85:
        /*00b8*/ 	.word	index@(_ZN6thrust24THRUST_300001_SM_1000_NS8cuda_cub4core6detail13_kernel_agentINS1_8__reduce10DrainAgentIlEEJN3cub18CUB_300001_SM_10009GridQueueIyEElEEEvDpT0_)
        /*00bc*/ 	.word	0x00000000


	//----- nvinfo : EIATTR_REGCOUNT
	.align		4
.L_86:
        /*00c0*/ 	.byte	0x04, 0x2f
        /*00c2*/ 	.short	(.L_88 - .L_87)
	.align		4
.L_87:
        /*00c4*/ 	.word	index@(_ZN6thrust24THRUST_300001_SM_1000_NS8cuda_cub4core6detail13_kernel_agentINS1_8__reduce11ReduceAgentIPN4cuda3std3__45tupleIJdlEEESC_SB_lNS1_9__extrema9arg_max_fIdlNS9_4lessIdEEEEEEJSC_SC_iSH_EEEvDpT0_)
        /*00c8*/ 	.word	0x00000020


	//----- nvinfo : EIATTR_FRAME_SIZE
	.align		4
.L_88:
        /*00cc*/ 	.byte	0x04, 0x11
        /*00ce*/ 	.short	(.L_90 - .L_89)
	.align		4
.L_89:
        /*00d0*/ 	.word	index@(_ZN6thrust24THRUST_300001_SM_1000_NS8cuda_cub4core6detail13_kernel_agentINS1_8__reduce11ReduceAgentIPN4cuda3std3__45tupleIJdlEEESC_SB_lNS1_9__extrema9arg_max_fIdlNS9_4lessIdEEEEEEJSC_SC_iSH_EEEvDpT0_)
        /*00d4*/ 	.word	0x00000000


	//----- nvinfo : EIATTR_REGCOUNT
	.align		4
.L_90:
        /*00d8*/ 	.byte	0x04, 0x2f
        /*00da*/ 	.short	(.L_92 - .L_91)
	.align		4
.L_91:
        /*00dc*/ 	.word	index@(_ZN6thrust24THRUST_300001_SM_1000_NS8cuda_cub4core6detail13_kernel_agentINS1_8__reduce11ReduceAgentINS0_12zip_iteratorIN4cuda3std3__45tupleIJNS0_6detail15normal_iteratorINS0_10device_ptrIdEEEENS0_17counting_iteratorIlNS0_11use_defaultESI_SI_EEEEEEEPNSB_IJdlEEESM_iNS1_9__extrema9arg_min_fIdlNSA_4lessIdEEEEEEJSL_SN_iSS_EEEvDpT0_)
        /*00e0*/ 	.word	0x00000020


	//----- nvinfo : EIATTR_FRAME_SIZE
	.align		4
.L_92:
        /*00e4*/ 	.byte	0x04, 0x11
        /*00e6*/ 	.short	(.L_94 - .L_93)
	.align		4
.L_93:
        /*00e8*/ 	.word	index@(_ZN6thrust24THRUST_300001_SM_1000_NS8cuda_cub4core6detail13_kernel_agentINS1_8__reduce11ReduceAgentINS0_12zip_iteratorIN4cuda3std3__45tupleIJNS0_6detail15normal_iteratorINS0_10device_ptrIdEEEENS0_17counting_iteratorIlNS0_11use_defaultESI_SI_EEEEEEEPNSB_IJdlEEESM_iNS1_9__extrema9arg_min_fIdlNSA_4lessIdEEEEEEJSL_SN_iSS_EEEvDpT0_)
        /*00ec*/ 	.word	0x00000000


	//----- nvinfo : EIATTR_REGCOUNT
	.align		4
.L_94:
        /*00f0*/ 	.byte	0x04, 0x2f
        /*00f2*/ 	.short	(.L_96 - .L_95)
	.align		4
.L_95:
        /*00f4*/ 	.word	index@(_ZN6thrust24THRUST_300001_SM_1000_NS8cuda_cub4core6detail13_kernel_agentINS1_8__reduce11ReduceAgentINS0_12zip_iteratorIN4cuda3std3__45tupleIJNS0_6detail15normal_iteratorINS0_10device_ptrIdEEEENS0_17counting_iteratorIlNS0_11use_defaultESI_SI_EEEEEEEPNSB_IJdlEEESM_iNS1_9__extrema9arg_min_fIdlNSA_4lessIdEEEEEEJSL_SN_iN3cub18CUB_300001_SM_100013GridEvenShareIiEENSV_9GridQueueIjEESS_EEEvDpT0_)
        /*00f8*/ 	.word	0x00000028


	//----- nvinfo : EIATTR_FRAME_SIZE
	.align		4
.L_96:
        /*00fc*/ 	.byte	0x04, 0x11
        /*00fe*/ 	.short	(.L_98 - .L_97)
	.align		4
.L_97:
        /*0100*/ 	.word	index@(_ZN6thrust24THRUST_300001_SM_1000_NS8cuda_cub4core6detail13_kernel_agentINS1_8__reduce11ReduceAgentINS0_12zip_iteratorIN4cuda3std3__45tupleIJNS0_6detail15normal_iteratorINS0_10device_ptrIdEEEENS0_17counting_iteratorIlNS0_11use_defaultESI_SI_EEEEEEEPNSB_IJdlEEESM_iNS1_9__extrema9arg_min_fIdlNSA_4lessIdEEEEEEJSL_SN_iN3cub18CUB_300001_SM_100013GridEvenShareIiEENSV_9GridQueueIjEESS_EEEvDpT0_)
        /*0104*/ 	.word	0x00000000


	//----- nvinfo : EIATTR_REGCOUNT
	.align		4
.L_98:
        /*0108*/ 	.byte	0x04, 0x2f
        /*010a*/ 	.short	(.L_100 - .L_99)
	.align		4
.L_99:
        /*010c*/ 	.word	index@(_ZN6thrust24THRUST_300001_SM_1000_NS8cuda_cub4core6detail13_kernel_agentINS1_8__reduce11ReduceAgentIPN4cuda3std3__45tupleIJdlEEESC_SB_iNS1_9__extrema9arg_min_fIdlNS9_4lessIdEEEEEEJSC_SC_iSH_EEEvDpT0_)
        /*0110*/ 	.word	0x00000028


	//----- nvinfo : EIATTR_FRAME_SIZE
	.align		4
.L_100:
        /*0114*/ 	.byte	0x04, 0x11
        /*0116*/ 	.short	(.L_102 - .L_101)
	.align		4
.L_101:
        /*0118*/ 	.word	index@(_ZN6thrust24THRUST_300001_SM_1000_NS8cuda_cub4core6detail13_kernel_agentINS1_8__reduce11ReduceAgentIPN4cuda3std3__45tupleIJdlEEESC_SB_iNS1_9__extrema9arg_min_fIdlNS9_4lessIdEEEEEEJSC_SC_iSH_EEEvDpT0_)
        /*011c*/ 	.word	0x00000000


	//----- nvinfo : EIATTR_REGCOUNT
	.align		4
.L_102:
        /*0120*/ 	.byte	0x04, 0x2f
        /*0122*/ 	.short	(.L_104 - .L_103)
	.align		4
.L_103:
        /*0124*/ 	.word	index@(_ZN6thrust24THRUST_300001_SM_1000_NS8cuda_cub4core6detail13_kernel_agentINS1_8__reduce11ReduceAgentINS0_12zip_iteratorIN4cuda3std3__45tupleIJNS0_6detail15normal_iteratorINS0_10device_ptrIdEEEENS0_17counting_iteratorIlNS0_11use_defaultESI_SI_EEEEEEEPNSB_IJdlEEESM_lNS1_9__extrema9arg_min_fIdlNSA_4lessIdEEEEEEJSL_SN_lSS_EEEvDpT0_)
        /*0128*/ 	.word	0x00000020


	//----- nvinfo : EIATTR_FRAME_SIZE
	.align		4
.L_104:
        /*012c*/ 	.byte	0x04, 0x11
        /*012e*/ 	.short	(.L_106 - .L_105)
	.align		4
.L_105:
        /*0130*/ 	.word	index@(_ZN6thrust24THRUST_300001_SM_1000_NS8cuda_cub4core6detail13_kernel_agentINS1_8__reduce11ReduceAgentINS0_12zip_iteratorIN4cuda3std3__45tupleIJNS0_6detail15normal_iteratorINS0_10device_ptrIdEEEENS0_17counting_iteratorIlNS0_11use_defaultESI_SI_EEEEEEEPNSB_IJdlEEESM_lNS1_9__extrema9arg_min_fIdlNSA_4lessIdEEEEEEJSL_SN_lSS_EEEvDpT0_)
        /*0134*/ 	.word	0x00000000


	//----- nvinfo : EIATTR_REGCOUNT
	.align		4
.L_106:
        /*0138*/ 	.byte	0x04, 0x2f
        /*013a*/ 	.short	(.L_108 - .L_107)
	.align		4
.L_107:
        /*013c*/ 	.word	index@(_ZN6thrust24THRUST_300001_SM_1000_NS8cuda_cub4core6detail13_kernel_agentINS1_8__reduce11ReduceAgentINS0_12zip_iteratorIN4cuda3std3__45tupleIJNS0_6detail15normal_iteratorINS0_10device_ptrIdEEEENS0_17counting_iteratorIlNS0_11use_defaultESI_SI_EEEEEEEPNSB_IJdlEEESM_lNS1_9__extrema9arg_min_fIdlNSA_4lessIdEEEEEEJSL_SN_lN3cub18CUB_300001_SM_100013GridEvenShareIlEENSV_9GridQueueIyEESS_EEEvDpT0_)
        /*0140*/ 	.word	0x00000028


	//----- nvinfo : EIATTR_FRAME_SIZE
	.align		4
.L_108:
        /*0144*/ 	.byte	0x04, 0x11
        /*0146*/ 	.short	(.L_110 - .L_109)
	.align		4
.L_109:
        /*0148*/ 	.word	index@(_ZN6thrust24THRUST_300001_SM_1000_NS8cuda_cub4core6detail13_kernel_agentINS1_8__reduce11ReduceAgentINS0_12zip_iteratorIN4cuda3std3__45tupleIJNS0_6detail15normal_iteratorINS0_10device_ptrIdEEEENS0_17counting_iteratorIlNS0_11use_defaultESI_SI_EEEEEEEPNSB_IJdlEEESM_lNS1_9__extrema9arg_min_fIdlNSA_4lessIdEEEEEEJSL_SN_lN3cub18CUB_300001_SM_100013GridEvenShareIlEENSV_9GridQueueIyEESS_EEEvDpT0_)
        /*014c*/ 	.word	0x00000000


	//----- nvinfo : EIATTR_REGCOUNT
	.align		4
.L_110:
        /*0150*/ 	.byte	0x04, 0x2f
        /*0152*/ 	.short	(.L_112 - .L_111)
	.align		4
.L_111:
        /*0154*/ 	.word	index@(_ZN6thrust24THRUST_300001_SM_1000_NS8cuda_cub4core6detail13_kernel_agentINS1_8__reduce11ReduceAgentIPN4cuda3std3__45tupleIJdlEEESC_SB_lNS1_9__extrema9arg_min_fIdlNS9_4lessIdEEEEEEJSC_SC_iSH_EEEvDpT0_)
        /*0158*/ 	.word	0x00000028


	//----- nvinfo : EIATTR_FRAME_SIZE
	.align		4
.L_112:
        /*015c*/ 	.byte	0x04, 0x11
        /*015e*/ 	.short	(.L_114 - .L_113)
	.align		4
.L_113:
        /*0160*/ 	.word	index@(_ZN6thrust24THRUST_300001_SM_1000_NS8cuda_cub4core6detail13_kernel_agentINS1_8__reduce11ReduceAgentIPN4cuda3std3__45tupleIJdlEEESC_SB_lNS1_9__extrema9arg_min_fIdlNS9_4lessIdEEEEEEJSC_SC_iSH_EEEvDpT0_)
        /*0164*/ 	.word	0x00000000


	//----- nvinfo : EIATTR_REGCOUNT
	.align		4
.L_114:
        /*0168*/ 	.byte	0x04, 0x2f
        /*016a*/ 	.short	(.L_116 - .L_115)
	.align		4
.L_115:
        /*016c*/ 	.word	index@(_ZN3cub18CUB_300001_SM_10006detail11EmptyKernelIvEEvv)
        /*0170*/ 	.word	0x00000004


	//----- nvinfo : EIATTR_FRAME_SIZE
	.align		4
.L_116:
        /*0174*/ 	.byte	0x04, 0x11
        /*0176*/ 	.short	(.L_118 - .L_117)
	.align		4
.L_117:
        /*0178*/ 	.word	index@(_ZN3cub18CUB_300001_SM_10006detail11EmptyKernelIvEEvv)
        /*017c*/ 	.word	0x00000000


	//----- nvinfo : EIATTR_REGCOUNT
	.align		4
.L_118:
        /*0180*/ 	.byte	0x04, 0x2f
        /*0182*/ 	.short	(.L_120 - .L_119)
	.align		4
.L_119:
        /*0184*/ 	.word	index@(_ZN3cub18CUB_300001_SM_10006detail8for_each13static_kernelINS2_12policy_hub_t12policy_500_tEmN6thrust24THRUST_300001_SM_1000_NS8cuda_cub20__uninitialized_fill7functorINS7_10device_ptrIdEEdEEEEvT0_T1_)
        /*0188*/ 	.word	0x00000009


	//----- nvinfo : EIATTR_FRAME_SIZE
	.align		4
.L_120:
        /*018c*/ 	.byte	0x04, 0x11
        /*018e*/ 	.short	(.L_122 - .L_121)
	.align		4
.L_121:
        /*0190*/ 	.word	index@(_ZN3cub18CUB_300001_SM_10006detail8for_each13static_kernelINS2_12policy_hub_t12policy_500_tEmN6thrust24THRUST_300001_SM_1000_NS8cuda_cub20__uninitialized_fill7functorINS7_10device_ptrIdEEdEEEEvT0_T1_)
        /*0194*/ 	.word	0x00000000


	//----- nvinfo : EIATTR_REGCOUNT
	.align		4
.L_122:
        /*0198*/ 	.byte	0x04, 0x2f
        /*019a*/ 	.short	(.L_124 - .L_123)
	.align		4
.L_123:
        /*019c*/ 	.word	index@(_ZN3cub18CUB_300001_SM_10006detail9transform16transform_kernelINS2_10policy_hubILb1EN4cuda3std3__45tupleIJN6thrust24THRUST_300001_SM_1000_NS6detail15normal_iteratorINSA_10device_ptrIdEEEEEEEE10policy1000Ei6minus5IdESF_JPdEEEvT0_iT1_T2_DpNS2_10kernel_argIT3_EE)
        /*01a0*/ 	.word	0x00000020


	//----- nvinfo : EIATTR_FRAME_SIZE
	.align		4
.L_124:
        /*01a4*/ 	.byte	0x04, 0x11
        /*01a6*/ 	.short	(.L_126 - .L_125)
	.align		4
.L_125:
        /*01a8*/ 	.word	index@(_ZN3cub18CUB_300001_SM_10006detail9transform16transform_kernelINS2_10policy_hubILb1EN4cuda3std3__45tupleIJN6thrust24THRUST_300001_SM_1000_NS6detail15normal_iteratorINSA_10device_ptrIdEEEEEEEE10policy1000Ei6minus5IdESF_JPdEEEvT0_iT1_T2_DpNS2_10kernel_argIT3_EE)
        /*01ac*/ 	.word	0x00000000


	//----- nvinfo : EIATTR_REGCOUNT
	.align		4
.L_126:
        /*01b0*/ 	.byte	0x04, 0x2f
        /*01b2*/ 	.short	(.L_128 - .L_127)
	.align		4
.L_127:
        /*01b4*/ 	.word	index@(_ZN3cub18CUB_300001_SM_10006detail9transform16transform_kernelINS2_10policy_hubILb1EN4cuda3std3__45tupleIJN6thrust24THRUST_300001_SM_1000_NS6detail15normal_iteratorINSA_10device_ptrIdEEEEEEEE10policy1000El6minus5IdESF_JPdEEEvT0_iT1_T2_DpNS2_10kernel_argIT3_EE)
        /*01b8*/ 	.word	0x00000020


	//----- nvinfo : EIATTR_FRAME_SIZE
	.align		4
.L_128:
        /*01bc*/ 	.byte	0x04, 0x11
        /*01be*/ 	.short	(.L_130 - .L_129)
	.align		4
.L_129:
        /*01c0*/ 	.word	index@(_ZN3cub18CUB_300001_SM_10006detail9transform16transform_kernelINS2_10policy_hubILb1EN4cuda3std3__45tupleIJN6thrust24THRUST_300001_SM_1000_NS6detail15normal_iteratorINSA_10device_ptrIdEEEEEEEE10policy1000El6minus5IdESF_JPdEEEvT0_iT1_T2_DpNS2_10kernel_argIT3_EE)
        /*01c4*/ 	.word	0x00000000


	//----- nvinfo : EIATTR_REGCOUNT
	.align		4
.L_130:
        /*01c8*/ 	.byte	0x04, 0x2f
        /*01ca*/ 	.short	(.L_132 - .L_131)
	.align		4
.L_131:
        /*01cc*/ 	.word	index@(_ZN3cub18CUB_300001_SM_10006detail9transform16transform_kernelINS2_10policy_hubILb1EN4cuda3std3__45tupleIJN6thrust24THRUST_300001_SM_1000_NS6detail15normal_iteratorINSA_10device_ptrIdEEEEEEEE10policy1000Ei6squareIdESF_JPdEEEvT0_iT1_T2_DpNS2_10kernel_argIT3_EE)
        /*01d0*/ 	.word	0x00000020


	//----- nvinfo : EIATTR_FRAME_SIZE
	.align		4
.L_132:
        /*01d4*/ 	.byte	0x04, 0x11
        /*01d6*/ 	.short	(.L_134 - .L_133)
	.align		4
.L_133:
        /*01d8*/ 	.word	index@(_ZN3cub18CUB_300001_SM_10006detail9transform16transform_kernelINS2_10policy_hubILb1EN4cuda3std3__45tupleIJN6thrust24THRUST_300001_SM_1000_NS6detail15normal_iteratorINSA_10device_ptrIdEEEEEEEE10policy1000Ei6squareIdESF_JPdEEEvT0_iT1_T2_DpNS2_10kernel_argIT3_EE)
        /*01dc*/ 	.word	0x00000000


	//----- nvinfo : EIATTR_REGCOUNT
	.align		4
.L_134:
        /*01e0*/ 	.byte	0x04, 0x2f
        /*01e2*/ 	.short	(.L_136 - .L_135)
	.align		4
.L_135:
        /*01e4*/ 	.word	index@(_ZN3cub18CUB_300001_SM_10006detail9transform16transform_kernelINS2_10policy_hubILb1EN4cuda3std3__45tupleIJN6thrust24THRUST_300001_SM_1000_NS6detail15normal_iteratorINSA_10device_ptrIdEEEEEEEE10policy1000El6squareIdESF_JPdEEEvT0_iT1_T2_DpNS2_10kernel_argIT3_EE)
        /*01e8*/ 	.word	0x00000020


	//----- nvinfo : EIATTR_FRAME_SIZE
	.align		4
.L_136:
        /*01ec*/ 	.byte	0x04, 0x11
        /*01ee*/ 	.short	(.L_138 - .L_137)
	.align		4
.L_137:
        /*01f0*/ 	.word	index@(_ZN3cub18CUB_300001_SM_10006detail9transform16transform_kernelINS2_10policy_hubILb1EN4cuda3std3__45tupleIJN6thrust24THRUST_300001_SM_1000_NS6detail15normal_iteratorINSA_10device_ptrIdEEEEEEEE10policy1000El6squareIdESF_JPdEEEvT0_iT1_T2_DpNS2_10kernel_argIT3_EE)
        /*01f4*/ 	.word	0x00000000


	//----- nvinfo : EIATTR_REGCOUNT
	.align		4
.L_138:
        /*01f8*/ 	.byte	0x04, 0x2f
        /*01fa*/ 	.short	(.L_140 - .L_139)
	.align		4
.L_139:
        /*01fc*/ 	.word	index@(_ZN3cub18CUB_300001_SM_10006detail9transform16transform_kernelINS2_10policy_hubILb1EN4cuda3std3__45tupleIJN6thrust24THRUST_300001_SM_1000_NS17counting_iteratorIjNSA_11use_defaultESC_SC_EEEEEE10policy1000Ei3prgNSA_6detail15normal_iteratorINSA_10device_ptrIdEEEEJSD_EEEvT0_iT1_T2_DpNS2_10kernel_argIT3_EE)
        /*0200*/ 	.word	0x0000001e


	//----- nvinfo : EIATTR_FRAME_SIZE
	.align		4
.L_140:
        /*0204*/ 	.byte	0x04, 0x11
        /*0206*/ 	.short	(.L_142 - .L_141)
	.align		4
.L_141:
        /*0208*/ 	.word	index@($__internal_1_$__cuda_sm20_div_rn_f64_full)
        /*020c*/ 	.word	0x00000000


	//----- nvinfo : EIATTR_FRAME_SIZE
	.align		4
.L_142:
        /*0210*/ 	.byte	0x04, 0x11
        /*0212*/ 	.short	(.L_144 - .L_143)
	.align		4
.L_143:
        /*0214*/ 	.word	index@(_ZN3cub18CUB_300001_SM_10006detail9transform16transform_kernelINS2_10policy_hubILb1EN4cuda3std3__45tupleIJN6thrust24THRUST_300001_SM_1000_NS17counting_iteratorIjNSA_11use_defaultESC_SC_EEEEEE10policy1000Ei3prgNSA_6detail15normal_iteratorINSA_10device_ptrIdEEEEJSD_EEEvT0_iT1_T2_DpNS2_10kernel_argIT3_EE)
        /*0218*/ 	.word	0x00000000


	//----- nvinfo : EIATTR_REGCOUNT
	.align		4
.L_144:
        /*021c*/ 	.byte	0x04, 0x2f
        /*021e*/ 	.short	(.L_146 - .L_145)
	.align		4
.L_145:
        /*0220*/ 	.word	index@(_ZN3cub18CUB_300001_SM_10006detail9transform16transform_kernelINS2_10policy_hubILb1EN4cuda3std3__45tupleIJN6thrust24THRUST_300001_SM_1000_NS17counting_iteratorIjNSA_11use_defaultESC_SC_EEEEEE10policy1000El3prgNSA_6detail15normal_iteratorINSA_10device_ptrIdEEEEJSD_EEEvT0_iT1_T2_DpNS2_10kernel_argIT3_EE)
        /*0224*/ 	.word	0x0000001c


	//----- nvinfo : EIATTR_FRAME_SIZE
	.align		4
.L_146:
        /*0228*/ 	.byte	0x04, 0x11
        /*022a*/ 	.short	(.L_148 - .L_147)
	.align		4
.L_147:
        /*022c*/ 	.word	index@($__internal_0_$__cuda_sm20_div_rn_f64_full)
        /*0230*/ 	.word	0x00000000


	//----- nvinfo : EIATTR_FRAME_SIZE
	.align		4
.L_148:
        /*0234*/ 	.byte	0x04, 0x11
        /*0236*/ 	.short	(.L_150 - .L_149)
	.align		4
.L_149:
        /*0238*/ 	.word	index@(_ZN3cub18CUB_300001_SM_10006detail9transform16transform_kernelINS2_10policy_hubILb1EN4cuda3std3__45tupleIJN6thrust24THRUST_300001_SM_1000_NS17counting_iteratorIjNSA_11use_defaultESC_SC_EEEEEE10policy1000El3prgNSA_6detail15normal_iteratorINSA_10device_ptrIdEEEEJSD_EEEvT0_iT1_T2_DpNS2_10kernel_argIT3_EE)
        /*023c*/ 	.word	0x00000000


	//----- nvinfo : EIATTR_REGCOUNT
	.align		4
.L_150:
        /*0240*/ 	.byte	0x04, 0x2f
        /*0242*/ 	.short	(.L_152 - .L_151)
	.align		4
.L_151:
        /*0244*/ 	.word	index@(_ZN3cub18CUB_300001_SM_10006detail6reduce28DeviceReduceSingleTileKernelINS2_10policy_hubIdjN4cuda3std3__44plusIdEEE10Policy1000EN6thrust24THRUST_300001_SM_1000_NS6detail15normal_iteratorINSD_10device_ptrIdEEEEPdjS9_ddNS7_10__identityEEEvT0_T1_T2_T3_T4_T6_)
        /*0248*/ 	.word	0x0000002d


	//----- nvinfo : EIATTR_FRAME_SIZE
	.align		4
.L_152:
        /*024c*/ 	.byte	0x04, 0x11
        /*024e*/ 	.short	(.L_154 - .L_153)
	.align		4
.L_153:
        /*0250*/ 	.word	index@(_ZN3cub18CUB_300001_SM_10006detail6reduce28DeviceReduceSingleTileKernelINS2_10policy_hubIdjN4cuda3std3__44plusIdEEE10Policy1000EN6thrust24THRUST_300001_SM_1000_NS6detail15normal_iteratorINSD_10device_ptrIdEEEEPdjS9_ddNS7_10__identityEEEvT0_T1_T2_T3_T4_T6_)
        /*0254*/ 	.word	0x00000000


	//----- nvinfo : EIATTR_REGCOUNT
	.align		4
.L_154:
        /*0258*/ 	.byte	0x04, 0x2f
        /*025a*/ 	.short	(.L_156 - .L_155)
	.align		4
.L_155:
        /*025c*/ 	.word	index@(_ZN3cub18CUB_300001_SM_10006detail6reduce18DeviceReduceKernelINS2_10policy_hubIdjN4cuda3std3__44plusIdEEE10Policy1000EN6thrust24THRUST_300001_SM_1000_NS6detail15normal_iteratorINSD_10device_ptrIdEEEEjS9_dNS7_10__identityEEEvT0_PT3_T1_NS0_13GridEvenShareISN_EET2_T4_)
        /*0260*/ 	.word	0x00000020


	//----- nvinfo : EIATTR_FRAME_SIZE
	.align		4
.L_156:
        /*0264*/ 	.byte	0x04, 0x11
        /*0266*/ 	.short	(.L_158 - .L_157)
	.align		4
.L_157:
        /*0268*/ 	.word	index@(_ZN3cub18CUB_300001_SM_10006detail6reduce18DeviceReduceKernelINS2_10policy_hubIdjN4cuda3std3__44plusIdEEE10Policy1000EN6thrust24THRUST_300001_SM_1000_NS6detail15normal_iteratorINSD_10device_ptrIdEEEEjS9_dNS7_10__identityEEEvT0_PT3_T1_NS0_13GridEvenShareISN_EET2_T4_)
        /*026c*/ 	.word	0x00000000


	//----- nvinfo : EIATTR_REGCOUNT
	.align		4
.L_158:
        /*0270*/ 	.byte	0x04, 0x2f
        /*0272*/ 	.short	(.L_160 - .L_159)
	.align		4
.L_159:
        /*0274*/ 	.word	index@(_ZN3cub18CUB_300001_SM_10006detail6reduce28DeviceReduceSingleTileKernelINS2_10policy_hubIdjN4cuda3std3__44plusIdEEE10Policy1000EPdSC_iS9_ddNS7_10__identityEEEvT0_T1_T2_T3_T4_T6_)
        /*0278*/ 	.word	0x00000030


	//----- nvinfo : EIATTR_FRAME_SIZE
	.align		4
.L_160:
        /*027c*/ 	.byte	0x04, 0x11
        /*027e*/ 	.short	(.L_162 - .L_161)
	.align		4
.L_161:
        /*0280*/ 	.word	index@(_ZN3cub18CUB_300001_SM_10006detail6reduce28DeviceReduceSingleTileKernelINS2_10policy_hubIdjN4cuda3std3__44plusIdEEE10Policy1000EPdSC_iS9_ddNS7_10__identityEEEvT0_T1_T2_T3_T4_T6_)
        /*0284*/ 	.word	0x00000000


	//----- nvinfo : EIATTR_REGCOUNT
	.align		4
.L_162:
        /*0288*/ 	.byte	0x04, 0x2f
        /*028a*/ 	.short	(.L_164 - .L_163)
	.align		4
.L_163:
        /*028c*/ 	.word	index@(_ZN3cub18CUB_300001_SM_10006detail6reduce28DeviceReduceSingleTileKernelINS2_10policy_hubIdyN4cuda3std3__44plusIdEEE10Policy1000EN6thrust24THRUST_300001_SM_1000_NS6detail15normal_iteratorINSD_10device_ptrIdEEEEPdyS9_ddNS7_10__identityEEEvT0_T1_T2_T3_T4_T6_)
        /*0290*/ 	.word	0x0000002e


	//----- nvinfo : EIATTR_FRAME_SIZE
	.align		4
.L_164:
        /*0294*/ 	.byte	0x04, 0x11
        /*0296*/ 	.short	(.L_166 - .L_165)
	.align		4
.L_165:
        /*0298*/ 	.word	index@(_ZN3cub18CUB_300001_SM_10006detail6reduce28DeviceReduceSingleTileKernelINS2_10policy_hubIdyN4cuda3std3__44plusIdEEE10Policy1000EN6thrust24THRUST_300001_SM_1000_NS6detail15normal_iteratorINSD_10device_ptrIdEEEEPdyS9_ddNS7_10__identityEEEvT0_T1_T2_T3_T4_T6_)
        /*029c*/ 	.word	0x00000000


	//----- nvinfo : EIATTR_REGCOUNT
	.align		4
.L_166:
        /*02a0*/ 	.byte	0x04, 0x2f
        /*02a2*/ 	.short	(.L_168 - .L_167)
	.align		4
.L_167:
        /*02a4*/ 	.word	index@(_ZN3cub18CUB_300001_SM_10006detail6reduce18DeviceReduceKernelINS2_10policy_hubIdyN4cuda3std3__44plusIdEEE10Policy1000EN6thrust24THRUST_300001_SM_1000_NS6detail15normal_iteratorINSD_10device_ptrIdEEEEyS9_dNS7_10__identityEEEvT0_PT3_T1_NS0_13GridEvenShareISN_EET2_T4_)
        /*02a8*/ 	.word	0x0000001d


	//----- nvinfo : EIATTR_FRAME_SIZE
	.align		4
.L_168:
        /*02ac*/ 	.byte	0x04, 0x11
        /*02ae*/ 	.short	(.L_170 - .L_169)
	.align		4
.L_169:
        /*02b0*/ 	.word	index@(_ZN3cub18CUB_300001_SM_10006detail6reduce18DeviceReduceKernelINS2_10policy_hubIdyN4cuda3std3__44plusIdEEE10Policy1000EN6thrust24THRUST_300001_SM_1000_NS6detail15normal_iteratorINSD_10device_ptrIdEEEEyS9_dNS7_10__identityEEEvT0_PT3_T1_NS0_13GridEvenShareISN_EET2_T4_)
        /*02b4*/ 	.word	0x00000000


	//----- nvinfo : EIATTR_REGCOUNT
	.align		4
.L_170:
        /*02b8*/ 	.byte	0x04, 0x2f
        /*02ba*/ 	.short	(.L_172 - .L_171)
	.align		4
.L_171:
        /*02bc*/ 	.word	index@(_ZN3cub18CUB_300001_SM_10006detail6reduce28DeviceReduceSingleTileKernelINS2_10policy_hubIdyN4cuda3std3__44plusIdEEE10Policy1000EPdSC_iS9_ddNS7_10__identityEEEvT0_T1_T2_T3_T4_T6_)
        /*02c0*/ 	.word	0x00000030


	//----- nvinfo : EIATTR_FRAME_SIZE
	.align		4
.L_172:
        /*02c4*/ 	.byte	0x04, 0x11
        /*02c6*/ 	.short	(.L_174 - .L_173)
	.align		4
.L_173:
        /*02c8*/ 	.word	index@(_ZN3cub18CUB_300001_SM_10006detail6reduce28DeviceReduceSingleTileKernelINS2_10policy_hubIdyN4cuda3std3__44plusIdEEE10Policy1000EPdSC_iS9_ddNS7_10__identityEEEvT0_T1_T2_T3_T4_T6_)
        /*02cc*/ 	.word	0x00000000


	//----- nvinfo : EIATTR_REGCOUNT
	.align		4
.L_174:
        /*02d0*/ 	.byte	0x04, 0x2f
        /*02d2*/ 	.short	(.L_176 - .L_175)
	.align		4
.L_175:
        /*02d4*/ 	.word	index@(_ZN3cub18CUB_300001_SM_10006detail6reduce28DeviceReduceSingleTileKernelINS2_10policy_hubIN4cuda3std3__45tupleIJdiEEEj12larger_tupleIdEE10Policy1000EN6thrust24THRUST_300001_SM_1000_NS12zip_iteratorINS8_IJNSF_6detail15normal_iteratorINSF_10device_ptrIdEEEENSF_17counting_iteratorIiNSF_11use_defaultESN_SN_EEEEEEEPS9_jSB_S9_S9_NS7_10__identityEEEvT0_T1_T2_T3_T4_T6_)
        /*02d8*/ 	.word	0x0000002c


	//----- nvinfo : EIATTR_FRAME_SIZE
	.align		4
.L_176:
        /*02dc*/ 	.byte	0x04, 0x11
        /*02de*/ 	.short	(.L_178 - .L_177)
	.align		4
.L_177:
        /*02e0*/ 	.word	index@(_ZN3cub18CUB_300001_SM_10006detail6reduce28DeviceReduceSingleTileKernelINS2_10policy_hubIN4cuda3std3__45tupleIJdiEEEj12larger_tupleIdEE10Policy1000EN6thrust24THRUST_300001_SM_1000_NS12zip_iteratorINS8_IJNSF_6detail15normal_iteratorINSF_10device_ptrIdEEEENSF_17counting_iteratorIiNSF_11use_defaultESN_SN_EEEEEEEPS9_jSB_S9_S9_NS7_10__identityEEEvT0_T1_T2_T3_T4_T6_)
        /*02e4*/ 	.word	0x00000000


	//----- nvinfo : EIATTR_REGCOUNT
	.align		4
.L_178:
        /*02e8*/ 	.byte	0x04, 0x2f
        /*02ea*/ 	.short	(.L_180 - .L_179)
	.align		4
.L_179:
        /*02ec*/ 	.word	index@(_ZN3cub18CUB_300001_SM_10006detail6reduce18DeviceReduceKernelINS2_10policy_hubIN4cuda3std3__45tupleIJdiEEEj12larger_tupleIdEE10Policy1000EN6thrust24THRUST_300001_SM_1000_NS12zip_iteratorINS8_IJNSF_6detail15normal_iteratorINSF_10device_ptrIdEEEENSF_17counting_iteratorIiNSF_11use_defaultESN_SN_EEEEEEEjSB_S9_NS7_10__identityEEEvT0_PT3_T1_NS0_13GridEvenShareISV_EET2_T4_)
        /*02f0*/ 	.word	0x0000001a


	//----- nvinfo : EIATTR_FRAME_SIZE
	.align		4
.L_180:
        /*02f4*/ 	.byte	0x04, 0x11
        /*02f6*/ 	.short	(.L_182 - .L_181)
	.align		4
.L_181:
        /*02f8*/ 	.word	index@(_ZN3cub18CUB_300001_SM_10006detail6reduce18DeviceReduceKernelINS2_10policy_hubIN4cuda3std3__45tupleIJdiEEEj12larger_tupleIdEE10Policy1000EN6thrust24THRUST_300001_SM_1000_NS12zip_iteratorINS8_IJNSF_6detail15normal_iteratorINSF_10device_ptrIdEEEENSF_17counting_iteratorIiNSF_11use_defaultESN_SN_EEEEEEEjSB_S9_NS7_10__identityEEEvT0_PT3_T1_NS0_13GridEvenShareISV_EET2_T4_)
        /*02fc*/ 	.word	0x00000000


	//----- nvinfo : EIATTR_REGCOUNT
	.align		4
.L_182:
        /*0300*/ 	.byte	0x04, 0x2f
        /*0302*/ 	.short	(.L_184 - .L_183)
	.align		4
.L_183:
        /*0304*/ 	.word	index@(_ZN3cub18CUB_300001_SM_10006detail6reduce28DeviceReduceSingleTileKernelINS2_10policy_hubIN4cuda3std3__45tupleIJdiEEEj12larger_tupleIdEE10Policy1000EPS9_SE_iSB_S9_S9_NS7_10__identityEEEvT0_T1_T2_T3_T4_T6_)
        /*0308*/ 	.word	0x0000002c


	//----- nvinfo : EIATTR_FRAME_SIZE
	.align		4
.L_184:
        /*030c*/ 	.byte	0x04, 0x11
        /*030e*/ 	.short	(.L_186 - .L_185)
	.align		4
.L_185:
        /*0310*/ 	.word	index@(_ZN3cub18CUB_300001_SM_10006detail6reduce28DeviceReduceSingleTileKernelINS2_10policy_hubIN4cuda3std3__45tupleIJdiEEEj12larger_tupleIdEE10Policy1000EPS9_SE_iSB_S9_S9_NS7_10__identityEEEvT0_T1_T2_T3_T4_T6_)
        /*0314*/ 	.word	0x00000000


	//----- nvinfo : EIATTR_REGCOUNT
	.align		4
.L_186:
        /*0318*/ 	.byte	0x04, 0x2f
        /*031a*/ 	.short	(.L_188 - .L_187)
	.align		4
.L_187:
        /*031c*/ 	.word	index@(_ZN3cub18CUB_300001_SM_10006detail6reduce28DeviceReduceSingleTileKernelINS2_10policy_hubIN4cuda3std3__45tupleIJdiEEEy12larger_tupleIdEE10Policy1000EN6thrust24THRUST_300001_SM_1000_NS12zip_iteratorINS8_IJNSF_6detail15normal_iteratorINSF_10device_ptrIdEEEENSF_17counting_iteratorIiNSF_11use_defaultESN_SN_EEEEEEEPS9_ySB_S9_S9_NS7_10__identityEEEvT0_T1_T2_T3_T4_T6_)
        /*0320*/ 	.word	0x0000002d


	//----- nvinfo : EIATTR_FRAME_SIZE
	.align		4
.L_188:
        /*0324*/ 	.byte	0x04, 0x11
        /*0326*/ 	.short	(.L_190 - .L_189)
	.align		4
.L_189:
        /*0328*/ 	.word	index@(_ZN3cub18CUB_300001_SM_10006detail6reduce28DeviceReduceSingleTileKernelINS2_10policy_hubIN4cuda3std3__45tupleIJdiEEEy12larger_tupleIdEE10Policy1000EN6thrust24THRUST_300001_SM_1000_NS12zip_iteratorINS8_IJNSF_6detail15normal_iteratorINSF_10device_ptrIdEEEENSF_17counting_iteratorIiNSF_11use_defaultESN_SN_EEEEEEEPS9_ySB_S9_S9_NS7_10__identityEEEvT0_T1_T2_T3_T4_T6_)
        /*032c*/ 	.word	0x00000000


	//----- nvinfo : EIATTR_REGCOUNT
	.align		4
.L_190:
        /*0330*/ 	.byte	0x04, 0x2f
        /*0332*/ 	.short	(.L_192 - .L_191)
	.align		4
.L_191:
        /*0334*/ 	.word	index@(_ZN3cub18CUB_300001_SM_10006detail6reduce18DeviceReduceKernelINS2_10policy_hubIN4cuda3std3__45tupleIJdiEEEy12larger_tupleIdEE10Policy1000EN6thrust24THRUST_300001_SM_1000_NS12zip_iteratorINS8_IJNSF_6detail15normal_iteratorINSF_10device_ptrIdEEEENSF_17counting_iteratorIiNSF_11use_defaultESN_SN_EEEEEEEySB_S9_NS7_10__identityEEEvT0_PT3_T1_NS0_13GridEvenShareISV_EET2_T4_)
        /*0338*/ 	.word	0x00000020


	//----- nvinfo : EIATTR_FRAME_SIZE
	.align		4
.L_192:
        /*033c*/ 	.byte	0x04, 0x11
        /*033e*/ 	.short	(.L_194 - .L_193)
	.align		4
.L_193:
        /*0340*/ 	.word	index@(_ZN3cub18CUB_300001_SM_10006detail6reduce18DeviceReduceKernelINS2_10policy_hubIN4cuda3std3__45tupleIJdiEEEy12larger_tupleIdEE10Policy1000EN6thrust24THRUST_300001_SM_1000_NS12zip_iteratorINS8_IJNSF_6detail15normal_iteratorINSF_10device_ptrIdEEEENSF_17counting_iteratorIiNSF_11use_defaultESN_SN_EEEEEEEySB_S9_NS7_10__identityEEEvT0_PT3_T1_NS0_13GridEvenShareISV_EET2_T4_)
        /*0344*/ 	.word	0x00000000


	//----- nvinfo : EIATTR_REGCOUNT
	.align		4
.L_194:
        /*0348*/ 	.byte	0x04, 0x2f
        /*034a*/ 	.short	(.L_196 - .L_195)
	.align		4
.L_195:
        /*034c*/ 	.word	index@(_ZN3cub18CUB_300001_SM_10006detail6reduce28DeviceReduceSingleTileKernelINS2_10policy_hubIN4cuda3std3__45tupleIJdiEEEy12larger_tupleIdEE10Policy1000EPS9_SE_iSB_S9_S9_NS7_10__identityEEEvT0_T1_T2_T3_T4_T6_)
        /*0350*/ 	.word	0x0000002c


	//----- nvinfo : EIATTR_FRAME_SIZE
	.align		4
.L_196:
        /*0354*/ 	.byte	0x04, 0x11
        /*0356*/ 	.short	(.L_198 - .L_197)
	.align		4
.L_197:
        /*0358*/ 	.word	index@(_ZN3cub18CUB_300001_SM_10006detail6reduce28DeviceReduceSingleTileKernelINS2_10policy_hubIN4cuda3std3__45tupleIJdiEEEy12larger_tupleIdEE10Policy1000EPS9_SE_iSB_S9_S9_NS7_10__identityEEEvT0_T1_T2_T3_T4_T6_)
        /*035c*/ 	.word	0x00000000


	//----- nvinfo : EIATTR_MIN_STACK_SIZE
	.align		4
.L_198:
        /*0360*/ 	.byte	0x04, 0x12
        /*0362*/ 	.short	(.L_200 - .L_199)
	.align		4
.L_199:
        /*0364*/ 	.word	index@(_ZN3cub18CUB_300001_SM_10006detail6reduce28DeviceReduceSingleTileKernelINS2_10policy_hubIN4cuda3std3__45tupleIJdiEEEy12larger_tupleIdEE10Policy1000EPS9_SE_iSB_S9_S9_NS7_10__identityEEEvT0_T1_T2_T3_T4_T6_)
        /*0368*/ 	.word	0x00000000


	//----- nvinfo : EIATTR_MIN_STACK_SIZE
	.align		4
.L_200:
        /*036c*/ 	.byte	0x04, 0x12
        /*036e*/ 	.short	(.L_202 - .L_201)
	.align		4
.L_201:
        /*0370*/ 	.word	index@(_ZN3cub18CUB_300001_SM_10006detail6reduce18DeviceReduceKernelINS2_10policy_hubIN4cuda3std3__45tupleIJdiEEEy12larger_tupleIdEE10Policy1000EN6thrust24THRUST_300001_SM_1000_NS12zip_iteratorINS8_IJNSF_6detail15normal_iteratorINSF_10device_ptrIdEEEENSF_17counting_iteratorIiNSF_11use_defaultESN_SN_EEEEEEEySB_S9_NS7_10__identityEEEvT0_PT3_T1_NS0_13GridEvenShareISV_EET2_T4_)
        /*0374*/ 	.word	0x00000000


	//----- nvinfo : EIATTR_MIN_STACK_SIZE
	.align		4
.L_202:
        /*0378*/ 	.byte	0x04, 0x12
        /*037a*/ 	.short	(.L_204 - .L_203)
	.align		4
.L_203:
        /*037c*/ 	.word	index@(_ZN3cub18CUB_300001_SM_10006detail6reduce28DeviceReduceSingleTileKernelINS2_10policy_hubIN4cuda3std3__45tupleIJdiEEEy12larger_tupleIdEE10Policy1000EN6thrust24THRUST_300001_SM_1000_NS12zip_iteratorINS8_IJNSF_6detail15normal_iteratorINSF_10device_ptrIdEEEENSF_17counting_iteratorIiNSF_11use_defaultESN_SN_EEEEEEEPS9_ySB_S9_S9_NS7_10__identityEEEvT0_T1_T2_T3_T4_T6_)
        /*0380*/ 	.word	0x00000000


	//----- nvinfo : EIATTR_MIN_STACK_SIZE
	.align		4
.L_204:
        /*0384*/ 	.byte	0x04, 0x12
        /*0386*/ 	.short	(.L_206 - .L_205)
	.align		4
.L_205:
        /*0388*/ 	.word	index@(_ZN3cub18CUB_300001_SM_10006detail6reduce28DeviceReduceSingleTileKernelINS2_10policy_hubIN4cuda3std3__45tupleIJdiEEEj12larger_tupleIdEE10Policy1000EPS9_SE_iSB_S9_S9_NS7_10__identityEEEvT0_T1_T2_T3_T4_T6_)
        /*038c*/ 	.word	0x00000000


	//----- nvinfo : EIATTR_MIN_STACK_SIZE
	.align		4
.L_206:
        /*0390*/ 	.byte	0x04, 0x12
        /*0392*/ 	.short	(.L_208 - .L_207)
	.align		4
.L_207:
        /*0394*/ 	.word	index@(_ZN3cub18CUB_300001_SM_10006detail6reduce18DeviceReduceKernelINS2_10policy_hubIN4cuda3std3__45tupleIJdiEEEj12larger_tupleIdEE10Policy1000EN6thrust24THRUST_300001_SM_1000_NS12zip_iteratorINS8_IJNSF_6detail15normal_iteratorINSF_10device_ptrIdEEEENSF_17counting_iteratorIiNSF_11use_defaultESN_SN_EEEEEEEjSB_S9_NS7_10__identityEEEvT0_PT3_T1_NS0_13GridEvenShareISV_EET2_T4_)
        /*0398*/ 	.word	0x00000000


	//----- nvinfo : EIATTR_MIN_STACK_SIZE
	.align		4
.L_208:
        /*039c*/ 	.byte	0x04, 0x12
        /*039e*/ 	.short	(.L_210 - .L_209)
	.align		4
.L_209:
        /*03a0*/ 	.word	index@(_ZN3cub18CUB_300001_SM_10006detail6reduce28DeviceReduceSingleTileKernelINS2_10policy_hubIN4cuda3std3__45tupleIJdiEEEj12larger_tupleIdEE10Policy1000EN6thrust24THRUST_300001_SM_1000_NS12zip_iteratorINS8_IJNSF_6detail15normal_iteratorINSF_10device_ptrIdEEEENSF_17counting_iteratorIiNSF_11use_defaultESN_SN_EEEEEEEPS9_jSB_S9_S9_NS7_10__identityEEEvT0_T1_T2_T3_T4_T6_)
        /*03a4*/ 	.word	0x00000000


	//----- nvinfo : EIATTR_MIN_STACK_SIZE
	.align		4
.L_210:
        /*03a8*/ 	.byte	0x04, 0x12
        /*03aa*/ 	.short	(.L_212 - .L_211)
	.align		4
.L_211:
        /*03ac*/ 	.word	index@(_ZN3cub18CUB_300001_SM_10006detail6reduce28DeviceReduceSingleTileKernelINS2_10policy_hubIdyN4cuda3std3__44plusIdEEE10Policy1000EPdSC_iS9_ddNS7_10__identityEEEvT0_T1_T2_T3_T4_T6_)
        /*03b0*/ 	.word	0x00000000


	//----- nvinfo : EIATTR_MIN_STACK_SIZE
	.align		4
.L_212:
        /*03b4*/ 	.byte	0x04, 0x12
        /*03b6*/ 	.short	(.L_214 - .L_213)
	.align		4
.L_213:
        /*03b8*/ 	.word	index@(_ZN3cub18CUB_300001_SM_10006detail6reduce18DeviceReduceKernelINS2_10policy_hubIdyN4cuda3std3__44plusIdEEE10Policy1000EN6thrust24THRUST_300001_SM_1000_NS6detail15normal_iteratorINSD_10device_ptrIdEEEEyS9_dNS7_10__identityEEEvT0_PT3_T1_NS0_13GridEvenShareISN_EET2_T4_)
        /*03bc*/ 	.word	0x00000000


	//----- nvinfo : EIATTR_MIN_STACK_SIZE
	.align		4
.L_214:
        /*03c0*/ 	.byte	0x04, 0x12
        /*03c2*/ 	.short	(.L_216 - .L_215)
	.align		4
.L_215:
        /*03c4*/ 	.word	index@(_ZN3cub18CUB_300001_SM_10006detail6reduce28DeviceReduceSingleTileKernelINS2_10policy_hubIdyN4cuda3std3__44plusIdEEE10Policy1000EN6thrust24THRUST_300001_SM_1000_NS6detail15normal_iteratorINSD_10device_ptrIdEEEEPdyS9_ddNS7_10__identityEEEvT0_T1_T2_T3_T4_T6_)
        /*03c8*/ 	.word	0x00000000


	//----- nvinfo : EIATTR_MIN_STACK_SIZE
	.align		4
.L_216:
        /*03cc*/ 	.byte	0x04, 0x12
        /*03ce*/ 	.short	(.L_218 - .L_217)
	.align		4
.L_217:
        /*03d0*/ 	.word	index@(_ZN3cub18CUB_300001_SM_10006detail6reduce28DeviceReduceSingleTileKernelINS2_10policy_hubIdjN4cuda3std3__44plusIdEEE10Policy1000EPdSC_iS9_ddNS7_10__identityEEEvT0_T1_T2_T3_T4_T6_)
        /*03d4*/ 	.word	0x00000000


	//----- nvinfo : EIATTR_MIN_STACK_SIZE
	.align		4
.L_218:
        /*03d8*/ 	.byte	0x04, 0x12
        /*03da*/ 	.short	(.L_220 - .L_219)
	.align		4
.L_219:
        /*03dc*/ 	.word	index@(_ZN3cub18CUB_300001_SM_10006detail6reduce18DeviceReduceKernelINS2_10policy_hubIdjN4cuda3std3__44plusIdEEE10Policy1000EN6thrust24THRUST_300001_SM_1000_NS6detail15normal_iteratorINSD_10device_ptrIdEEEEjS9_dNS7_10__identityEEEvT0_PT3_T1_NS0_13GridEvenShareISN_EET2_T4_)
        /*03e0*/ 	.word	0x00000000


	//----- nvinfo : EIATTR_MIN_STACK_SIZE
	.align		4
.L_220:
        /*03e4*/ 	.byte	0x04, 0x12
        /*03e6*/ 	.short	(.L_222 - .L_221)
	.align		4
.L_221:
        /*03e8*/ 	.word	index@(_ZN3cub18CUB_300001_SM_10006detail6reduce28DeviceReduceSingleTileKernelINS2_10policy_hubIdjN4cuda3std3__44plusIdEEE10Policy1000EN6thrust24THRUST_300001_SM_1000_NS6detail15normal_iteratorINSD_10device_ptrIdEEEEPdjS9_ddNS7_10__identityEEEvT0_T1_T2_T3_T4_T6_)
        /*03ec*/ 	.word	0x00000000


	//----- nvinfo : EIATTR_MIN_STACK_SIZE
	.align		4
.L_222:
        /*03f0*/ 	.byte	0x04, 0x12
        /*03f2*/ 	.short	(.L_224 - .L_223)
	.align		4
.L_223:
        /*03f4*/ 	.word	index@(_ZN3cub18CUB_300001_SM_10006detail9transform16transform_kernelINS2_10policy_hubILb1EN4cuda3std3__45tupleIJN6thrust24THRUST_300001_SM_1000_NS17counting_iteratorIjNSA_11use_defaultESC_SC_EEEEEE10policy1000El3prgNSA_6detail15normal_iteratorINSA_10device_ptrIdEEEEJSD_EEEvT0_iT1_T2_DpNS2_10kernel_argIT3_EE)
        /*03f8*/ 	.word	0x00000000


	//----- nvinfo : EIATTR_MIN_STACK_SIZE
	.align		4
.L_224:
        /*03fc*/ 	.byte	0x04, 0x12
        /*03fe*/ 	.short	(.L_226 - .L_225)
	.align		4
.L_225:
        /*0400*/ 	.word	index@(_ZN3cub18CUB_300001_SM_10006detail9transform16transform_kernelINS2_10policy_hubILb1EN4cuda3std3__45tupleIJN6thrust24THRUST_300001_SM_1000_NS17counting_iteratorIjNSA_11use_defaultESC_SC_EEEEEE10policy1000Ei3prgNSA_6detail15normal_iteratorINSA_10device_ptrIdEEEEJSD_EEEvT0_iT1_T2_DpNS2_10kernel_argIT3_EE)
        /*0404*/ 	.word	0x00000000


	//----- nvinfo : EIATTR_MIN_STACK_SIZE
	.align		4
.L_226:
        /*0408*/ 	.byte	0x04, 0x12
        /*040a*/ 	.short	(.L_228 - .L_227)
	.align		4
.L_227:
        /*040c*/ 	.word	index@(_ZN3cub18CUB_300001_SM_10006detail9transform16transform_kernelINS2_10policy_hubILb1EN4cuda3std3__45tupleIJN6thrust24THRUST_300001_SM_1000_NS6detail15normal_iteratorINSA_10device_ptrIdEEEEEEEE10policy1000El6squareIdESF_JPdEEEvT0_iT1_T2_DpNS2_10kernel_argIT3_EE)
        /*0410*/ 	.word	0x00000000


	//----- nvinfo : EIATTR_MIN_STACK_SIZE
	.align		4
.L_228:
        /*0414*/ 	.byte	0x04, 0x12
        /*0416*/ 	.short	(.L_230 - .L_229)
	.align		4
.L_229:
        /*0418*/ 	.word	index@(_ZN3cub18CUB_300001_SM_10006detail9transform16transform_kernelINS2_10policy_hubILb1EN4cuda3std3__45tupleIJN6thrust24THRUST_300001_SM_1000_NS6detail15normal_iteratorINSA_10device_ptrIdEEEEEEEE10policy1000Ei6squareIdESF_JPdEEEvT0_iT1_T2_DpNS2_10kernel_argIT3_EE)
        /*041c*/ 	.word	0x00000000


	//----- nvinfo : EIATTR_MIN_STACK_SIZE
	.align		4
.L_230:
        /*0420*/ 	.byte	0x04, 0x12
        /*0422*/ 	.short	(.L_232 - .L_231)
	.align		4
.L_231:
        /*0424*/ 	.word	index@(_ZN3cub18CUB_300001_SM_10006detail9transform16transform_kernelINS2_10policy_hubILb1EN4cuda3std3__45tupleIJN6thrust24THRUST_300001_SM_1000_NS6detail15normal_iteratorINSA_10device_ptrIdEEEEEEEE10policy1000El6minus5IdESF_JPdEEEvT0_iT1_T2_DpNS2_10kernel_argIT3_EE)
        /*0428*/ 	.word	0x00000000


	//----- nvinfo : EIATTR_MIN_STACK_SIZE
	.align		4
.L_232:
        /*042c*/ 	.byte	0x04, 0x12
        /*042e*/ 	.short	(.L_234 - .L_233)
	.align		4
.L_233:
        /*0430*/ 	.word	index@(_ZN3cub18CUB_300001_SM_10006detail9transform16transform_kernelINS2_10policy_hubILb1EN4cuda3std3__45tupleIJN6thrust24THRUST_300001_SM_1000_NS6detail15normal_iteratorINSA_10device_ptrIdEEEEEEEE10policy1000Ei6minus5IdESF_JPdEEEvT0_iT1_T2_DpNS2_10kernel_argIT3_EE)
        /*0434*/ 	.word	0x00000000


	//----- nvinfo : EIATTR_MIN_STACK_SIZE
	.align		4
.L_234:
        /*0438*/ 	.byte	0x04, 0x12
        /*043a*/ 	.short	(.L_236 - .L_235)
	.align		4
.L_235:
        /*043c*/ 	.word	index@(_ZN3cub18CUB_300001_SM_10006detail8for_each13static_kernelINS2_12policy_hub_t12policy_500_tEmN6thrust24THRUST_300001_SM_1000_NS8cuda_cub20__uninitialized_fill7functorINS7_10device_ptrIdEEdEEEEvT0_T1_)
        /*0440*/ 	.word	0x00000000


	//----- nvinfo : EIATTR_MIN_STACK_SIZE
	.align		4
.L_236:
        /*0444*/ 	.byte	0x04, 0x12
        /*0446*/ 	.short	(.L_238 - .L_237)
	.align		4
.L_237:
        /*0448*/ 	.word	index@(_ZN3cub18CUB_300001_SM_10006detail11EmptyKernelIvEEvv)
        /*044c*/ 	.word	0x00000000


	//----- nvinfo : EIATTR_MIN_STACK_SIZE
	.align		4
.L_238:
        /*0450*/ 	.byte	0x04, 0x12
        /*0452*/ 	.short	(.L_240 - .L_239)
	.align		4
.L_239:
        /*0454*/ 	.word	index@(_ZN6thrust24THRUST_300001_SM_1000_NS8cuda_cub4core6detail13_kernel_agentINS1_8__reduce11ReduceAgentIPN4cuda3std3__45tupleIJdlEEESC_SB_lNS1_9__extrema9arg_min_fIdlNS9_4lessIdEEEEEEJSC_SC_iSH_EEEvDpT0_)
        /*0458*/ 	.word	0x00000000


	//----- nvinfo : EIATTR_MIN_STACK_SIZE
	.align		4
.L_240:
        /*045c*/ 	.byte	0x04, 0x12
        /*045e*/ 	.short	(.L_242 - .L_241)
	.align		4
.L_241:
        /*0460*/ 	.word	index@(_ZN6thrust24THRUST_300001_SM_1000_NS8cuda_cub4core6detail13_kernel_agentINS1_8__reduce11ReduceAgentINS0_12zip_iteratorIN4cuda3std3__45tupleIJNS0_6detail15normal_iteratorINS0_10device_ptrIdEEEENS0_17counting_iteratorIlNS0_11use_defaultESI_SI_EEEEEEEPNSB_IJdlEEESM_lNS1_9__extrema9arg_min_fIdlNSA_4lessIdEEEEEEJSL_SN_lN3cub18CUB_300001_SM_100013GridEvenShareIlEENSV_9GridQueueIyEESS_EEEvDpT0_)
        /*0464*/ 	.word	0x00000000


	//----- nvinfo : EIATTR_MIN_STACK_SIZE
	.align		4
.L_242:
        /*0468*/ 	.byte	0x04, 0x12
        /*046a*/ 	.short	(.L_244 - .L_243)
	.align		4
.L_243:
        /*046c*/ 	.word	index@(_ZN6thrust24THRUST_300001_SM_1000_NS8cuda_cub4core6detail13_kernel_agentINS1_8__reduce11ReduceAgentINS0_12zip_iteratorIN4cuda3std3__45tupleIJNS0_6detail15normal_iteratorINS0_10device_ptrIdEEEENS0_17counting_iteratorIlNS0_11use_defaultESI_SI_EEEEEEEPNSB_IJdlEEESM_lNS1_9__extrema9arg_min_fIdlNSA_4lessIdEEEEEEJSL_SN_lSS_EEEvDpT0_)
        /*0470*/ 	.word	0x00000000


	//----- nvinfo : EIATTR_MIN_STACK_SIZE
	.align		4
.L_244:
        /*0474*/ 	.byte	0x04, 0x12
        /*0476*/ 	.short	(.L_246 - .L_245)
	.align		4
.L_245:
        /*0478*/ 	.word	index@(_ZN6thrust24THRUST_300001_SM_1000_NS8cuda_cub4core6detail13_kernel_agentINS1_8__reduce11ReduceAgentIPN4cuda3std3__45tupleIJdlEEESC_SB_iNS1_9__extrema9arg_min_fIdlNS9_4lessIdEEEEEEJSC_SC_iSH_EEEvDpT0_)
        /*047c*/ 	.word	0x00000000


	//----- nvinfo : EIATTR_MIN_STACK_SIZE
	.align		4
.L_246:
        /*0480*/ 	.byte	0x04, 0x12
        /*0482*/ 	.short	(.L_248 - .L_247)
	.align		4
.L_247:
        /*0484*/ 	.word	index@(_ZN6thrust24THRUST_300001_SM_1000_NS8cuda_cub4core6detail13_kernel_agentINS1_8__reduce11ReduceAgentINS0_12zip_iteratorIN4cuda3std3__45tupleIJNS0_6detail15normal_iteratorINS0_10device_ptrIdEEEENS0_17counting_iteratorIlNS0_11use_defaultESI_SI_EEEEEEEPNSB_IJdlEEESM_iNS1_9__extrema9arg_min_fIdlNSA_4lessIdEEEEEEJSL_SN_iN3cub18CUB_300001_SM_100013GridEvenShareIiEENSV_9GridQueueIjEESS_EEEvDpT0_)
        /*0488*/ 	.word	0x00000000


	//----- nvinfo : EIATTR_MIN_STACK_SIZE
	.align		4
.L_248:
        /*048c*/ 	.byte	0x04, 0x12
        /*048e*/ 	.short	(.L_250 - .L_249)
	.align		4
.L_249:
        /*0490*/ 	.word	index@(_ZN6thrust24THRUST_300001_SM_1000_NS8cuda_cub4core6detail13_kernel_agentINS1_8__reduce11ReduceAgentINS0_12zip_iteratorIN4cuda3std3__45tupleIJNS0_6detail15normal_iteratorINS0_10device_ptrIdEEEENS0_17counting_iteratorIlNS0_11use_defaultESI_SI_EEEEEEEPNSB_IJdlEEESM_iNS1_9__extrema9arg_min_fIdlNSA_4lessIdEEEEEEJSL_SN_iSS_EEEvDpT0_)
        /*0494*/ 	.word	0x00000000


	//----- nvinfo : EIATTR_MIN_STACK_SIZE
	.align		4
.L_250:
        /*0498*/ 	.byte	0x04, 0x12
        /*049a*/ 	.short	(.L_252 - .L_251)
	.align		4
.L_251:
        /*049c*/ 	.word	index@(_ZN6thrust24THRUST_300001_SM_1000_NS8cuda_cub4core6detail13_kernel_agentINS1_8__reduce11ReduceAgentIPN4cuda3std3__45tupleIJdlEEESC_SB_lNS1_9__extrema9arg_max_fIdlNS9_4lessIdEEEEEEJSC_SC_iSH_EEEvDpT0_)
        /*04a0*/ 	.word	0x00000000


	//----- nvinfo : EIATTR_MIN_STACK_SIZE
	.align		4
.L_252:
        /*04a4*/ 	.byte	0x04, 0x12
        /*04a6*/ 	.short	(.L_254 - .L_253)
	.align		4
.L_253:
        /*04a8*/ 	.word	index@(_ZN6thrust24THRUST_300001_SM_1000_NS8cuda_cub4core6detail13_kernel_agentINS1_8__reduce10DrainAgentIlEEJN3cub18CUB_300001_SM_10009GridQueueIyEElEEEvDpT0_)
        /*04ac*/ 	.word	0x00000000


	//----- nvinfo : EIATTR_MIN_STACK_SIZE
	.align		4
.L_254:
        /*04b0*/ 	.byte	0x04, 0x12
        /*04b2*/ 	.short	(.L_256 - .L_255)
	.align		4
.L_255:
        /*04b4*/ 	.word	index@(_ZN6thrust24THRUST_300001_SM_1000_NS8cuda_cub4core6detail13_kernel_agentINS1_8__reduce11ReduceAgentINS0_12zip_iteratorIN4cuda3std3__45tupleIJNS0_6detail15normal_iteratorINS0_10device_ptrIdEEEENS0_17counting_iteratorIlNS0_11use_defaultESI_SI_EEEEEEEPNSB_IJdlEEESM_lNS1_9__extrema9arg_max_fIdlNSA_4lessIdEEEEEEJSL_SN_lN3cub18CUB_300001_SM_100013GridEvenShareIlEENSV_9GridQueueIyEESS_EEEvDpT0_)
        /*04b8*/ 	.word	0x00000000


	//----- nvinfo : EIATTR_MIN_STACK_SIZE
	.align		4
.L_256:
        /*04bc*/ 	.byte	0x04, 0x12
        /*04be*/ 	.short	(.L_258 - .L_257)
	.align		4
.L_257:
        /*04c0*/ 	.word	index@(_ZN6thrust24THRUST_300001_SM_1000_NS8cuda_cub4core6detail13_kernel_agentINS1_8__reduce11ReduceAgentINS0_12zip_iteratorIN4cuda3std3__45tupleIJNS0_6detail15normal_iteratorINS0_10device_ptrIdEEEENS0_17counting_iteratorIlNS0_11use_defaultESI_SI_EEEEEEEPNSB_IJdlEEESM_lNS1_9__extrema9arg_max_fIdlNSA_4lessIdEEEEEEJSL_SN_lSS_EEEvDpT0_)
        /*04c4*/ 	.word	0x00000000


	//----- nvinfo : EIATTR_MIN_STACK_SIZE
	.align		4
.L_258:
        /*04c8*/ 	.byte	0x04, 0x12
        /*04ca*/ 	.short	(.L_260 - .L_259)
	.align		4
.L_259:
        /*04cc*/ 	.word	index@(_ZN6thrust24THRUST_300001_SM_1000_NS8cuda_cub4core6detail13_kernel_agentINS1_8__reduce11ReduceAgentIPN4cuda3std3__45tupleIJdlEEESC_SB_iNS1_9__extrema9arg_max_fIdlNS9_4lessIdEEEEEEJSC_SC_iSH_EEEvDpT0_)
        /*04d0*/ 	.word	0x00000000


	//----- nvinfo : EIATTR_MIN_STACK_SIZE
	.align		4
.L_260:
        /*04d4*/ 	.byte	0x04, 0x12
        /*04d6*/ 	.short	(.L_262 - .L_261)
	.align		4
.L_261:
        /*04d8*/ 	.word	index@(_ZN6thrust24THRUST_300001_SM_1000_NS8cuda_cub4core6detail13_kernel_agentINS1_8__reduce10DrainAgentIiEEJN3cub18CUB_300001_SM_10009GridQueueIjEEiEEEvDpT0_)
        /*04dc*/ 	.word	0x00000000


	//----- nvinfo : EIATTR_MIN_STACK_SIZE
	.align		4
.L_262:
        /*04e0*/ 	.byte	0x04, 0x12
        /*04e2*/ 	.short	(.L_264 - .L_263)
	.align		4
.L_263:
        /*04e4*/ 	.word	index@(_ZN6thrust24THRUST_300001_SM_1000_NS8cuda_cub4core6detail13_kernel_agentINS1_8__reduce11ReduceAgentINS0_12zip_iteratorIN4cuda3std3__45tupleIJNS0_6detail15normal_iteratorINS0_10device_ptrIdEEEENS0_17counting_iteratorIlNS0_11use_defaultESI_SI_EEEEEEEPNSB_IJdlEEESM_iNS1_9__extrema9arg_max_fIdlNSA_4lessIdEEEEEEJSL_SN_iN3cub18CUB_300001_SM_100013GridEvenShareIiEENSV_9GridQueueIjEESS_EEEvDpT0_)
        /*04e8*/ 	.word	0x00000000


	//----- nvinfo : EIATTR_MIN_STACK_SIZE
	.align		4
.L_264:
        /*04ec*/ 	.byte	0x04, 0x12
        /*04ee*/ 	.short	(.L_266 - .L_265)
	.align		4
.L_265:
        /*04f0*/ 	.word	index@(_ZN6thrust24THRUST_300001_SM_1000_NS8cuda_cub4core6detail13_kernel_agentINS1_8__reduce11ReduceAgentINS0_12zip_iteratorIN4cuda3std3__45tupleIJNS0_6detail15normal_iteratorINS0_10device_ptrIdEEEENS0_17counting_iteratorIlNS0_11use_defaultESI_SI_EEEEEEEPNSB_IJdlEEESM_iNS1_9__extrema9arg_max_fIdlNSA_4lessIdEEEEEEJSL_SN_iSS_EEEvDpT0_)
        /*04f4*/ 	.word	0x00000000


	//----- nvinfo : EIATTR_MIN_STACK_SIZE
	.align		4
.L_266:
        /*04f8*/ 	.byte	0x04, 0x12
        /*04fa*/ 	.short	(.L_268 - .L_267)
	.align		4
.L_267:
        /*04fc*/ 	.word	index@(_Z19generateIndividualsPA10_ddd)
        /*0500*/ 	.word	0x00000010
.L_268:


//--------------------- .nv.compat                --------------------------
	.section	.nv.compat,"",@"SHT_CUDA_COMPAT_INFO"
	.align	4
        /*0000*/ 	.byte	0x02, 0x09, 0x00, 0x00, 0x02, 0x02, 0x01, 0x00, 0x02, 0x05, 0x05, 0x00, 0x03, 0x07, 0x01, 0x01
        /*0010*/ 	.byte	0x02, 0x03, 0x00, 0x00, 0x02, 0x06, 0x01, 0x00, 0x04, 0x0b, 0x08, 0x00, 0x01, 0x00, 0x00, 0x00
        /*0020*/ 	.byte	0x00, 0x00, 0x00, 0x00


//--------------------- .nv.info._ZN3cub18CUB_300001_SM_10006detail6reduce28DeviceReduceSingleTileKernelINS2_10policy_hubIN4cuda3std3__45tupleIJdiEEEy12larger_tupleIdEE10Policy1000EPS9_SE_iSB_S9_S9_NS7_10__identityEEEvT0_T1_T2_T3_T4_T6_ --------------------------
	.section	.nv.info._ZN3cub18CUB_300001_SM_10006detail6reduce28DeviceReduceSingleTileKernelINS2_10policy_hubIN4cuda3std3__45tupleIJdiEEEy12larger_tupleIdEE10Policy1000EPS9_SE_iSB_S9_S9_NS7_10__identityEEEvT0_T1_T2_T3_T4_T6_,"",@"SHT_CUDA_INFO"
	.sectionflags	@""
	.align	4


	//----- nvinfo : EIATTR_CUDA_API_VERSION
	.align		4
        /*0000*/ 	.byte	0x04, 0x37
        /*0002*/ 	.short	(.L_270 - .L_269)
.L_269:
        /*0004*/ 	.word	0x00000082


	//----- nvinfo : EIATTR_KPARAM_INFO
	.align		4
.L_270:
        /*0008*/ 	.byte	0x04, 0x17
        /*000a*/ 	.short	(.L_272 - .L_271)
.L_271:
        /*000c*/ 	.word	0x00000000
        /*0010*/ 	.short	0x0005
        /*0012*/ 	.short	0x0028
        /*0014*/ 	.byte	0x00, 0xf0, 0x05, 0x00


	//----- nvinfo : EIATTR_KPARAM_INFO
	.align		4
.L_272:
        /*0018*/ 	.byte	0x04, 0x17
        /*001a*/ 	.short	(.L_274 - .L_273)
.L_273:
        /*001c*/ 	.word	0x00000000
        /*0020*/ 	.short	0x0004
        /*0022*/ 	.short	0x0018
        /*0024*/ 	.byte	0x00, 0xf0, 0x41, 0x00


	//----- nvinfo : EIATTR_KPARAM_INFO
	.align		4
.L_274:
        /*0028*/ 	.byte	0x04, 0x17
        /*002a*/ 	.short	(.L_276 - .L_275)
.L_275:
        /*002c*/ 	.word	0x00000000
        /*0030*/ 	.short	0x0003
        /*0032*/ 	.short	0x0014
        /*0034*/ 	.byte	0x00, 0xf0, 0x05, 0x00


	//----- nvinfo : EIATTR_KPARAM_INFO
	.align		4
.L_276:
        /*0038*/ 	.byte	0x04, 0x17
        /*003a*/ 	.short	(.L_278 - .L_277)
.L_277:
        /*003c*/ 	.word	0x00000000
        /*0040*/ 	.short	0x0002
        /*0042*/ 	.short	0x0010
        /*0044*/ 	.byte	0x00, 0xf0, 0x11, 0x00


	//----- nvinfo : EIATTR_KPARAM_INFO
	.align		4
.L_278:
        /*0048*/ 	.byte	0x04, 0x17
        /*004a*/ 	.short	(.L_280 - .L_279)
.L_279:
        /*004c*/ 	.word	0x00000000
        /*0050*/ 	.short	0x0001
        /*0052*/ 	.short	0x0008
        /*0054*/ 	.byte	0x00, 0xf5, 0x21, 0x00


	//----- nvinfo : EIATTR_KPARAM_INFO
	.align		4
.L_280:
        /*0058*/ 	.byte	0x04, 0x17
        /*005a*/ 	.short	(.L_282 - .L_281)
.L_281:
        /*005c*/ 	.word	0x00000000
        /*0060*/ 	.short	0x0000
        /*0062*/ 	.short	0x0000
        /*0064*/ 	.byte	0x00, 0xf5, 0x21, 0x00


	//----- nvinfo : EIATTR_SPARSE_MMA_MASK
	.align		4
.L_282:
        /*0068*/ 	.byte	0x03, 0x50
        /*006a*/ 	.short	0x0000


	//----- nvinfo : EIATTR_MAXREG_COUNT
	.align		4
        /*006c*/ 	.byte	0x03, 0x1b
        /*006e*/ 	.short	0x00ff


	//----- nvinfo : EIATTR_NUM_BARRIERS
	.align		4
        /*0070*/ 	.byte	0x02, 0x4c
        /*0072*/ 	.byte	0x01
	.zero		1


	//----- nvinfo : EIATTR_MERCURY_ISA_VERSION
	.align		4
        /*0074*/ 	.byte	0x03, 0x5f
        /*0076*/ 	.short	0x0101


	//----- nvinfo : EIATTR_COOP_GROUP_MASK_REGIDS
	.align		4
        /*0078*/ 	.byte	0x04, 0x29
        /*007a*/ 	.short	(.L_284 - .L_283)


	//   ....[0]....
.L_283:
        /*007c*/ 	.word	0xffffffff


	//   ....[1]....
        /*0080*/ 	.word	0xffffffff


	//   ....[2]....
        /*0084*/ 	.word	0xffffffff


	//   ....[3]....
        /*0088*/ 	.word	0xffffffff


	//   ....[4]....
        /*008c*/ 	.word	0xffffffff


	//   ....[5]....
        /*0090*/ 	.word	0xffffffff


	//   ....[6]....
        /*0094*/ 	.word	0xffffffff


	//   ....[7]....
        /*0098*/ 	.word	0xffffffff


	//   ....[8]....
        /*009c*/ 	.word	0xffffffff


	//   ....[9]....
        /*00a0*/ 	.word	0xffffffff


	//   ....[10]....
        /*00a4*/ 	.word	0xffffffff


	//   ....[11]....
        /*00a8*/ 	.word	0xffffffff


	//   ....[12]....
        /*00ac*/ 	.word	0xffffffff


	//   ....[13]....
        /*00b0*/ 	.word	0xffffffff


	//   ....[14]....
        /*00b4*/ 	.word	0xffffffff


	//   ....[15]....
        /*00b8*/ 	.word	0xffffffff


	//   ....[16]....
        /*00bc*/ 	.word	0xffffffff


	//   ....[17]....
        /*00c0*/ 	.word	0xffffffff


	//   ....[18]....
        /*00c4*/ 	.word	0xffffffff


	//   ....[19]....
        /*00c8*/ 	.word	0xffffffff


	//   ....[20]....
        /*00cc*/ 	.word	0xffffffff


	//   ....[21]....
        /*00d0*/ 	.word	0xffffffff


	//   ....[22]....
        /*00d4*/ 	.word	0xffffffff


	//   ....[23]....
        /*00d8*/ 	.word	0xffffffff


	//   ....[24]....
        /*00dc*/ 	.word	0xffffffff


	//   ....[25]....
        /*00e0*/ 	.word	0xffffffff


	//   ....[26]....
        /*00e4*/ 	.word	0xffffffff


	//   ....[27]....
        /*00e8*/ 	.word	0xffffffff


	//   ....[28]....
        /*00ec*/ 	.word	0xffffffff


	//   ....[29]....
        /*00f0*/ 	.word	0xffffffff


	//   ....[30]....
        /*00f4*/ 	.word	0xffffffff


	//   ....[31]....
        /*00f8*/ 	.word	0xffffffff


	//   ....[32]....
        /*00fc*/ 	.word	0xffffffff


	//   ....[33]....
        /*0100*/ 	.word	0xffffffff


	//   ....[34]....
        /*0104*/ 	.word	0xffffffff


	//   ....[35]....
        /*0108*/ 	.word	0xffffffff


	//   ....[36]....
        /*010c*/ 	.word	0xffffffff


	//   ....[37]....
        /*0110*/ 	.word	0xffffffff


	//   ....[38]....
        /*0114*/ 	.word	0xffffffff


	//   ....[39]....
        /*0118*/ 	.word	0xffffffff


	//   ....[40]....
        /*011c*/ 	.word	0xffffffff


	//   ....[41]....
        /*0120*/ 	.word	0xffffffff


	//   ....[42]....
        /*0124*/ 	.word	0xffffffff


	//   ....[43]....
        /*0128*/ 	.word	0xffffffff


	//   ....[44]....
        /*012c*/ 	.word	0xffffffff


	//   ....[45]....
        /*0130*/ 	.word	0xffffffff


	//   ....[46]....
        /*0134*/ 	.word	0xffffffff


	//   ....[47]....
        /*0138*/ 	.word	0xffffffff


	//   ....[48]....
        /*013c*/ 	.word	0xffffffff


	//   ....[49]....
        /*0140*/ 	.word	0xffffffff


	//   ....[50]....
        /*0144*/ 	.word	0xffffffff


	//   ....[51]....
        /*0148*/ 	.word	0xffffffff


	//   ....[52]....
        /*014c*/ 	.word	0xffffffff


	//   ....[53]....
        /*0150*/ 	.word	0xffffffff


	//   ....[54]....
        /*0154*/ 	.word	0xffffffff


	//   ....[55]....
        /*0158*/ 	.word	0xffffffff


	//   ....[56]....
        /*015c*/ 	.word	0xffffffff


	//   ....[57]....
        /*0160*/ 	.word	0xffffffff


	//   ....[58]....
        /*0164*/ 	.word	0xffffffff


	//   ....[59]....
        /*0168*/ 	.word	0xffffffff


	//----- nvinfo : EIATTR_COOP_GROUP_INSTR_OFFSETS
	.align		4
.L_284:
        /*016c*/ 	.byte	0x04, 0x28
        /*016e*/ 	.short	(.L_286 - .L_285)


	//   ....[0]....
.L_285:
        /*0170*/ 	.word	0x00000ab0


	//   ....[1]....
        /*0174*/ 	.word	0x00000b00


	//   ....[2]....
        /*0178*/ 	.word	0x00000b10


	//   ....[3]....
        /*017c*/ 	.word	0x00000ba0


	//   ....[4]....
        /*0180*/ 	.word	0x00000bc0


	//   ....[5]....
        /*0184*/ 	.word	0x00000be0


	//   ....[6]....
        /*0188*/ 	.word	0x00000c20


	//   ....[7]....
        /*018c*/ 	.word	0x00000d50


	//   ....[8]....
        /*0190*/ 	.word	0x00000d70


	//   ....[9]....
        /*0194*/ 	.word	0x00000d90


	//   ....[10]....
        /*0198*/ 	.word	0x00000db0


	//   ....[11]....
        /*019c*/ 	.word	0x00000ef0


	//   ....[12]....
        /*01a0*/ 	.word	0x00000f20


	//   ....[13]....
        /*01a4*/ 	.word	0x00000f30


	//   ....[14]....
        /*01a8*/ 	.word	0x00000f40


	//   ....[15]....
        /*01ac*/ 	.word	0x00001080


	//   ....[16]....
        /*01b0*/ 	.word	0x000010d0


	//   ....[17]....
        /*01b4*/ 	.word	0x000010e0


	//   ....[18]....
        /*01b8*/ 	.word	0x000010f0


	//   ....[19]....
        /*01bc*/ 	.word	0x00001250


	//   ....[20]....
        /*01c0*/ 	.word	0x00001b00


	//   ....[21]....
        /*01c4*/ 	.word	0x00001b10


	//   ....[22]....
        /*01c8*/ 	.word	0x00001b20


	//   ....[23]....
        /*01cc*/ 	.word	0x00001bb0


	//   ....[24]....
        /*01d0*/ 	.word	0x00001be0


	//   ....[25]....
        /*01d4*/ 	.word	0x00001c00


	//   ....[26]....
        /*01d8*/ 	.word	0x00001c40


	//   ....[27]....
        /*01dc*/ 	.word	0x00001d70


	//   ....[28]....
        /*01e0*/ 	.word	0x00001da0


	//   ....[29]....
        /*01e4*/ 	.word	0x00001dc0


	//   ....[30]....
        /*01e8*/ 	.word	0x00001de0


	//   ....[31]....
        /*01ec*/ 	.word	0x00001f40


	//   ....[32]....
        /*01f0*/ 	.word	0x00001f70


	//   ....[33]....
        /*01f4*/ 	.word	0x00001f90


	//   ....[34]....
        /*01f8*/ 	.word	0x00001fa0


	//   ....[35]....
        /*01fc*/ 	.word	0x000020e0


	//   ....[36]....
        /*0200*/ 	.word	0x00002120


	//   ....[37]....
        /*0204*/ 	.word	0x00002130


	//   ....[38]....
        /*0208*/ 	.word	0x00002140


	//   ....[39]....
        /*020c*/ 	.word	0x00002260


	//   ....[40]....
        /*0210*/ 	.word	0x00003bd0


	//   ....[41]....
        /*0214*/ 	.word	0x00003c20


	//   ....[42]....
        /*0218*/ 	.word	0x00003c30


	//   ....[43]....
        /*021c*/ 	.word	0x00003cc0


	//   ....[44]....
        /*0220*/ 	.word	0x00003ce0


	//   ....[45]....
        /*0224*/ 	.word	0x00003d00


	//   ....[46]....
        /*0228*/ 	.word	0x00003d40


	//   ....[47]....
        /*022c*/ 	.word	0x00003e70


	//   ....[48]....
        /*0230*/ 	.word	0x00003ea0


	//   ....[49]....
        /*0234*/ 	.word	0x00003ec0


	//   ....[50]....
        /*0238*/ 	.word	0x00003ed0


	//   ....[51]....
        /*023c*/ 	.word	0x00004020


	//   ....[52]....
        /*0240*/ 	.word	0x00004040


	//   ....[53]....
        /*0244*/ 	.word	0x00004050


	//   ....[54]....
        /*0248*/ 	.word	0x00004060


	//   ....[55]....
        /*024c*/ 	.word	0x000041a0


	//   ....[56]....
        /*0250*/ 	.word	0x000041f0


	//   ....[57]....
        /*0254*/ 	.word	0x00004200


	//   ....[58]....
        /*0258*/ 	.word	0x00004210


	//   ....[59]....
        /*025c*/ 	.word	0x00004360


	//----- nvinfo : EIATTR_VRC_CTA_INIT_COUNT
	.align		4
.L_286:
        /*0260*/ 	.byte	0x02, 0x4a
	.zero		1
	.zero		1


	//----- nvinfo : EIATTR_EXIT_INSTR_OFFSETS
	.align		4
        /*0264*/ 	.byte	0x04, 0x1c
        /*0266*/ 	.short	(.L_288 - .L_287)


	//   ....[0]....
.L_287:
        /*0268*/ 	.word	0x00000150


	//   ....[1]....
        /*026c*/ 	.word	0x00000220


	//   ....[2]....
        /*0270*/ 	.word	0x00004bb0


	//   ....[3]....
        /*0274*/ 	.word	0x00004d20


	//----- nvinfo : EIATTR_MAX_THREADS
	.align		4
.L_288:
        /*0278*/ 	.byte	0x04, 0x05
        /*027a*/ 	.short	(.L_290 - .L_289)
.L_289:
        /*027c*/ 	.word	0x00000100
        /*0280*/ 	.word	0x00000001
        /*0284*/ 	.word	0x00000001


	//----- nvinfo : EIATTR_CRS_STACK_SIZE
	.align		4
.L_290:
        /*0288*/ 	.byte	0x04, 0x1e
        /*028a*/ 	.short	(.L_292 - .L_291)
.L_291:
        /*028c*/ 	.word	0x00000000


	//----- nvinfo : EIATTR_CBANK_PARAM_SIZE
	.align		4
.L_292:
        /*0290*/ 	.byte	0x03, 0x19
        /*0292*/ 	.short	0x0029


	//----- nvinfo : EIATTR_PARAM_CBANK
	.align		4
        /*0294*/ 	.byte	0x04, 0x0a
        /*0296*/ 	.short	(.L_294 - .L_293)
	.align		4
.L_293:
        /*0298*/ 	.word	index@(.nv.constant0._ZN3cub18CUB_300001_SM_10006detail6reduce28DeviceReduceSingleTileKernelINS2_10policy_hubIN4cuda3std3__45tupleIJdiEEEy12larger_tupleIdEE10Policy1000EPS9_SE_iSB_S9_S9_NS7_10__identityEEEvT0_T1_T2_T3_T4_T6_)
        /*029c*/ 	.short	0x0380
        /*029e*/ 	.short	0x0029


	//----- nvinfo : EIATTR_SW_WAR
	.align		4
.L_294:
        /*02a0*/ 	.byte	0x04, 0x36
        /*02a2*/ 	.short	(.L_296 - .L_295)
.L_295:
        /*02a4*/ 	.word	0x00000008
.L_296:


//--------------------- .nv.info._ZN3cub18CUB_300001_SM_10006detail6reduce18DeviceReduceKernelINS2_10policy_hubIN4cuda3std3__45tupleIJdiEEEy12larger_tupleIdEE10Policy1000EN6thrust24THRUST_300001_SM_1000_NS12zip_iteratorINS8_IJNSF_6detail15normal_iteratorINSF_10device_ptrIdEEEENSF_17counting_iteratorIiNSF_11use_defaultESN_SN_EEEEEEEySB_S9_NS7_10__identityEEEvT0_PT3_T1_NS0_13GridEvenShareISV_EET2_T4_ --------------------------
	.section	.nv.info._ZN3cub18CUB_300001_SM_10006detail6reduce18DeviceReduceKernelINS2_10policy_hubIN4cuda3std3__45tupleIJdiEEEy12larger_tupleIdEE10Policy1000EN6thrust24THRUST_300001_SM_1000_NS12zip_iteratorINS8_IJNSF_6detail15normal_iteratorINSF_10device_ptrIdEEEENSF_17counting_iteratorIiNSF_11use_defaultESN_SN_EEEEEEEySB_S9_NS7_10__identityEEEvT0_PT3_T1_NS0_13GridEvenShareISV_EET2_T4_,"",@"SHT_CUDA_INFO"
	.sectionflags	@""
	.align	4


	//----- nvinfo : EIATTR_CUDA_API_VERSION
	.align		4
        /*0000*/ 	.byte	0x04, 0x37
        /*0002*/ 	.short	(.L_298 - .L_297)
.L_297:
        /*0004*/ 	.word	0x00000082


	//----- nvinfo : EIATTR_KPARAM_INFO
	.align		4
.L_298:
        /*0008*/ 	.byte	0x04, 0x17
        /*000a*/ 	.short	(.L_300 - .L_299)
.L_299:
        /*000c*/ 	.word	0x00000000
        /*0010*/ 	.short	0x0005
        /*0012*/ 	.short	0x0069
        /*0014*/ 	.byte	0x00, 0xf0, 0x05, 0x00


	//----- nvinfo : EIATTR_KPARAM_INFO
	.align		4
.L_300:
        /*0018*/ 	.byte	0x04, 0x17
        /*001a*/ 	.short	(.L_302 - .L_301)
.L_301:
        /*001c*/ 	.word	0x00000000
        /*0020*/ 	.short	0x0004
        /*0022*/ 	.short	0x0068
        /*0024*/ 	.byte	0x00, 0xf0, 0x05, 0x00


	//----- nvinfo : EIATTR_KPARAM_INFO
	.align		4
.L_302:
        /*0028*/ 	.byte	0x04, 0x17
        /*002a*/ 	.short	(.L_304 - .L_303)
.L_303:
        /*002c*/ 	.word	0x00000000
        /*0030*/ 	.short	0x0003
        /*0032*/ 	.short	0x0020
        /*0034*/ 	.byte	0x00, 0xf0, 0x21, 0x01


	//----- nvinfo : EIATTR_KPARAM_INFO
	.align		4
.L_304:
        /*0038*/ 	.byte	0x04, 0x17
        /*003a*/ 	.short	(.L_306 - .L_305)
.L_305:
        /*003c*/ 	.word	0x00000000
        /*0040*/ 	.short	0x0002
        /*0042*/ 	.short	0x0018
        /*0044*/ 	.byte	0x00, 0xf0, 0x21, 0x00


	//----- nvinfo : EIATTR_KPARAM_INFO
	.align		4
.L_306:
        /*0048*/ 	.byte	0x04, 0x17
        /*004a*/ 	.short	(.L_308 - .L_307)
.L_307:
        /*004c*/ 	.word	0x00000000
        /*0050*/ 	.short	0x0001
        /*0052*/ 	.short	0x0010
        /*0054*/ 	.byte	0x00, 0xf5, 0x21, 0x00


	//----- nvinfo : EIATTR_KPARAM_INFO
	.align		4
.L_308:
        /*0058*/ 	.byte	0x04, 0x17
        /*005a*/ 	.short	(.L_310 - .L_309)
.L_309:
        /*005c*/ 	.word	0x00000000
        /*0060*/ 	.short	0x0000
        /*0062*/ 	.short	0x0000
        /*0064*/ 	.byte	0x00, 0xf0, 0x41, 0x00


	//----- nvinfo : EIATTR_SPARSE_MMA_MASK
	.align		4
.L_310:
        /*0068*/ 	.byte	0x03, 0x50
        /*006a*/ 	.short	0x0000


	//----- nvinfo : EIATTR_MAXREG_COUNT
	.align		4
        /*006c*/ 	.byte	0x03, 0x1b
        /*006e*/ 	.short	0x00ff


	//----- nvinfo : EIATTR_NUM_BARRIERS
	.align		4
        /*0070*/ 	.byte	0x02, 0x4c
        /*0072*/ 	.byte	0x01
	.zero		1


	//----- nvinfo : EIATTR_MERCURY_ISA_VERSION
	.align		4
        /*0074*/ 	.byte	0x03, 0x5f
        /*0076*/ 	.short	0x0101


	//----- nvinfo : EIATTR_COOP_GROUP_MASK_REGIDS
	.align		4
        /*0078*/ 	.byte	0x04, 0x29
        /*007a*/ 	.short	(.L_312 - .L_311)


	//   ....[0]....
.L_311:
        /*007c*/ 	.word	0xffffffff


	//   ....[1]....
        /*0080*/ 	.word	0xffffffff


	//   ....[2]....
        /*0084*/ 	.word	0xffffffff


	//   ....[3]....
        /*0088*/ 	.word	0xffffffff


	//   ....[4]....
        /*008c*/ 	.word	0xffffffff


	//   ....[5]....
        /*0090*/ 	.word	0xffffffff


	//   ....[6]....
        /*0094*/ 	.word	0xffffffff


	//   ....[7]....
        /*0098*/ 	.word	0xffffffff


	//   ....[8]....
        /*009c*/ 	.word	0xffffffff


	//   ....[9]....
        /*00a0*/ 	.word	0xffffffff


	//   ....[10]....
        /*00a4*/ 	.word	0xffffffff


	//   ....[11]....
        /*00a8*/ 	.word	0xffffffff


	//   ....[12]....
        /*00ac*/ 	.word	0xffffffff


	//   ....[13]....
        /*00b0*/ 	.word	0xffffffff


	//   ....[14]....
        /*00b4*/ 	.word	0xffffffff


	//   ....[15]....
        /*00b8*/ 	.word	0xffffffff


	//   ....[16]....
        /*00bc*/ 	.word	0xffffffff


	//   ....[17]....
        /*00c0*/ 	.word	0xffffffff


	//   ....[18]....
        /*00c4*/ 	.word	0xffffffff


	//   ....[19]....
        /*00c8*/ 	.word	0xffffffff


	//   ....[20]....
        /*00cc*/ 	.word	0xffffffff


	//   ....[21]....
        /*00d0*/ 	.word	0xffffffff


	//   ....[22]....
        /*00d4*/ 	.word	0xffffffff


	//   ....[23]....
        /*00d8*/ 	.word	0xffffffff


	//   ....[24]....
        /*00dc*/ 	.word	0xffffffff


	//   ....[25]....
        /*00e0*/ 	.word	0xffffffff


	//   ....[26]....
        /*00e4*/ 	.word	0xffffffff


	//   ....[27]....
        /*00e8*/ 	.word	0xffffffff


	//   ....[28]....
        /*00ec*/ 	.word	0xffffffff


	//   ....[29]....
        /*00f0*/ 	.word	0xffffffff


	//   ....[30]....
        /*00f4*/ 	.word	0xffffffff


	//   ....[31]....
        /*00f8*/ 	.word	0xffffffff


	//   ....[32]....
        /*00fc*/ 	.word	0xffffffff


	//   ....[33]....
        /*0100*/ 	.word	0xffffffff


	//   ....[34]....
        /*0104*/ 	.word	0xffffffff


	//   ....[35]....
        /*0108*/ 	.word	0xffffffff


	//   ....[36]....
        /*010c*/ 	.word	0xffffffff


	//   ....[37]....
        /*0110*/ 	.word	0xffffffff


	//   ....[38]....
        /*0114*/ 	.word	0xffffffff


	//   ....[39]....
        /*0118*/ 	.word	0xffffffff


	//   ....[40]....
        /*011c*/ 	.word	0xffffffff


	//   ....[41]....
        /*0120*/ 	.word	0xffffffff


	//   ....[42]....
        /*0124*/ 	.word	0xffffffff


	//   ....[43]....
        /*0128*/ 	.word	0xffffffff


	//   ....[44]....
        /*012c*/ 	.word	0xffffffff


	//----- nvinfo : EIATTR_COOP_GROUP_INSTR_OFFSETS
	.align		4
.L_312:
        /*0130*/ 	.byte	0x04, 0x28
        /*0132*/ 	.short	(.L_314 - .L_313)


	//   ....[0]....
.L_313:
        /*0134*/ 	.word	0x00001a00


	//   ....[1]....
        /*0138*/ 	.word	0x00001a20


	//   ....[2]....
        /*013c*/ 	.word	0x00001a30


	//   ....[3]....
        /*0140*/ 	.word	0x00001ae0


	//   ....[4]....
        /*0144*/ 	.word	0x00001af0


	//   ....[5]....
        /*0148*/ 	.word	0x00001b00


	//   ....[6]....
        /*014c*/ 	.word	0x00001b90


	//   ....[7]....
        /*0150*/ 	.word	0x00001ba0


	//   ....[8]....
        /*0154*/ 	.word	0x00001bb0


	//   ....[9]....
        /*0158*/ 	.word	0x00001c40


	//   ....[10]....
        /*015c*/ 	.word	0x00001c50


	//   ....[11]....
        /*0160*/ 	.word	0x00001c60


	//   ....[12]....
        /*0164*/ 	.word	0x00001cf0


	//   ....[13]....
        /*0168*/ 	.word	0x00001d10


	//   ....[14]....
        /*016c*/ 	.word	0x00001d30


	//   ....[15]....
        /*0170*/ 	.word	0x00002350


	//   ....[16]....
        /*0174*/ 	.word	0x00002360


	//   ....[17]....
        /*0178*/ 	.word	0x00002370


	//   ....[18]....
        /*017c*/ 	.word	0x00002430


	//   ....[19]....
        /*0180*/ 	.word	0x00002440


	//   ....[20]....
        /*0184*/ 	.word	0x00002450


	//   ....[21]....
        /*0188*/ 	.word	0x000024f0


	//   ....[22]....
        /*018c*/ 	.word	0x00002500


	//   ....[23]....
        /*0190*/ 	.word	0x00002510


	//   ....[24]....
        /*0194*/ 	.word	0x000025b0


	//   ....[25]....
        /*0198*/ 	.word	0x000025c0


	//   ....[26]....
        /*019c*/ 	.word	0x000025d0


	//   ....[27]....
        /*01a0*/ 	.word	0x00002690


	//   ....[28]....
        /*01a4*/ 	.word	0x000026a0


	//   ....[29]....
        /*01a8*/ 	.word	0x000026b0


	//   ....[30]....
        /*01ac*/ 	.word	0x00004d50


	//   ....[31]....
        /*01b0*/ 	.word	0x00004d70


	//   ....[32]....
        /*01b4*/ 	.word	0x00004d80


	//   ....[33]....
        /*01b8*/ 	.word	0x00004e40


	//   ....[34]....
        /*01bc*/ 	.word	0x00004e50


	//   ....[35]....
        /*01c0*/ 	.word	0x00004e60


	//   ....[36]....
        /*01c4*/ 	.word	0x00004f00


	//   ....[37]....
        /*01c8*/ 	.word	0x00004f10


	//   ....[38]....
        /*01cc*/ 	.word	0x00004f20


	//   ....[39]....
        /*01d0*/ 	.word	0x00004fb0


	//   ....[40]....
        /*01d4*/ 	.word	0x00004fc0


	//   ....[41]....
        /*01d8*/ 	.word	0x00004fd0


	//   ....[42]....
        /*01dc*/ 	.word	0x00005060


	//   ....[43]....
        /*01e0*/ 	.word	0x00005070


	//   ....[44]....
        /*01e4*/ 	.word	0x00005080


	//----- nvinfo : EIATTR_VRC_CTA_INIT_COUNT
	.align		4
.L_314:
        /*01e8*/ 	.byte	0x02, 0x4a
	.zero		1
	.zero		1


	//----- nvinfo : EIATTR_EXIT_INSTR_OFFSETS
	.align		4
        /*01ec*/ 	.byte	0x04, 0x1c
        /*01ee*/ 	.short	(.L_316 - .L_315)


	//   ....[0]....
.L_315:
        /*01f0*/ 	.word	0x00005650


	//   ....[1]....
        /*01f4*/ 	.word	0x000056a0


	//----- nvinfo : EIATTR_MAX_THREADS
	.align		4
.L_316:
        /*01f8*/ 	.byte	0x04, 0x05
        /*01fa*/ 	.short	(.L_318 - .L_317)
.L_317:
        /*01fc*/ 	.word	0x00000100
        /*0200*/ 	.word	0x00000001
        /*0204*/ 	.word	0x00000001


	//----- nvinfo : EIATTR_CRS_STACK_SIZE
	.align		4
.L_318:
        /*0208*/ 	.byte	0x04, 0x1e
        /*020a*/ 	.short	(.L_320 - .L_319)
.L_319:
        /*020c*/ 	.word	0x00000000


	//----- nvinfo : EIATTR_CBANK_PARAM_SIZE
	.align		4
.L_320:
        /*0210*/ 	.byte	0x03, 0x19
        /*0212*/ 	.short	0x006a


	//----- nvinfo : EIATTR_PARAM_CBANK
	.align		4
        /*0214*/ 	.byte	0x04, 0x0a
        /*0216*/ 	.short	(.L_322 - .L_321)
	.align		4
.L_321:
        /*0218*/ 	.word	index@(.nv.constant0._ZN3cub18CUB_300001_SM_10006detail6reduce18DeviceReduceKernelINS2_10policy_hubIN4cuda3std3__45tupleIJdiEEEy12larger_tupleIdEE10Policy1000EN6thrust24THRUST_300001_SM_1000_NS12zip_iteratorINS8_IJNSF_6detail15normal_iteratorINSF_10device_ptrIdEEEENSF_17counting_iteratorIiNSF_11use_defaultESN_SN_EEEEEEEySB_S9_NS7_10__identityEEEvT0_PT3_T1_NS0_13GridEvenShareISV_EET2_T4_)
        /*021c*/ 	.short	0x0380
        /*021e*/ 	.short	0x006a


	//----- nvinfo : EIATTR_SW_WAR
	.align		4
.L_322:
        /*0220*/ 	.byte	0x04, 0x36
        /*0222*/ 	.short	(.L_324 - .L_323)
.L_323:
        /*0224*/ 	.word	0x00000008
.L_324:


//--------------------- .nv.info._ZN3cub18CUB_300001_SM_10006detail6reduce28DeviceReduceSingleTileKernelINS2_10policy_hubIN4cuda3std3__45tupleIJdiEEEy12larger_tupleIdEE10Policy1000EN6thrust24THRUST_300001_SM_1000_NS12zip_iteratorINS8_IJNSF_6detail15normal_iteratorINSF_10device_ptrIdEEEENSF_17counting_iteratorIiNSF_11use_defaultESN_SN_EEEEEEEPS9_ySB_S9_S9_NS7_10__identityEEEvT0_T1_T2_T3_T4_T6_ --------------------------
	.section	.nv.info._ZN3cub18CUB_300001_SM_10006detail6reduce28DeviceReduceSingleTileKernelINS2_10policy_hubIN4cuda3std3__45tupleIJdiEEEy12larger_tupleIdEE10Policy1000EN6thrust24THRUST_300001_SM_1000_NS12zip_iteratorINS8_IJNSF_6detail15normal_iteratorINSF_10device_ptrIdEEEENSF_17counting_iteratorIiNSF_11use_defaultESN_SN_EEEEEEEPS9_ySB_S9_S9_NS7_10__identityEEEvT0_T1_T2_T3_T4_T6_,"",@"SHT_CUDA_INFO"
	.sectionflags	@""
	.align	4


	//----- nvinfo : EIATTR_CUDA_API_VERSION
	.align		4
        /*0000*/ 	.byte	0x04, 0x37
        /*0002*/ 	.short	(.L_326 - .L_325)
.L_325:
        /*0004*/ 	.word	0x00000082


	//----- nvinfo : EIATTR_KPARAM_INFO
	.align		4
.L_326:
        /*0008*/ 	.byte	0x04, 0x17
        /*000a*/ 	.short	(.L_328 - .L_327)
.L_327:
        /*000c*/ 	.word	0x00000000
        /*0010*/ 	.short	0x0005
        /*0012*/ 	.short	0x0038
        /*0014*/ 	.byte	0x00, 0xf0, 0x05, 0x00


	//----- nvinfo : EIATTR_KPARAM_INFO
	.align		4
.L_328:
        /*0018*/ 	.byte	0x04, 0x17
        /*001a*/ 	.short	(.L_330 - .L_329)
.L_329:
        /*001c*/ 	.word	0x00000000
        /*0020*/ 	.short	0x0004
        /*0022*/ 	.short	0x0028
        /*0024*/ 	.byte	0x00, 0xf0, 0x41, 0x00


	//----- nvinfo : EIATTR_KPARAM_INFO
	.align		4
.L_330:
        /*0028*/ 	.byte	0x04, 0x17
        /*002a*/ 	.short	(.L_332 - .L_331)
.L_331:
        /*002c*/ 	.word	0x00000000
        /*0030*/ 	.short	0x0003
        /*0032*/ 	.short	0x0020
        /*0034*/ 	.byte	0x00, 0xf0, 0x05, 0x00


	//----- nvinfo : EIATTR_KPARAM_INFO
	.align		4
.L_332:
        /*0038*/ 	.byte	0x04, 0x17
        /*003a*/ 	.short	(.L_334 - .L_333)
.L_333:
        /*003c*/ 	.word	0x00000000
        /*0040*/ 	.short	0x0002
        /*0042*/ 	.short	0x0018
        /*0044*/ 	.byte	0x00, 0xf0, 0x21, 0x00


	//----- nvinfo : EIATTR_KPARAM_INFO
	.align		4
.L_334:
        /*0048*/ 	.byte	0x04, 0x17
        /*004a*/ 	.short	(.L_336 - .L_335)
.L_335:
        /*004c*/ 	.word	0x00000000
        /*0050*/ 	.short	0x0001
        /*0052*/ 	.short	0x0010
        /*0054*/ 	.byte	0x00, 0xf5, 0x21, 0x00


	//----- nvinfo : EIATTR_KPARAM_INFO
	.align		4
.L_336:
        /*0058*/ 	.byte	0x04, 0x17
        /*005a*/ 	.short	(.L_338 - .L_337)
.L_337:
        /*005c*/ 	.word	0x00000000
        /*0060*/ 	.short	0x0000
        /*0062*/ 	.short	0x0000
        /*0064*/ 	.byte	0x00, 0xf0, 0x41, 0x00


	//----- nvinfo : EIATTR_SPARSE_MMA_MASK
	.align		4
.L_338:
        /*0068*/ 	.byte	0x03, 0x50
        /*006a*/ 	.short	0x0000


	//----- nvinfo : EIATTR_MAXREG_COUNT
	.align		4
        /*006c*/ 	.byte	0x03, 0x1b
        /*006e*/ 	.short	0x00ff


	//----- nvinfo : EIATTR_NUM_BARRIERS
	.align		4
        /*0070*/ 	.byte	0x02, 0x4c
        /*0072*/ 	.byte	0x01
	.zero		1


	//----- nvinfo : EIATTR_MERCURY_ISA_VERSION
	.align		4
        /*0074*/ 	.byte	0x03, 0x5f
        /*0076*/ 	.short	0x0101


	//----- nvinfo : EIATTR_COOP_GROUP_MASK_REGIDS
	.align		4
        /*0078*/ 	.byte	0x04, 0x29
        /*007a*/ 	.short	(.L_340 - .L_339)


	//   ....[0]....
.L_339:
        /*007c*/ 	.word	0xffffffff


	//   ....[1]....
        /*0080*/ 	.word	0xffffffff


	//   ....[2]....
        /*0084*/ 	.word	0xffffffff


	//   ....[3]....
        /*0088*/ 	.word	0xffffffff


	//   ....[4]....
        /*008c*/ 	.word	0xffffffff


	//   ....[5]....
        /*0090*/ 	.word	0xffffffff


	//   ....[6]....
        /*0094*/ 	.word	0xffffffff


	//   ....[7]....
        /*0098*/ 	.word	0xffffffff


	//   ....[8]....
        /*009c*/ 	.word	0xffffffff


	//   ....[9]....
        /*00a0*/ 	.word	0xffffffff


	//   ....[10]....
        /*00a4*/ 	.word	0xffffffff


	//   ....[11]....
        /*00a8*/ 	.word	0xffffffff


	//   ....[12]....
        /*00ac*/ 	.word	0xffffffff


	//   ....[13]....
        /*00b0*/ 	.word	0xffffffff


	//   ....[14]....
        /*00b4*/ 	.word	0xffffffff


	//   ....[15]....
        /*00b8*/ 	.word	0xffffffff


	//   ....[16]....
        /*00bc*/ 	.word	0xffffffff


	//   ....[17]....
        /*00c0*/ 	.word	0xffffffff


	//   ....[18]....
        /*00c4*/ 	.word	0xffffffff


	//   ....[19]....
        /*00c8*/ 	.word	0xffffffff


	//   ....[20]....
        /*00cc*/ 	.word	0xffffffff


	//   ....[21]....
        /*00d0*/ 	.word	0xffffffff


	//   ....[22]....
        /*00d4*/ 	.word	0xffffffff


	//   ....[23]....
        /*00d8*/ 	.word	0xffffffff


	//   ....[24]....
        /*00dc*/ 	.word	0xffffffff


	//   ....[25]....
        /*00e0*/ 	.word	0xffffffff


	//   ....[26]....
        /*00e4*/ 	.word	0xffffffff


	//   ....[27]....
        /*00e8*/ 	.word	0xffffffff


	//   ....[28]....
        /*00ec*/ 	.word	0xffffffff


	//   ....[29]....
        /*00f0*/ 	.word	0xffffffff


	//   ....[30]....
        /*00f4*/ 	.word	0xffffffff


	//   ....[31]....
        /*00f8*/ 	.word	0xffffffff


	//   ....[32]....
        /*00fc*/ 	.word	0xffffffff


	//   ....[33]....
        /*0100*/ 	.word	0xffffffff


	//   ....[34]....
        /*0104*/ 	.word	0xffffffff


	//   ....[35]....
        /*0108*/ 	.word	0xffffffff


	//   ....[36]....
        /*010c*/ 	.word	0xffffffff


	//   ....[37]....
        /*0110*/ 	.word	0xffffffff


	//   ....[38]....
        /*0114*/ 	.word	0xffffffff


	//   ....[39]....
        /*0118*/ 	.word	0xffffffff


	//   ....[40]....
        /*011c*/ 	.word	0xffffffff


	//   ....[41]....
        /*0120*/ 	.word	0xffffffff


	//   ....[42]....
        /*0124*/ 	.word	0xffffffff


	//   ....[43]....
        /*0128*/ 	.word	0xffffffff


	//   ....[44]....
        /*012c*/ 	.word	0xffffffff


	//   ....[45]....
        /*0130*/ 	.word	0xffffffff


	//   ....[46]....
        /*0134*/ 	.word	0xffffffff


	//   ....[47]....
        /*0138*/ 	.word	0xffffffff


	//   ....[48]....
        /*013c*/ 	.word	0xffffffff


	//   ....[49]....
        /*0140*/ 	.word	0xffffffff


	//   ....[50]....
        /*0144*/ 	.word	0xffffffff


	//   ....[51]....
        /*0148*/ 	.word	0xffffffff


	//   ....[52]....
        /*014c*/ 	.word	0xffffffff


	//   ....[53]....
        /*0150*/ 	.word	0xffffffff


	//----- nvinfo : EIATTR_COOP_GROUP_INSTR_OFFSETS
	.align		4
.L_340:
        /*0154*/ 	.byte	0x04, 0x28
        /*0156*/ 	.short	(.L_342 - .L_341)


	//   ....[0]....
.L_341:
        /*0158*/ 	.word	0x00001b10


	//   ....[1]....
        /*015c*/ 	.word	0x00001b50


	//   ....[2]....
        /*0160*/ 	.word	0x00001b60


	//   ....[3]....
        /*0164*/ 	.word	0x00001bf0


	//   ....[4]....
        /*0168*/ 	.word	0x00001c00


	//   ....[5]....
        /*016c*/ 	.word	0x00001c10


	//   ....[6]....
        /*0170*/ 	.word	0x00001cc0


	//   ....[7]....
        /*0174*/ 	.word	0x00001cf0


	//   ....[8]....
        /*0178*/ 	.word	0x00001d10


	//   ....[9]....
        /*017c*/ 	.word	0x00001eb0


	//   ....[10]....
        /*0180*/ 	.word	0x00001ed0


	//   ....[11]....
        /*0184*/ 	.word	0x00001ee0


	//   ....[12]....
        /*0188*/ 	.word	0x00001ef0


	//   ....[13]....
        /*018c*/ 	.word	0x00002030


	//   ....[14]....
        /*0190*/ 	.word	0x00002080


	//   ....[15]....
        /*0194*/ 	.word	0x00002090


	//   ....[16]....
        /*0198*/ 	.word	0x000020a0


	//   ....[17]....
        /*019c*/ 	.word	0x000021f0


	//   ....[18]....
        /*01a0*/ 	.word	0x00002aa0


	//   ....[19]....
        /*01a4*/ 	.word	0x00002ab0


	//   ....[20]....
        /*01a8*/ 	.word	0x00002ac0


	//   ....[21]....
        /*01ac*/ 	.word	0x00002b50


	//   ....[22]....
        /*01b0*/ 	.word	0x00002b70


	//   ....[23]....
        /*01b4*/ 	.word	0x00002b80


	//   ....[24]....
        /*01b8*/ 	.word	0x00002c50


	//   ....[25]....
        /*01bc*/ 	.word	0x00002c70


	//   ....[26]....
        /*01c0*/ 	.word	0x00002c80


	//   ....[27]....
        /*01c4*/ 	.word	0x00002e50


	//   ....[28]....
        /*01c8*/ 	.word	0x00002e80


	//   ....[29]....
        /*01cc*/ 	.word	0x00002e90


	//   ....[30]....
        /*01d0*/ 	.word	0x00002ea0


	//   ....[31]....
        /*01d4*/ 	.word	0x00002fe0


	//   ....[32]....
        /*01d8*/ 	.word	0x00003020


	//   ....[33]....
        /*01dc*/ 	.word	0x00003030


	//   ....[34]....
        /*01e0*/ 	.word	0x00003040


	//   ....[35]....
        /*01e4*/ 	.word	0x00003190


	//   ....[36]....
        /*01e8*/ 	.word	0x00005a50


	//   ....[37]....
        /*01ec*/ 	.word	0x00005a90


	//   ....[38]....
        /*01f0*/ 	.word	0x00005aa0


	//   ....[39]....
        /*01f4*/ 	.word	0x00005b30


	//   ....[40]....
        /*01f8*/ 	.word	0x00005b40


	//   ....[41]....
        /*01fc*/ 	.word	0x00005b50


	//   ....[42]....
        /*0200*/ 	.word	0x00005c00


	//   ....[43]....
        /*0204*/ 	.word	0x00005c30


	//   ....[44]....
        /*0208*/ 	.word	0x00005c50


	//   ....[45]....
        /*020c*/ 	.word	0x00005df0


	//   ....[46]....
        /*0210*/ 	.word	0x00005e10


	//   ....[47]....
        /*0214*/ 	.word	0x00005e20


	//   ....[48]....
        /*0218*/ 	.word	0x00005e30


	//   ....[49]....
        /*021c*/ 	.word	0x00005f70


	//   ....[50]....
        /*0220*/ 	.word	0x00005fc0


	//   ....[51]....
        /*0224*/ 	.word	0x00005fd0


	//   ....[52]....
        /*0228*/ 	.word	0x00005fe0


	//   ....[53]....
        /*022c*/ 	.word	0x00006120


	//----- nvinfo : EIATTR_VRC_CTA_INIT_COUNT
	.align		4
.L_342:
        /*0230*/ 	.byte	0x02, 0x4a
	.zero		1
	.zero		1


	//----- nvinfo : EIATTR_EXIT_INSTR_OFFSETS
	.align		4
        /*0234*/ 	.byte	0x04, 0x1c
        /*0236*/ 	.short	(.L_344 - .L_343)


	//   ....[0]....
.L_343:
        /*0238*/ 	.word	0x00000160


	//   ....[1]....
        /*023c*/ 	.word	0x00000230


	//   ....[2]....
        /*0240*/ 	.word	0x00006990


	//   ....[3]....
        /*0244*/ 	.word	0x00006b00


	//----- nvinfo : EIATTR_MAX_THREADS
	.align		4
.L_344:
        /*0248*/ 	.byte	0x04, 0x05
        /*024a*/ 	.short	(.L_346 - .L_345)
.L_345:
        /*024c*/ 	.word	0x00000100
        /*0250*/ 	.word	0x00000001
        /*0254*/ 	.word	0x00000001


	//----- nvinfo : EIATTR_CRS_STACK_SIZE
	.align		4
.L_346:
        /*0258*/ 	.byte	0x04, 0x1e
        /*025a*/ 	.short	(.L_348 - .L_347)
.L_347:
        /*025c*/ 	.word	0x00000000


	//----- nvinfo : EIATTR_CBANK_PARAM_SIZE
	.align		4
.L_348:
        /*0260*/ 	.byte	0x03, 0x19
        /*0262*/ 	.short	0x0039


	//----- nvinfo : EIATTR_PARAM_CBANK
	.align		4
        /*0264*/ 	.byte	0x04, 0x0a
        /*0266*/ 	.short	(.L_350 - .L_349)
	.align		4
.L_349:
        /*0268*/ 	.word	index@(.nv.constant0._ZN3cub18CUB_300001_SM_10006detail6reduce28DeviceReduceSingleTileKernelINS2_10policy_hubIN4cuda3std3__45tupleIJdiEEEy12larger_tupleIdEE10Policy1000EN6thrust24THRUST_300001_SM_1000_NS12zip_iteratorINS8_IJNSF_6detail15normal_iteratorINSF_10device_ptrIdEEEENSF_17counting_iteratorIiNSF_11use_defaultESN_SN_EEEEEEEPS9_ySB_S9_S9_NS7_10__identityEEEvT0_T1_T2_T3_T4_T6_)
        /*026c*/ 	.short	0x0380
        /*026e*/ 	.short	0x0039


	//----- nvinfo : EIATTR_SW_WAR
	.align		4
.L_350:
        /*0270*/ 	.byte	0x04, 0x36
        /*0272*/ 	.short	(.L_352 - .L_351)
.L_351:
        /*0274*/ 	.word	0x00000008
.L_352:


//--------------------- .nv.info._ZN3cub18CUB_300001_SM_10006detail6reduce28DeviceReduceSingleTileKernelINS2_10policy_hubIN4cuda3std3__45tupleIJdiEEEj12larger_tupleIdEE10Policy1000EPS9_SE_iSB_S9_S9_NS7_10__identityEEEvT0_T1_T2_T3_T4_T6_ --------------------------
	.section	.nv.info._ZN3cub18CUB_300001_SM_10006detail6reduce28DeviceReduceSingleTileKernelINS2_10policy_hubIN4cuda3std3__45tupleIJdiEEEj12larger_tupleIdEE10Policy1000EPS9_SE_iSB_S9_S9_NS7_10__identityEEEvT0_T1_T2_T3_T4_T6_,"",@"SHT_CUDA_INFO"
	.sectionflags	@""
	.align	4


	//----- nvinfo : EIATTR_CUDA_API_VERSION
	.align		4
        /*0000*/ 	.byte	0x04, 0x37
        /*0002*/ 	.short	(.L_354 - .L_353)
.L_353:
        /*0004*/ 	.word	0x00000082


	//----- nvinfo : EIATTR_KPARAM_INFO
	.align		4
.L_354:
        /*0008*/ 	.byte	0x04, 0x17
        /*000a*/ 	.short	(.L_356 - .L_355)
.L_355:
        /*000c*/ 	.word	0x00000000
        /*0010*/ 	.short	0x0005
        /*0012*/ 	.short	0x0028
        /*0014*/ 	.byte	0x00, 0xf0, 0x05, 0x00


	//----- nvinfo : EIATTR_KPARAM_INFO
	.align		4
.L_356:
        /*0018*/ 	.byte	0x04, 0x17
        /*001a*/ 	.short	(.L_358 - .L_357)
.L_357:
        /*001c*/ 	.word	0x00000000
        /*0020*/ 	.short	0x0004
        /*0022*/ 	.short	0x0018
        /*0024*/ 	.byte	0x00, 0xf0, 0x41, 0x00


	//----- nvinfo : EIATTR_KPARAM_INFO
	.align		4
.L_358:
        /*0028*/ 	.byte	0x04, 0x17
        /*002a*/ 	.short	(.L_360 - .L_359)
.L_359:
        /*002c*/ 	.word	0x00000000
        /*0030*/ 	.short	0x0003
        /*0032*/ 	.short	0x0014
        /*0034*/ 	.byte	0x00, 0xf0, 0x05, 0x00


	//----- nvinfo : EIATTR_KPARAM_INFO
	.align		4
.L_360:
        /*0038*/ 	.byte	0x04, 0x17
        /*003a*/ 	.short	(.L_362 - .L_361)
.L_361:
        /*003c*/ 	.word	0x00000000
        /*0040*/ 	.short	0x0002
        /*0042*/ 	.short	0x0010
        /*0044*/ 	.byte	0x00, 0xf0, 0x11, 0x00


	//----- nvinfo : EIATTR_KPARAM_INFO
	.align		4
.L_362:
        /*0048*/ 	.byte	0x04, 0x17
        /*004a*/ 	.short	(.L_364 - .L_363)
.L_363:
        /*004c*/ 	.word	0x00000000
        /*0050*/ 	.short	0x0001
        /*0052*/ 	.short	0x0008
        /*0054*/ 	.byte	0x00, 0xf5, 0x21, 0x00


	//----- nvinfo : EIATTR_KPARAM_INFO
	.align		4
.L_364:
        /*0058*/ 	.byte	0x04, 0x17
        /*005a*/ 	.short	(.L_366 - .L_365)
.L_365:
        /*005c*/ 	.word	0x00000000
        /*0060*/ 	.short	0x0000
        /*0062*/ 	.short	0x0000
        /*0064*/ 	.byte	0x00, 0xf5, 0x21, 0x00


	//----- nvinfo : EIATTR_SPARSE_MMA_MASK
	.align		4
.L_366:
        /*0068*/ 	.byte	0x03, 0x50
        /*006a*/ 	.short	0x0000


	//----- nvinfo : EIATTR_MAXREG_COUNT
	.align		4
        /*006c*/ 	.byte	0x03, 0x1b
        /*006e*/ 	.short	0x00ff


	//----- nvinfo : EIATTR_NUM_BARRIERS
	.align		4
        /*0070*/ 	.byte	0x02, 0x4c
        /*0072*/ 	.byte	0x01
	.zero		1


	//----- nvinfo : EIATTR_MERCURY_ISA_VERSION
	.align		4
        /*0074*/ 	.byte	0x03, 0x5f
        /*0076*/ 	.short	0x0101


	//----- nvinfo : EIATTR_COOP_GROUP_MASK_REGIDS
	.align		4
        /*0078*/ 	.byte	0x04, 0x29
        /*007a*/ 	.short	(.L_368 - .L_367)


	//   ....[0]....
.L_367:
        /*007c*/ 	.word	0xffffffff


	//   ....[1]....
        /*0080*/ 	.word	0xffffffff


	//   ....[2]....
        /*0084*/ 	.word	0xffffffff


	//   ....[3]....
        /*0088*/ 	.word	0xffffffff


	//   ....[4]....
        /*008c*/ 	.word	0xffffffff


	//   ....[5]....
        /*0090*/ 	.word	0xffffffff


	//   ....[6]....
        /*0094*/ 	.word	0xffffffff


	//   ....[7]....
        /*0098*/ 	.word	0xffffffff


	//   ....[8]....
        /*009c*/ 	.word	0xffffffff


	//   ....[9]....
        /*00a0*/ 	.word	0xffffffff


	//   ....[10]....
        /*00a4*/ 	.word	0xffffffff


	//   ....[11]....
        /*00a8*/ 	.word	0xffffffff


	//   ....[12]....
        /*00ac*/ 	.word	0xffffffff


	//   ....[13]....
        /*00b0*/ 	.word	0xffffffff


	//   ....[14]....
        /*00b4*/ 	.word	0xffffffff


	//   ....[15]....
        /*00b8*/ 	.word	0xffffffff


	//   ....[16]....
        /*00bc*/ 	.word	0xffffffff


	//   ....[17]....
        /*00c0*/ 	.word	0xffffffff


	//   ....[18]....
        /*00c4*/ 	.word	0xffffffff


	//   ....[19]....
        /*00c8*/ 	.word	0xffffffff


	//   ....[20]....
        /*00cc*/ 	.word	0xffffffff


	//   ....[21]....
        /*00d0*/ 	.word	0xffffffff


	//   ....[22]....
        /*00d4*/ 	.word	0xffffffff


	//   ....[23]....
        /*00d8*/ 	.word	0xffffffff


	//   ....[24]....
        /*00dc*/ 	.word	0xffffffff


	//   ....[25]....
        /*00e0*/ 	.word	0xffffffff


	//   ....[26]....
        /*00e4*/ 	.word	0xffffffff


	//   ....[27]....
        /*00e8*/ 	.word	0xffffffff


	//   ....[28]....
        /*00ec*/ 	.word	0xffffffff


	//   ....[29]....
        /*00f0*/ 	.word	0xffffffff


	//   ....[30]....
        /*00f4*/ 	.word	0xffffffff


	//   ....[31]....
        /*00f8*/ 	.word	0xffffffff


	//   ....[32]....
        /*00fc*/ 	.word	0xffffffff


	//   ....[33]....
        /*0100*/ 	.word	0xffffffff


	//   ....[34]....
        /*0104*/ 	.word	0xffffffff


	//   ....[35]....
        /*0108*/ 	.word	0xffffffff


	//   ....[36]....
        /*010c*/ 	.word	0xffffffff


	//   ....[37]....
        /*0110*/ 	.word	0xffffffff


	//   ....[38]....
        /*0114*/ 	.word	0xffffffff


	//   ....[39]....
        /*0118*/ 	.word	0xffffffff


	//   ....[40]....
        /*011c*/ 	.word	0xffffffff


	//   ....[41]....
        /*0120*/ 	.word	0xffffffff


	//   ....[42]....
        /*0124*/ 	.word	0xffffffff


	//   ....[43]....
        /*0128*/ 	.word	0xffffffff


	//   ....[44]....
        /*012c*/ 	.word	0xffffffff


	//   ....[45]....
        /*0130*/ 	.word	0xffffffff


	//   ....[46]....
        /*0134*/ 	.word	0xffffffff


	//   ....[47]....
        /*0138*/ 	.word	0xffffffff


	//   ....[48]....
        /*013c*/ 	.word	0xffffffff


	//   ....[49]....
        /*0140*/ 	.word	0xffffffff


	//   ....[50]....
        /*0144*/ 	.word	0xffffffff


	//   ....[51]....
        /*0148*/ 	.word	0xffffffff


	//   ....[52]....
        /*014c*/ 	.word	0xffffffff


	//   ....[53]....
        /*0150*/ 	.word	0xffffffff


	//   ....[54]....
        /*0154*/ 	.word	0xffffffff


	//   ....[55]....
        /*0158*/ 	.word	0xffffffff


	//   ....[56]....
        /*015c*/ 	.word	0xffffffff


	//   ....[57]....
        /*0160*/ 	.word	0xffffffff


	//   ....[58]....
        /*0164*/ 	.word	0xffffffff


	//   ....[59]....
        /*0168*/ 	.word	0xffffffff


	//----- nvinfo : EIATTR_COOP_GROUP_INSTR_OFFSETS
	.align		4
.L_368:
        /*016c*/ 	.byte	0x04, 0x28
        /*016e*/ 	.short	(.L_370 - .L_369)


	//   ....[0]....
.L_369:
        /*0170*/ 	.word	0x00000ab0


	//   ....[1]....
        /*0174*/ 	.word	0x00000b00


	//   ....[2]....
        /*0178*/ 	.word	0x00000b10


	//   ....[3]....
        /*017c*/ 	.word	0x00000ba0


	//   ....[4]....
        /*0180*/ 	.word	0x00000bc0


	//   ....[5]....
        /*0184*/ 	.word	0x00000be0


	//   ....[6]....
        /*0188*/ 	.word	0x00000c20


	//   ....[7]....
        /*018c*/ 	.word	0x00000d50


	//   ....[8]....
        /*0190*/ 	.word	0x00000d70


	//   ....[9]....
        /*0194*/ 	.word	0x00000d90


	//   ....[10]....
        /*0198*/ 	.word	0x00000db0


	//   ....[11]....
        /*019c*/ 	.word	0x00000ef0


	//   ....[12]....
        /*01a0*/ 	.word	0x00000f20


	//   ....[13]....
        /*01a4*/ 	.word	0x00000f30


	//   ....[14]....
        /*01a8*/ 	.word	0x00000f40


	//   ....[15]....
        /*01ac*/ 	.word	0x00001080


	//   ....[16]....
        /*01b0*/ 	.word	0x000010d0


	//   ....[17]....
        /*01b4*/ 	.word	0x000010e0


	//   ....[18]....
        /*01b8*/ 	.word	0x000010f0


	//   ....[19]....
        /*01bc*/ 	.word	0x00001250


	//   ....[20]....
        /*01c0*/ 	.word	0x00001b00


	//   ....[21]....
        /*01c4*/ 	.word	0x00001b10


	//   ....[22]....
        /*01c8*/ 	.word	0x00001b20


	//   ....[23]....
        /*01cc*/ 	.word	0x00001bb0


	//   ....[24]....
        /*01d0*/ 	.word	0x00001be0


	//   ....[25]....
        /*01d4*/ 	.word	0x00001c00


	//   ....[26]....
        /*01d8*/ 	.word	0x00001c40


	//   ....[27]....
        /*01dc*/ 	.word	0x00001d70


	//   ....[28]....
        /*01e0*/ 	.word	0x00001da0


	//   ....[29]....
        /*01e4*/ 	.word	0x00001dc0


	//   ....[30]....
        /*01e8*/ 	.word	0x00001de0


	//   ....[31]....
        /*01ec*/ 	.word	0x00001f40


	//   ....[32]....
        /*01f0*/ 	.word	0x00001f70


	//   ....[33]....
        /*01f4*/ 	.word	0x00001f90


	//   ....[34]....
        /*01f8*/ 	.word	0x00001fa0


	//   ....[35]....
        /*01fc*/ 	.word	0x000020e0


	//   ....[36]....
        /*0200*/ 	.word	0x00002120


	//   ....[37]....
        /*0204*/ 	.word	0x00002130


	//   ....[38]....
        /*0208*/ 	.word	0x00002140


	//   ....[39]....
        /*020c*/ 	.word	0x00002260


	//   ....[40]....
        /*0210*/ 	.word	0x00003bd0


	//   ....[41]....
        /*0214*/ 	.word	0x00003c20


	//   ....[42]....
        /*0218*/ 	.word	0x00003c30


	//   ....[43]....
        /*021c*/ 	.word	0x00003cc0


	//   ....[44]....
        /*0220*/ 	.word	0x00003ce0


	//   ....[45]....
        /*0224*/ 	.word	0x00003d00


	//   ....[46]....
        /*0228*/ 	.word	0x00003d40


	//   ....[47]....
        /*022c*/ 	.word	0x00003e70


	//   ....[48]....
        /*0230*/ 	.word	0x00003ea0


	//   ....[49]....
        /*0234*/ 	.word	0x00003ec0


	//   ....[50]....
        /*0238*/ 	.word	0x00003ed0


	//   ....[51]....
        /*023c*/ 	.word	0x00004020


	//   ....[52]....
        /*0240*/ 	.word	0x00004040


	//   ....[53]....
        /*0244*/ 	.word	0x00004050


	//   ....[54]....
        /*0248*/ 	.word	0x00004060


	//   ....[55]....
        /*024c*/ 	.word	0x000041a0


	//   ....[56]....
        /*0250*/ 	.word	0x000041f0


	//   ....[57]....
        /*0254*/ 	.word	0x00004200


	//   ....[58]....
        /*0258*/ 	.word	0x00004210


	//   ....[59]....
        /*025c*/ 	.word	0x00004360


	//----- nvinfo : EIATTR_VRC_CTA_INIT_COUNT
	.align		4
.L_370:
        /*0260*/ 	.byte	0x02, 0x4a
	.zero		1
	.zero		1


	//----- nvinfo : EIATTR_EXIT_INSTR_OFFSETS
	.align		4
        /*0264*/ 	.byte	0x04, 0x1c
        /*0266*/ 	.short	(.L_372 - .L_371)


	//   ....[0]....
.L_371:
        /*0268*/ 	.word	0x00000150


	//   ....[1]....
        /*026c*/ 	.word	0x00000220


	//   ....[2]....
        /*0270*/ 	.word	0x00004bb0


	//   ....[3]....
        /*0274*/ 	.word	0x00004d20


	//----- nvinfo : EIATTR_MAX_THREADS
	.align		4
.L_372:
        /*0278*/ 	.byte	0x04, 0x05
        /*027a*/ 	.short	(.L_374 - .L_373)
.L_373:
        /*027c*/ 	.word	0x00000100
        /*0280*/ 	.word	0x00000001
        /*0284*/ 	.word	0x00000001


	//----- nvinfo : EIATTR_CRS_STACK_SIZE
	.align		4
.L_374:
        /*0288*/ 	.byte	0x04, 0x1e
        /*028a*/ 	.short	(.L_376 - .L_375)
.L_375:
        /*028c*/ 	.word	0x00000000


	//----- nvinfo : EIATTR_CBANK_PARAM_SIZE
	.align		4
.L_376:
        /*0290*/ 	.byte	0x03, 0x19
        /*0292*/ 	.short	0x0029


	//----- nvinfo : EIATTR_PARAM_CBANK
	.align		4
        /*0294*/ 	.byte	0x04, 0x0a
        /*0296*/ 	.short	(.L_378 - .L_377)
	.align		4
.L_377:
        /*0298*/ 	.word	index@(.nv.constant0._ZN3cub18CUB_300001_SM_10006detail6reduce28DeviceReduceSingleTileKernelINS2_10policy_hubIN4cuda3std3__45tupleIJdiEEEj12larger_tupleIdEE10Policy1000EPS9_SE_iSB_S9_S9_NS7_10__identityEEEvT0_T1_T2_T3_T4_T6_)
        /*029c*/ 	.short	0x0380
        /*029e*/ 	.short	0x0029


	//----- nvinfo : EIATTR_SW_WAR
	.align		4
.L_378:
        /*02a0*/ 	.byte	0x04, 0x36
        /*02a2*/ 	.short	(.L_380 - .L_379)
.L_379:
        /*02a4*/ 	.word	0x00000008
.L_380:


//--------------------- .nv.info._ZN3cub18CUB_300001_SM_10006detail6reduce18DeviceReduceKernelINS2_10policy_hubIN4cuda3std3__45tupleIJdiEEEj12larger_tupleIdEE10Policy1000EN6thrust24THRUST_300001_SM_1000_NS12zip_iteratorINS8_IJNSF_6detail15normal_iteratorINSF_10device_ptrIdEEEENSF_17counting_iteratorIiNSF_11use_defaultESN_SN_EEEEEEEjSB_S9_NS7_10__identityEEEvT0_PT3_T1_NS0_13GridEvenShareISV_EET2_T4_ --------------------------
	.section	.nv.info._ZN3cub18CUB_300001_SM_10006detail6reduce18DeviceReduceKernelINS2_10policy_hubIN4cuda3std3__45tupleIJdiEEEj12larger_tupleIdEE10Policy1000EN6thrust24THRUST_300001_SM_1000_NS12zip_iteratorINS8_IJNSF_6detail15normal_iteratorINSF_10device_ptrIdEEEENSF_17counting_iteratorIiNSF_11use_defaultESN_SN_EEEEEEEjSB_S9_NS7_10__identityEEEvT0_PT3_T1_NS0_13GridEvenShareISV_EET2_T4_,"",@"SHT_CUDA_INFO"
	.sectionflags	@""
	.align	4


	//----- nvinfo : EIATTR_CUDA_API_VERSION
	.align		4
        /*0000*/ 	.byte	0x04, 0x37
        /*0002*/ 	.short	(.L_382 - .L_381)
.L_381:
        /*0004*/ 	.word	0x00000082


	//----- nvinfo : EIATTR_KPARAM_INFO
	.align		4
.L_382:
        /*0008*/ 	.byte	0x04, 0x17
        /*000a*/ 	.short	(.L_384 - .L_383)
.L_383:
        /*000c*/ 	.word	0x00000000
        /*0010*/ 	.short	0x0005
        /*0012*/ 	.short	0x0045
        /*0014*/ 	.byte	0x00, 0xf0, 0x05, 0x00


	//----- nvinfo : EIATTR_KPARAM_INFO
	.align		4
.L_384:
        /*0018*/ 	.byte	0x04, 0x17
        /*001a*/ 	.short	(.L_386 - .L_385)
.L_385:
        /*001c*/ 	.word	0x00000000
        /*0020*/ 	.short	0x0004
        /*0022*/ 	.short	0x0044
        /*0024*/ 	.byte	0x00, 0xf0, 0x05, 0x00


	//----- nvinfo : EIATTR_KPARAM_INFO
	.align		4
.L_386:
        /*0028*/ 	.byte	0x04, 0x17
        /*002a*/ 	.short	(.L_388 - .L_387)
.L_387:
        /*002c*/ 	.word	0x00000000
        /*0030*/ 	.short	0x0003
        /*0032*/ 	.short	0x001c
        /*0034*/ 	.byte	0x00, 0xf0, 0xa1, 0x00


	//----- nvinfo : EIATTR_KPARAM_INFO
	.align		4
.L_388:
        /*0038*/ 	.byte	0x04, 0x17
        /*003a*/ 	.short	(.L_390 - .L_389)
.L_389:
        /*003c*/ 	.word	0x00000000
        /*0040*/ 	.short	0x0002
        /*0042*/ 	.short	0x0018
        /*0044*/ 	.byte	0x00, 0xf0, 0x11, 0x00


	//----- nvinfo : EIATTR_KPARAM_INFO
	.align		4
.L_390:
        /*0048*/ 	.byte	0x04, 0x17
        /*004a*/ 	.short	(.L_392 - .L_391)
.L_391:
        /*004c*/ 	.word	0x00000000
        /*0050*/ 	.short	0x0001
        /*0052*/ 	.short	0x0010
        /*0054*/ 	.byte	0x00, 0xf5, 0x21, 0x00


	//----- nvinfo : EIATTR_KPARAM_INFO
	.align		4
.L_392:
        /*0058*/ 	.byte	0x04, 0x17
        /*005a*/ 	.short	(.L_394 - .L_393)
.L_393:
        /*005c*/ 	.word	0x00000000
        /*0060*/ 	.short	0x0000
        /*0062*/ 	.short	0x0000
        /*0064*/ 	.byte	0x00, 0xf0, 0x41, 0x00


	//----- nvinfo : EIATTR_SPARSE_MMA_MASK
	.align		4
.L_394:
        /*0068*/ 	.byte	0x03, 0x50
        /*006a*/ 	.short	0x0000


	//----- nvinfo : EIATTR_MAXREG_COUNT
	.align		4
        /*006c*/ 	.byte	0x03, 0x1b
        /*006e*/ 	.short	0x00ff


	//----- nvinfo : EIATTR_NUM_BARRIERS
	.align		4
        /*0070*/ 	.byte	0x02, 0x4c
        /*0072*/ 	.byte	0x01
	.zero		1


	//----- nvinfo : EIATTR_MERCURY_ISA_VERSION
	.align		4
        /*0074*/ 	.byte	0x03, 0x5f
        /*0076*/ 	.short	0x0101


	//----- nvinfo : EIATTR_COOP_GROUP_MASK_REGIDS
	.align		4
        /*0078*/ 	.byte	0x04, 0x29
        /*007a*/ 	.short	(.L_396 - .L_395)


	//   ....[0]....
.L_395:
        /*007c*/ 	.word	0xffffffff


	//   ....[1]....
        /*0080*/ 	.word	0xffffffff


	//   ....[2]....
        /*0084*/ 	.word	0xffffffff


	//   ....[3]....
        /*0088*/ 	.word	0xffffffff


	//   ....[4]....
        /*008c*/ 	.word	0xffffffff


	//   ....[5]....
        /*0090*/ 	.word	0xffffffff


	//   ....[6]....
        /*0094*/ 	.word	0xffffffff


	//   ....[7]....
        /*0098*/ 	.word	0xffffffff


	//   ....[8]....
        /*009c*/ 	.word	0xffffffff


	//   ....[9]....
        /*00a0*/ 	.word	0xffffffff


	//   ....[10]....
        /*00a4*/ 	.word	0xffffffff


	//   ....[11]....
        /*00a8*/ 	.word	0xffffffff


	//   ....[12]....
        /*00ac*/ 	.word	0xffffffff


	//   ....[13]....
        /*00b0*/ 	.word	0xffffffff


	//   ....[14]....
        /*00b4*/ 	.word	0xffffffff


	//   ....[15]....
        /*00b8*/ 	.word	0xffffffff


	//   ....[16]....
        /*00bc*/ 	.word	0xffffffff


	//   ....[17]....
        /*00c0*/ 	.word	0xffffffff


	//   ....[18]....
        /*00c4*/ 	.word	0xffffffff


	//   ....[19]....
        /*00c8*/ 	.word	0xffffffff


	//   ....[20]....
        /*00cc*/ 	.word	0xffffffff


	//   ....[21]....
        /*00d0*/ 	.word	0xffffffff


	//   ....[22]....
        /*00d4*/ 	.word	0xffffffff


	//   ....[23]....
        /*00d8*/ 	.word	0xffffffff


	//   ....[24]....
        /*00dc*/ 	.word	0xffffffff


	//   ....[25]....
        /*00e0*/ 	.word	0xffffffff


	//   ....[26]....
        /*00e4*/ 	.word	0xffffffff


	//   ....[27]....
        /*00e8*/ 	.word	0xffffffff


	//   ....[28]....
        /*00ec*/ 	.word	0xffffffff


	//   ....[29]....
        /*00f0*/ 	.word	0xffffffff


	//   ....[30]....
        /*00f4*/ 	.word	0xffffffff


	//   ....[31]....
        /*00f8*/ 	.word	0xffffffff


	//   ....[32]....
        /*00fc*/ 	.word	0xffffffff


	//   ....[33]....
        /*0100*/ 	.word	0xffffffff


	//   ....[34]....
        /*0104*/ 	.word	0xffffffff


	//   ....[35]....
        /*0108*/ 	.word	0xffffffff


	//   ....[36]....
        /*010c*/ 	.word	0xffffffff


	//   ....[37]....
        /*0110*/ 	.word	0xffffffff


	//   ....[38]....
        /*0114*/ 	.word	0xffffffff


	//   ....[39]....
        /*0118*/ 	.word	0xffffffff


	//   ....[40]....
        /*011c*/ 	.word	0xffffffff


	//   ....[41]....
        /*0120*/ 	.word	0xffffffff


	//   ....[42]....
        /*0124*/ 	.word	0xffffffff


	//   ....[43]....
        /*0128*/ 	.word	0xffffffff


	//   ....[44]....
        /*012c*/ 	.word	0xffffffff


	//----- nvinfo : EIATTR_COOP_GROUP_INSTR_OFFSETS
	.align		4
.L_396:
        /*0130*/ 	.byte	0x04, 0x28
        /*0132*/ 	.short	(.L_398 - .L_397)


	//   ....[0]....
.L_397:
        /*0134*/ 	.word	0x000007a0


	//   ....[1]....
        /*0138*/ 	.word	0x000007c0


	//   ....[2]....
        /*013c*/ 	.word	0x000007d0


	//   ....[3]....
        /*0140*/ 	.word	0x00000880


	//   ....[4]....
        /*0144*/ 	.word	0x00000890


	//   ....[5]....
        /*0148*/ 	.word	0x000008a0


	//   ....[6]....
        /*014c*/ 	.word	0x00000930


	//   ....[7]....
        /*0150*/ 	.word	0x00000940


	//   ....[8]....
        /*0154*/ 	.word	0x00000950


	//   ....[9]....
        /*0158*/ 	.word	0x000009e0


	//   ....[10]....
        /*015c*/ 	.word	0x000009f0


	//   ....[11]....
        /*0160*/ 	.word	0x00000a00


	//   ....[12]....
        /*0164*/ 	.word	0x00000a90


	//   ....[13]....
        /*0168*/ 	.word	0x00000ab0


	//   ....[14]....
        /*016c*/ 	.word	0x00000ad0


	//   ....[15]....
        /*0170*/ 	.word	0x000010f0


	//   ....[16]....
        /*0174*/ 	.word	0x00001100


	//   ....[17]....
        /*0178*/ 	.word	0x00001110


	//   ....[18]....
        /*017c*/ 	.word	0x000011d0


	//   ....[19]....
        /*0180*/ 	.word	0x000011e0


	//   ....[20]....
        /*0184*/ 	.word	0x000011f0


	//   ....[21]....
        /*0188*/ 	.word	0x00001290


	//   ....[22]....
        /*018c*/ 	.word	0x000012a0


	//   ....[23]....
        /*0190*/ 	.word	0x000012b0


	//   ....[24]....
        /*0194*/ 	.word	0x00001350


	//   ....[25]....
        /*0198*/ 	.word	0x00001360


	//   ....[26]....
        /*019c*/ 	.word	0x00001370


	//   ....[27]....
        /*01a0*/ 	.word	0x00001430


	//   ....[28]....
        /*01a4*/ 	.word	0x00001440


	//   ....[29]....
        /*01a8*/ 	.word	0x00001450


	//   ....[30]....
        /*01ac*/ 	.word	0x00002840


	//   ....[31]....
        /*01b0*/ 	.word	0x00002860


	//   ....[32]....
        /*01b4*/ 	.word	0x00002870


	//   ....[33]....
        /*01b8*/ 	.word	0x00002930


	//   ....[34]....
        /*01bc*/ 	.word	0x00002940


	//   ....[35]....
        /*01c0*/ 	.word	0x00002950


	//   ....[36]....
        /*01c4*/ 	.word	0x000029f0


	//   ....[37]....
        /*01c8*/ 	.word	0x00002a00


	//   ....[38]....
        /*01cc*/ 	.word	0x00002a10


	//   ....[39]....
        /*01d0*/ 	.word	0x00002aa0


	//   ....[40]....
        /*01d4*/ 	.word	0x00002ab0


	//   ....[41]....
        /*01d8*/ 	.word	0x00002ac0


	//   ....[42]....
        /*01dc*/ 	.word	0x00002b50


	//   ....[43]....
        /*01e0*/ 	.word	0x00002b60


	//   ....[44]....
        /*01e4*/ 	.word	0x00002b70


	//----- nvinfo : EIATTR_VRC_CTA_INIT_COUNT
	.align		4
.L_398:
        /*01e8*/ 	.byte	0x02, 0x4a
	.zero		1
	.zero		1


	//----- nvinfo : EIATTR_EXIT_INSTR_OFFSETS
	.align		4
        /*01ec*/ 	.byte	0x04, 0x1c
        /*01ee*/ 	.short	(.L_400 - .L_399)


	//   ....[0]....
.L_399:
        /*01f0*/ 	.word	0x00003130


	//   ....[1]....
        /*01f4*/ 	.word	0x00003180


	//----- nvinfo : EIATTR_MAX_THREADS
	.align		4
.L_400:
        /*01f8*/ 	.byte	0x04, 0x05
        /*01fa*/ 	.short	(.L_402 - .L_401)
.L_401:
        /*01fc*/ 	.word	0x00000100
        /*0200*/ 	.word	0x00000001
        /*0204*/ 	.word	0x00000001


	//----- nvinfo : EIATTR_CRS_STACK_SIZE
	.align		4
.L_402:
        /*0208*/ 	.byte	0x04, 0x1e
        /*020a*/ 	.short	(.L_404 - .L_403)
.L_403:
        /*020c*/ 	.word	0x00000000


	//----- nvinfo : EIATTR_CBANK_PARAM_SIZE
	.align		4
.L_404:
        /*0210*/ 	.byte	0x03, 0x19
        /*0212*/ 	.short	0x0046


	//----- nvinfo : EIATTR_PARAM_CBANK
	.align		4
        /*0214*/ 	.byte	0x04, 0x0a
        /*0216*/ 	.short	(.L_406 - .L_405)
	.align		4
.L_405:
        /*0218*/ 	.word	index@(.nv.constant0._ZN3cub18CUB_300001_SM_10006detail6reduce18DeviceReduceKernelINS2_10policy_hubIN4cuda3std3__45tupleIJdiEEEj12larger_tupleIdEE10Policy1000EN6thrust24THRUST_300001_SM_1000_NS12zip_iteratorINS8_IJNSF_6detail15normal_iteratorINSF_10device_ptrIdEEEENSF_17counting_iteratorIiNSF_11use_defaultESN_SN_EEEEEEEjSB_S9_NS7_10__identityEEEvT0_PT3_T1_NS0_13GridEvenShareISV_EET2_T4_)
        /*021c*/ 	.short	0x0380
        /*021e*/ 	.short	0x0046


	//----- nvinfo : EIATTR_SW_WAR
	.align		4
.L_406:
        /*0220*/ 	.byte	0x04, 0x36
        /*0222*/ 	.short	(.L_408 - .L_407)
.L_407:
        /*0224*/ 	.word	0x00000008
.L_408:


//--------------------- .nv.info._ZN3cub18CUB_300001_SM_10006detail6reduce28DeviceReduceSingleTileKernelINS2_10policy_hubIN4cuda3std3__45tupleIJdiEEEj12larger_tupleIdEE10Policy1000EN6thrust24THRUST_300001_SM_1000_NS12zip_iteratorINS8_IJNSF_6detail15normal_iteratorINSF_10device_ptrIdEEEENSF_17counting_iteratorIiNSF_11use_defaultESN_SN_EEEEEEEPS9_jSB_S9_S9_NS7_10__identityEEEvT0_T1_T2_T3_T4_T6_ --------------------------
	.section	.nv.info._ZN3cub18CUB_300001_SM_10006detail6reduce28DeviceReduceSingleTileKernelINS2_10policy_hubIN4cuda3std3__45tupleIJdiEEEj12larger_tupleIdEE10Policy1000EN6thrust24THRUST_300001_SM_1000_NS12zip_iteratorINS8_IJNSF_6detail15normal_iteratorINSF_10device_ptrIdEEEENSF_17counting_iteratorIiNSF_11use_defaultESN_SN_EEEEEEEPS9_jSB_S9_S9_NS7_10__identityEEEvT0_T1_T2_T3_T4_T6_,"",@"SHT_CUDA_INFO"
	.sectionflags	@""
	.align	4


	//----- nvinfo : EIATTR_CUDA_API_VERSION
	.align		4
        /*0000*/ 	.byte	0x04, 0x37
        /*0002*/ 	.short	(.L_410 - .L_409)
.L_409:
        /*0004*/ 	.word	0x00000082


	//----- nvinfo : EIATTR_KPARAM_INFO
	.align		4
.L_410:
        /*0008*/ 	.byte	0x04, 0x17
        /*000a*/ 	.short	(.L_412 - .L_411)
.L_411:
        /*000c*/ 	.word	0x00000000
        /*0010*/ 	.short	0x0005
        /*0012*/ 	.short	0x0030
        /*0014*/ 	.byte	0x00, 0xf0, 0x05, 0x00


	//----- nvinfo : EIATTR_KPARAM_INFO
	.align		4
.L_412:
        /*0018*/ 	.byte	0x04, 0x17
        /*001a*/ 	.short	(.L_414 - .L_413)
.L_413:
        /*001c*/ 	.word	0x00000000
        /*0020*/ 	.short	0x0004
        /*0022*/ 	.short	0x0020
        /*0024*/ 	.byte	0x00, 0xf0, 0x41, 0x00


	//----- nvinfo : EIATTR_KPARAM_INFO
	.align		4
.L_414:
        /*0028*/ 	.byte	0x04, 0x17
        /*002a*/ 	.short	(.L_416 - .L_415)
.L_415:
        /*002c*/ 	.word	0x00000000
        /*0030*/ 	.short	0x0003
        /*0032*/ 	.short	0x001c
        /*0034*/ 	.byte	0x00, 0xf0, 0x05, 0x00


	//----- nvinfo : EIATTR_KPARAM_INFO
	.align		4
.L_416:
        /*0038*/ 	.byte	0x04, 0x17
        /*003a*/ 	.short	(.L_418 - .L_417)
.L_417:
        /*003c*/ 	.word	0x00000000
        /*0040*/ 	.short	0x0002
        /*0042*/ 	.short	0x0018
        /*0044*/ 	.byte	0x00, 0xf0, 0x11, 0x00


	//----- nvinfo : EIATTR_KPARAM_INFO
	.align		4
.L_418:
        /*0048*/ 	.byte	0x04, 0x17
        /*004a*/ 	.short	(.L_420 - .L_419)
.L_419:
        /*004c*/ 	.word	0x00000000
        /*0050*/ 	.short	0x0001
        /*0052*/ 	.short	0x0010
        /*0054*/ 	.byte	0x00, 0xf5, 0x21, 0x00


	//----- nvinfo : EIATTR_KPARAM_INFO
	.align		4
.L_420:
        /*0058*/ 	.byte	0x04, 0x17
        /*005a*/ 	.short	(.L_422 - .L_421)
.L_421:
        /*005c*/ 	.word	0x00000000
        /*0060*/ 	.short	0x0000
        /*0062*/ 	.short	0x0000
        /*0064*/ 	.byte	0x00, 0xf0, 0x41, 0x00


	//----- nvinfo : EIATTR_SPARSE_MMA_MASK
	.align		4
.L_422:
        /*0068*/ 	.byte	0x03, 0x50
        /*006a*/ 	.short	0x0000


	//----- nvinfo : EIATTR_MAXREG_COUNT
	.align		4
        /*006c*/ 	.byte	0x03, 0x1b
        /*006e*/ 	.short	0x00ff


	//----- nvinfo : EIATTR_NUM_BARRIERS
	.align		4
        /*0070*/ 	.byte	0x02, 0x4c
        /*0072*/ 	.byte	0x01
	.zero		1


	//----- nvinfo : EIATTR_MERCURY_ISA_VERSION
	.align		4
        /*0074*/ 	.byte	0x03, 0x5f
        /*0076*/ 	.short	0x0101


	//----- nvinfo : EIATTR_COOP_GROUP_MASK_REGIDS
	.align		4
        /*0078*/ 	.byte	0x04, 0x29
        /*007a*/ 	.short	(.L_424 - .L_423)


	//   ....[0]....
.L_423:
        /*007c*/ 	.word	0xffffffff


	//   ....[1]....
        /*0080*/ 	.word	0xffffffff


	//   ....[2]....
        /*0084*/ 	.word	0xffffffff


	//   ....[3]....
        /*0088*/ 	.word	0xffffffff


	//   ....[4]....
        /*008c*/ 	.word	0xffffffff


	//   ....[5]....
        /*0090*/ 	.word	0xffffffff


	//   ....[6]....
        /*0094*/ 	.word	0xffffffff


	//   ....[7]....
        /*0098*/ 	.word	0xffffffff


	//   ....[8]....
        /*009c*/ 	.word	0xffffffff


	//   ....[9]....
        /*00a0*/ 	.word	0xffffffff


	//   ....[10]....
        /*00a4*/ 	.word	0xffffffff


	//   ....[11]....
        /*00a8*/ 	.word	0xffffffff


	//   ....[12]....
        /*00ac*/ 	.word	0xffffffff


	//   ....[13]....
        /*00b0*/ 	.word	0xffffffff


	//   ....[14]....
        /*00b4*/ 	.word	0xffffffff


	//   ....[15]....
        /*00b8*/ 	.word	0xffffffff


	//   ....[16]....
        /*00bc*/ 	.word	0xffffffff


	//   ....[17]....
        /*00c0*/ 	.word	0xffffffff


	//   ....[18]....
        /*00c4*/ 	.word	0xffffffff


	//   ....[19]....
        /*00c8*/ 	.word	0xffffffff


	//   ....[20]....
        /*00cc*/ 	.word	0xffffffff


	//   ....[21]....
        /*00d0*/ 	.word	0xffffffff


	//   ....[22]....
        /*00d4*/ 	.word	0xffffffff


	//   ....[23]....
        /*00d8*/ 	.word	0xffffffff


	//   ....[24]....
        /*00dc*/ 	.word	0xffffffff


	//   ....[25]....
        /*00e0*/ 	.word	0xffffffff


	//   ....[26]....
        /*00e4*/ 	.word	0xffffffff


	//   ....[27]....
        /*00e8*/ 	.word	0xffffffff


	//   ....[28]....
        /*00ec*/ 	.word	0xffffffff


	//   ....[29]....
        /*00f0*/ 	.word	0xffffffff


	//   ....[30]....
        /*00f4*/ 	.word	0xffffffff


	//   ....[31]....
        /*00f8*/ 	.word	0xffffffff


	//   ....[32]....
        /*00fc*/ 	.word	0xffffffff


	//   ....[33]....
        /*0100*/ 	.word	0xffffffff


	//   ....[34]....
        /*0104*/ 	.word	0xffffffff


	//   ....[35]....
        /*0108*/ 	.word	0xffffffff


	//   ....[36]....
        /*010c*/ 	.word	0xffffffff


	//   ....[37]....
        /*0110*/ 	.word	0xffffffff


	//   ....[38]....
        /*0114*/ 	.word	0xffffffff


	//   ....[39]....
        /*0118*/ 	.word	0xffffffff


	//   ....[40]....
        /*011c*/ 	.word	0xffffffff


	//   ....[41]....
        /*0120*/ 	.word	0xffffffff


	//   ....[42]....
        /*0124*/ 	.word	0xffffffff


	//   ....[43]....
        /*0128*/ 	.word	0xffffffff


	//   ....[44]....
        /*012c*/ 	.word	0xffffffff


	//   ....[45]....
        /*0130*/ 	.word	0xffffffff


	//   ....[46]....
        /*0134*/ 	.word	0xffffffff


	//   ....[47]....
        /*0138*/ 	.word	0xffffffff


	//   ....[48]....
        /*013c*/ 	.word	0xffffffff


	//   ....[49]....
        /*0140*/ 	.word	0xffffffff


	//   ....[50]....
        /*0144*/ 	.word	0xffffffff


	//   ....[51]....
        /*0148*/ 	.word	0xffffffff


	//   ....[52]....
        /*014c*/ 	.word	0xffffffff


	//   ....[53]....
        /*0150*/ 	.word	0xffffffff


	//----- nvinfo : EIATTR_COOP_GROUP_INSTR_OFFSETS
	.align		4
.L_424:
        /*0154*/ 	.byte	0x04, 0x28
        /*0156*/ 	.short	(.L_426 - .L_425)


	//   ....[0]....
.L_425:
        /*0158*/ 	.word	0x00001ae0


	//   ....[1]....
        /*015c*/ 	.word	0x00001b40


	//   ....[2]....
        /*0160*/ 	.word	0x00001b60


	//   ....[3]....
        /*0164*/ 	.word	0x00001bf0


	//   ....[4]....
        /*0168*/ 	.word	0x00001c00


	//   ....[5]....
        /*016c*/ 	.word	0x00001c10


	//   ....[6]....
        /*0170*/ 	.word	0x00001cb0


	//   ....[7]....
        /*0174*/ 	.word	0x00001cd0


	//   ....[8]....
        /*0178*/ 	.word	0x00001ce0


	//   ....[9]....
        /*017c*/ 	.word	0x00001e80


	//   ....[10]....
        /*0180*/ 	.word	0x00001ea0


	//   ....[11]....
        /*0184*/ 	.word	0x00001eb0


	//   ....[12]....
        /*0188*/ 	.word	0x00001ec0


	//   ....[13]....
        /*018c*/ 	.word	0x00002000


	//   ....[14]....
        /*0190*/ 	.word	0x00002050


	//   ....[15]....
        /*0194*/ 	.word	0x00002060


	//   ....[16]....
        /*0198*/ 	.word	0x00002070


	//   ....[17]....
        /*019c*/ 	.word	0x000021c0


	//   ....[18]....
        /*01a0*/ 	.word	0x00002a80


	//   ....[19]....
        /*01a4*/ 	.word	0x00002a90


	//   ....[20]....
        /*01a8*/ 	.word	0x00002aa0


	//   ....[21]....
        /*01ac*/ 	.word	0x00002b30


	//   ....[22]....
        /*01b0*/ 	.word	0x00002b50


	//   ....[23]....
        /*01b4*/ 	.word	0x00002b60


	//   ....[24]....
        /*01b8*/ 	.word	0x00002c10


	//   ....[25]....
        /*01bc*/ 	.word	0x00002c40


	//   ....[26]....
        /*01c0*/ 	.word	0x00002c50


	//   ....[27]....
        /*01c4*/ 	.word	0x00002e00


	//   ....[28]....
        /*01c8*/ 	.word	0x00002e30


	//   ....[29]....
        /*01cc*/ 	.word	0x00002e60


	//   ....[30]....
        /*01d0*/ 	.word	0x00002e70


	//   ....[31]....
        /*01d4*/ 	.word	0x00002fb0


	//   ....[32]....
        /*01d8*/ 	.word	0x00002ff0


	//   ....[33]....
        /*01dc*/ 	.word	0x00003000


	//   ....[34]....
        /*01e0*/ 	.word	0x00003010


	//   ....[35]....
        /*01e4*/ 	.word	0x00003160


	//   ....[36]....
        /*01e8*/ 	.word	0x00004760


	//   ....[37]....
        /*01ec*/ 	.word	0x000047c0


	//   ....[38]....
        /*01f0*/ 	.word	0x000047e0


	//   ....[39]....
        /*01f4*/ 	.word	0x00004870


	//   ....[40]....
        /*01f8*/ 	.word	0x00004880


	//   ....[41]....
        /*01fc*/ 	.word	0x00004890


	//   ....[42]....
        /*0200*/ 	.word	0x00004930


	//   ....[43]....
        /*0204*/ 	.word	0x00004950


	//   ....[44]....
        /*0208*/ 	.word	0x00004960


	//   ....[45]....
        /*020c*/ 	.word	0x00004b00


	//   ....[46]....
        /*0210*/ 	.word	0x00004b20


	//   ....[47]....
        /*0214*/ 	.word	0x00004b30


	//   ....[48]....
        /*0218*/ 	.word	0x00004b40


	//   ....[49]....
        /*021c*/ 	.word	0x00004c80


	//   ....[50]....
        /*0220*/ 	.word	0x00004cd0


	//   ....[51]....
        /*0224*/ 	.word	0x00004ce0


	//   ....[52]....
        /*0228*/ 	.word	0x00004cf0


	//   ....[53]....
        /*022c*/ 	.word	0x00004e50


	//----- nvinfo : EIATTR_VRC_CTA_INIT_COUNT
	.align		4
.L_426:
        /*0230*/ 	.byte	0x02, 0x4a
	.zero		1
	.zero		1


	//----- nvinfo : EIATTR_EXIT_INSTR_OFFSETS
	.align		4
        /*0234*/ 	.byte	0x04, 0x1c
        /*0236*/ 	.short	(.L_428 - .L_427)


	//   ....[0]....
.L_427:
        /*0238*/ 	.word	0x00000150


	//   ....[1]....
        /*023c*/ 	.word	0x00000220


	//   ....[2]....
        /*0240*/ 	.word	0x000056a0


	//   ....[3]....
        /*0244*/ 	.word	0x00005810


	//----- nvinfo : EIATTR_MAX_THREADS
	.align		4
.L_428:
        /*0248*/ 	.byte	0x04, 0x05
        /*024a*/ 	.short	(.L_430 - .L_429)
.L_429:
        /*024c*/ 	.word	0x00000100
        /*0250*/ 	.word	0x00000001
        /*0254*/ 	.word	0x00000001


	//----- nvinfo : EIATTR_CRS_STACK_SIZE
	.align		4
.L_430:
        /*0258*/ 	.byte	0x04, 0x1e
        /*025a*/ 	.short	(.L_432 - .L_431)
.L_431:
        /*025c*/ 	.word	0x00000000


	//----- nvinfo : EIATTR_CBANK_PARAM_SIZE
	.align		4
.L_432:
        /*0260*/ 	.byte	0x03, 0x19
        /*0262*/ 	.short	0x0031


	//----- nvinfo : EIATTR_PARAM_CBANK
	.align		4
        /*0264*/ 	.byte	0x04, 0x0a
        /*0266*/ 	.short	(.L_434 - .L_433)
	.align		4
.L_433:
        /*0268*/ 	.word	index@(.nv.constant0._ZN3cub18CUB_300001_SM_10006detail6reduce28DeviceReduceSingleTileKernelINS2_10policy_hubIN4cuda3std3__45tupleIJdiEEEj12larger_tupleIdEE10Policy1000EN6thrust24THRUST_300001_SM_1000_NS12zip_iteratorINS8_IJNSF_6detail15normal_iteratorINSF_10device_ptrIdEEEENSF_17counting_iteratorIiNSF_11use_defaultESN_SN_EEEEEEEPS9_jSB_S9_S9_NS7_10__identityEEEvT0_T1_T2_T3_T4_T6_)
        /*026c*/ 	.short	0x0380
        /*026e*/ 	.short	0x0031


	//----- nvinfo : EIATTR_SW_WAR
	.align		4
.L_434:
        /*0270*/ 	.byte	0x04, 0x36
        /*0272*/ 	.short	(.L_436 - .L_435)
.L_435:
        /*0274*/ 	.word	0x00000008
.L_436:


//--------------------- .nv.info._ZN3cub18CUB_300001_SM_10006detail6reduce28DeviceReduceSingleTileKernelINS2_10policy_hubIdyN4cuda3std3__44plusIdEEE10Policy1000EPdSC_iS9_ddNS7_10__identityEEEvT0_T1_T2_T3_T4_T6_ --------------------------
	.section	.nv.info._ZN3cub18CUB_300001_SM_10006detail6reduce28DeviceReduceSingleTileKernelINS2_10policy_hubIdyN4cuda3std3__44plusIdEEE10Policy1000EPdSC_iS9_ddNS7_10__identityEEEvT0_T1_T2_T3_T4_T6_,"",@"SHT_CUDA_INFO"
	.sectionflags	@""
	.align	4


	//----- nvinfo : EIATTR_CUDA_API_VERSION
	.align		4
        /*0000*/ 	.byte	0x04, 0x37
        /*0002*/ 	.short	(.L_438 - .L_437)
.L_437:
        /*0004*/ 	.word	0x00000082


	//----- nvinfo : EIATTR_KPARAM_INFO
	.align		4
.L_438:
        /*0008*/ 	.byte	0x04, 0x17
        /*000a*/ 	.short	(.L_440 - .L_439)
.L_439:
        /*000c*/ 	.word	0x00000000
        /*0010*/ 	.short	0x0005
        /*0012*/ 	.short	0x0020
        /*0014*/ 	.byte	0x00, 0xf0, 0x05, 0x00


	//----- nvinfo : EIATTR_KPARAM_INFO
	.align		4
.L_440:
        /*0018*/ 	.byte	0x04, 0x17
        /*001a*/ 	.short	(.L_442 - .L_441)
.L_441:
        /*001c*/ 	.word	0x00000000
        /*0020*/ 	.short	0x0004
        /*0022*/ 	.short	0x0018
        /*0024*/ 	.byte	0x00, 0xf0, 0x21, 0x00


	//----- nvinfo : EIATTR_KPARAM_INFO
	.align		4
.L_442:
        /*0028*/ 	.byte	0x04, 0x17
        /*002a*/ 	.short	(.L_444 - .L_443)
.L_443:
        /*002c*/ 	.word	0x00000000
        /*0030*/ 	.short	0x0003
        /*0032*/ 	.short	0x0014
        /*0034*/ 	.byte	0x00, 0xf0, 0x05, 0x00


	//----- nvinfo : EIATTR_KPARAM_INFO
	.align		4
.L_444:
        /*0038*/ 	.byte	0x04, 0x17
        /*003a*/ 	.short	(.L_446 - .L_445)
.L_445:
        /*003c*/ 	.word	0x00000000
        /*0040*/ 	.short	0x0002
        /*0042*/ 	.short	0x0010
        /*0044*/ 	.byte	0x00, 0xf0, 0x11, 0x00


	//----- nvinfo : EIATTR_KPARAM_INFO
	.align		4
.L_446:
        /*0048*/ 	.byte	0x04, 0x17
        /*004a*/ 	.short	(.L_448 - .L_447)
.L_447:
        /*004c*/ 	.word	0x00000000
        /*0050*/ 	.short	0x0001
        /*0052*/ 	.short	0x0008
        /*0054*/ 	.byte	0x00, 0xf5, 0x21, 0x00


	//----- nvinfo : EIATTR_KPARAM_INFO
	.align		4
.L_448:
        /*0058*/ 	.byte	0x04, 0x17
        /*005a*/ 	.short	(.L_450 - .L_449)
.L_449:
        /*005c*/ 	.word	0x00000000
        /*0060*/ 	.short	0x0000
        /*0062*/ 	.short	0x0000
        /*0064*/ 	.byte	0x00, 0xf5, 0x21, 0x00


	//----- nvinfo : EIATTR_SPARSE_MMA_MASK
	.align		4
.L_450:
        /*0068*/ 	.byte	0x03, 0x50
        /*006a*/ 	.short	0x0000


	//----- nvinfo : EIATTR_MAXREG_COUNT
	.align		4
        /*006c*/ 	.byte	0x03, 0x1b
        /*006e*/ 	.short	0x0080


	//----- nvinfo : EIATTR_NUM_BARRIERS
	.align		4
        /*0070*/ 	.byte	0x02, 0x4c
        /*0072*/ 	.byte	0x01
	.zero		1


	//----- nvinfo : EIATTR_MERCURY_ISA_VERSION
	.align		4
        /*0074*/ 	.byte	0x03, 0x5f
        /*0076*/ 	.short	0x0101


	//----- nvinfo : EIATTR_COOP_GROUP_MASK_REGIDS
	.align		4
        /*0078*/ 	.byte	0x04, 0x29
        /*007a*/ 	.short	(.L_452 - .L_451)


	//   ....[0]....
.L_451:
        /*007c*/ 	.word	0xffffffff


	//   ....[1]....
        /*0080*/ 	.word	0xffffffff


	//   ....[2]....
        /*0084*/ 	.word	0xffffffff


	//   ....[3]....
        /*0088*/ 	.word	0xffffffff


	//   ....[4]....
        /*008c*/ 	.word	0xffffffff


	//   ....[5]....
        /*0090*/ 	.word	0xffffffff


	//   ....[6]....
        /*0094*/ 	.word	0xffffffff


	//   ....[7]....
        /*0098*/ 	.word	0xffffffff


	//   ....[8]....
        /*009c*/ 	.word	0xffffffff


	//   ....[9]....
        /*00a0*/ 	.word	0xffffffff


	//   ....[10]....
        /*00a4*/ 	.word	0xffffffff


	//   ....[11]....
        /*00a8*/ 	.word	0xffffffff


	//   ....[12]....
        /*00ac*/ 	.word	0xffffffff


	//   ....[13]....
        /*00b0*/ 	.word	0xffffffff


	//   ....[14]....
        /*00b4*/ 	.word	0xffffffff


	//   ....[15]....
        /*00b8*/ 	.word	0xffffffff


	//   ....[16]....
        /*00bc*/ 	.word	0xffffffff


	//   ....[17]....
        /*00c0*/ 	.word	0xffffffff


	//   ....[18]....
        /*00c4*/ 	.word	0xffffffff


	//   ....[19]....
        /*00c8*/ 	.word	0xffffffff


	//   ....[20]....
        /*00cc*/ 	.word	0xffffffff


	//   ....[21]....
        /*00d0*/ 	.word	0xffffffff


	//   ....[22]....
        /*00d4*/ 	.word	0xffffffff


	//   ....[23]....
        /*00d8*/ 	.word	0xffffffff


	//   ....[24]....
        /*00dc*/ 	.word	0xffffffff


	//   ....[25]....
        /*00e0*/ 	.word	0xffffffff


	//   ....[26]....
        /*00e4*/ 	.word	0xffffffff


	//   ....[27]....
        /*00e8*/ 	.word	0xffffffff


	//   ....[28]....
        /*00ec*/ 	.word	0xffffffff


	//   ....[29]....
        /*00f0*/ 	.word	0xffffffff


	//----- nvinfo : EIATTR_COOP_GROUP_INSTR_OFFSETS
	.align		4
.L_452:
        /*00f4*/ 	.byte	0x04, 0x28
        /*00f6*/ 	.short	(.L_454 - .L_453)


	//   ....[0]....
.L_453:
        /*00f8*/ 	.word	0x00000960


	//   ....[1]....
        /*00fc*/ 	.word	0x00000970


	//   ....[2]....
        /*0100*/ 	.word	0x000009e0


	//   ....[3]....
        /*0104*/ 	.word	0x00000a10


	//   ....[4]....
        /*0108*/ 	.word	0x00000a70


	//   ....[5]....
        /*010c*/ 	.word	0x00000a80


	//   ....[6]....
        /*0110*/ 	.word	0x00000ae0


	//   ....[7]....
        /*0114*/ 	.word	0x00000af0


	//   ....[8]....
        /*0118*/ 	.word	0x00000b40


	//   ....[9]....
        /*011c*/ 	.word	0x00000b60


	//   ....[10]....
        /*0120*/ 	.word	0x00000e10


	//   ....[11]....
        /*0124*/ 	.word	0x00000e20


	//   ....[12]....
        /*0128*/ 	.word	0x00000eb0


	//   ....[13]....
        /*012c*/ 	.word	0x00000ed0


	//   ....[14]....
        /*0130*/ 	.word	0x00000f20


	//   ....[15]....
        /*0134*/ 	.word	0x00000f40


	//   ....[16]....
        /*0138*/ 	.word	0x00000f90


	//   ....[17]....
        /*013c*/ 	.word	0x00000fb0


	//   ....[18]....
        /*0140*/ 	.word	0x00001000


	//   ....[19]....
        /*0144*/ 	.word	0x00001030


	//   ....[20]....
        /*0148*/ 	.word	0x000020b0


	//   ....[21]....
        /*014c*/ 	.word	0x000020c0


	//   ....[22]....
        /*0150*/ 	.word	0x00002130


	//   ....[23]....
        /*0154*/ 	.word	0x00002140


	//   ....[24]....
        /*0158*/ 	.word	0x000021a0


	//   ....[25]....
        /*015c*/ 	.word	0x000021b0


	//   ....[26]....
        /*0160*/ 	.word	0x00002200


	//   ....[27]....
        /*0164*/ 	.word	0x00002220


	//   ....[28]....
        /*0168*/ 	.word	0x00002280


	//   ....[29]....
        /*016c*/ 	.word	0x000022b0


	//----- nvinfo : EIATTR_VRC_CTA_INIT_COUNT
	.align		4
.L_454:
        /*0170*/ 	.byte	0x02, 0x4a
	.zero		1
	.zero		1


	//----- nvinfo : EIATTR_EXIT_INSTR_OFFSETS
	.align		4
        /*0174*/ 	.byte	0x04, 0x1c
        /*0176*/ 	.short	(.L_456 - .L_455)


	//   ....[0]....
.L_455:
        /*0178*/ 	.word	0x00000080


	//   ....[1]....
        /*017c*/ 	.word	0x000000c0


	//   ....[2]....
        /*0180*/ 	.word	0x00002510


	//   ....[3]....
        /*0184*/ 	.word	0x00002560


	//----- nvinfo : EIATTR_MAX_THREADS
	.align		4
.L_456:
        /*0188*/ 	.byte	0x04, 0x05
        /*018a*/ 	.short	(.L_458 - .L_457)
.L_457:
        /*018c*/ 	.word	0x00000200
        /*0190*/ 	.word	0x00000001
        /*0194*/ 	.word	0x00000001


	//----- nvinfo : EIATTR_CRS_STACK_SIZE
	.align		4
.L_458:
        /*0198*/ 	.byte	0x04, 0x1e
        /*019a*/ 	.short	(.L_460 - .L_459)
.L_459:
        /*019c*/ 	.word	0x00000000


	//----- nvinfo : EIATTR_CBANK_PARAM_SIZE
	.align		4
.L_460:
        /*01a0*/ 	.byte	0x03, 0x19
        /*01a2*/ 	.short	0x0021


	//----- nvinfo : EIATTR_PARAM_CBANK
	.align		4
        /*01a4*/ 	.byte	0x04, 0x0a
        /*01a6*/ 	.short	(.L_462 - .L_461)
	.align		4
.L_461:
        /*01a8*/ 	.word	index@(.nv.constant0._ZN3cub18CUB_300001_SM_10006detail6reduce28DeviceReduceSingleTileKernelINS2_10policy_hubIdyN4cuda3std3__44plusIdEEE10Policy1000EPdSC_iS9_ddNS7_10__identityEEEvT0_T1_T2_T3_T4_T6_)
        /*01ac*/ 	.short	0x0380
        /*01ae*/ 	.short	0x0021


	//----- nvinfo : EIATTR_SW_WAR
	.align		4
.L_462:
        /*01b0*/ 	.byte	0x04, 0x36
        /*01b2*/ 	.short	(.L_464 - .L_463)
.L_463:
        /*01b4*/ 	.word	0x00000008
.L_464:


//--------------------- .nv.info._ZN3cub18CUB_300001_SM_10006detail6reduce18DeviceReduceKernelINS2_10policy_hubIdyN4cuda3std3__44plusIdEEE10Policy1000EN6thrust24THRUST_300001_SM_1000_NS6detail15normal_iteratorINSD_10device_ptrIdEEEEyS9_dNS7_10__identityEEEvT0_PT3_T1_NS0_13GridEvenShareISN_EET2_T4_ --------------------------
	.section	.nv.info._ZN3cub18CUB_300001_SM_10006detail6reduce18DeviceReduceKernelINS2_10policy_hubIdyN4cuda3std3__44plusIdEEE10Policy1000EN6thrust24THRUST_300001_SM_1000_NS6detail15normal_iteratorINSD_10device_ptrIdEEEEyS9_dNS7_10__identityEEEvT0_PT3_T1_NS0_13GridEvenShareISN_EET2_T4_,"",@"SHT_CUDA_INFO"
	.sectionflags	@""
	.align	4


	//----- nvinfo : EIATTR_CUDA_API_VERSION
	.align		4
        /*0000*/ 	.byte	0x04, 0x37
        /*0002*/ 	.short	(.L_466 - .L_465)
.L_465:
        /*0004*/ 	.word	0x00000082


	//----- nvinfo : EIATTR_KPARAM_INFO
	.align		4
.L_466:
        /*0008*/ 	.byte	0x04, 0x17
        /*000a*/ 	.short	(.L_468 - .L_467)
.L_467:
        /*000c*/ 	.word	0x00000000
        /*0010*/ 	.short	0x0005
        /*0012*/ 	.short	0x0061
        /*0014*/ 	.byte	0x00, 0xf0, 0x05, 0x00


	//----- nvinfo : EIATTR_KPARAM_INFO
	.align		4
.L_468:
        /*0018*/ 	.byte	0x04, 0x17
        /*001a*/ 	.short	(.L_470 - .L_469)
.L_469:
        /*001c*/ 	.word	0x00000000
        /*0020*/ 	.short	0x0004
        /*0022*/ 	.short	0x0060
        /*0024*/ 	.byte	0x00, 0xf0, 0x05, 0x00


	//----- nvinfo : EIATTR_KPARAM_INFO
	.align		4
.L_470:
        /*0028*/ 	.byte	0x04, 0x17
        /*002a*/ 	.short	(.L_472 - .L_471)
.L_471:
        /*002c*/ 	.word	0x00000000
        /*0030*/ 	.short	0x0003
        /*0032*/ 	.short	0x0018
        /*0034*/ 	.byte	0x00, 0xf0, 0x21, 0x01


	//----- nvinfo : EIATTR_KPARAM_INFO
	.align		4
.L_472:
        /*0038*/ 	.byte	0x04, 0x17
        /*003a*/ 	.short	(.L_474 - .L_473)
.L_473:
        /*003c*/ 	.word	0x00000000
        /*0040*/ 	.short	0x0002
        /*0042*/ 	.short	0x0010
        /*0044*/ 	.byte	0x00, 0xf0, 0x21, 0x00


	//----- nvinfo : EIATTR_KPARAM_INFO
	.align		4
.L_474:
        /*0048*/ 	.byte	0x04, 0x17
        /*004a*/ 	.short	(.L_476 - .L_475)
.L_475:
        /*004c*/ 	.word	0x00000000
        /*0050*/ 	.short	0x0001
        /*0052*/ 	.short	0x0008
        /*0054*/ 	.byte	0x00, 0xf5, 0x21, 0x00


	//----- nvinfo : EIATTR_KPARAM_INFO
	.align		4
.L_476:
        /*0058*/ 	.byte	0x04, 0x17
        /*005a*/ 	.short	(.L_478 - .L_477)
.L_477:
        /*005c*/ 	.word	0x00000000
        /*0060*/ 	.short	0x0000
        /*0062*/ 	.short	0x0000
        /*0064*/ 	.byte	0x00, 0xf0, 0x21, 0x00


	//----- nvinfo : EIATTR_SPARSE_MMA_MASK
	.align		4
.L_478:
        /*0068*/ 	.byte	0x03, 0x50
        /*006a*/ 	.short	0x0000


	//----- nvinfo : EIATTR_MAXREG_COUNT
	.align		4
        /*006c*/ 	.byte	0x03, 0x1b
        /*006e*/ 	.short	0x0080


	//----- nvinfo : EIATTR_NUM_BARRIERS
	.align		4
        /*0070*/ 	.byte	0x02, 0x4c
        /*0072*/ 	.byte	0x01
	.zero		1


	//----- nvinfo : EIATTR_MERCURY_ISA_VERSION
	.align		4
        /*0074*/ 	.byte	0x03, 0x5f
        /*0076*/ 	.short	0x0101


	//----- nvinfo : EIATTR_COOP_GROUP_MASK_REGIDS
	.align		4
        /*0078*/ 	.byte	0x04, 0x29
        /*007a*/ 	.short	(.L_480 - .L_479)


	//   ....[0]....
.L_479:
        /*007c*/ 	.word	0xffffffff


	//   ....[1]....
        /*0080*/ 	.word	0xffffffff


	//   ....[2]....
        /*0084*/ 	.word	0xffffffff


	//   ....[3]....
        /*0088*/ 	.word	0xffffffff


	//   ....[4]....
        /*008c*/ 	.word	0xffffffff


	//   ....[5]....
        /*0090*/ 	.word	0xffffffff


	//   ....[6]....
        /*0094*/ 	.word	0xffffffff


	//   ....[7]....
        /*0098*/ 	.word	0xffffffff


	//   ....[8]....
        /*009c*/ 	.word	0xffffffff


	//   ....[9]....
        /*00a0*/ 	.word	0xffffffff


	//   ....[10]....
        /*00a4*/ 	.word	0xffffffff


	//   ....[11]....
        /*00a8*/ 	.word	0xffffffff


	//   ....[12]....
        /*00ac*/ 	.word	0xffffffff


	//   ....[13]....
        /*00b0*/ 	.word	0xffffffff


	//   ....[14]....
        /*00b4*/ 	.word	0xffffffff


	//   ....[15]....
        /*00b8*/ 	.word	0xffffffff


	//   ....[16]....
        /*00bc*/ 	.word	0xffffffff


	//   ....[17]....
        /*00c0*/ 	.word	0xffffffff


	//   ....[18]....
        /*00c4*/ 	.word	0xffffffff


	//   ....[19]....
        /*00c8*/ 	.word	0xffffffff


	//   ....[20]....
        /*00cc*/ 	.word	0xffffffff


	//   ....[21]....
        /*00d0*/ 	.word	0xffffffff


	//   ....[22]....
        /*00d4*/ 	.word	0xffffffff


	//   ....[23]....
        /*00d8*/ 	.word	0xffffffff


	//   ....[24]....
        /*00dc*/ 	.word	0xffffffff


	//   ....[25]....
        /*00e0*/ 	.word	0xffffffff


	//   ....[26]....
        /*00e4*/ 	.word	0xffffffff


	//   ....[27]....
        /*00e8*/ 	.word	0xffffffff


	//   ....[28]....
        /*00ec*/ 	.word	0xffffffff


	//   ....[29]....
        /*00f0*/ 	.word	0xffffffff


	//----- nvinfo : EIATTR_COOP_GROUP_INSTR_OFFSETS
	.align		4
.L_480:
        /*00f4*/ 	.byte	0x04, 0x28
        /*00f6*/ 	.short	(.L_482 - .L_481)


	//   ....[0]....
.L_481:
        /*00f8*/ 	.word	0x000009a0


	//   ....[1]....
        /*00fc*/ 	.word	0x000009b0


	//   ....[2]....
        /*0100*/ 	.word	0x00000a20


	//   ....[3]....
        /*0104*/ 	.word	0x00000a40


	//   ....[4]....
        /*0108*/ 	.word	0x00000ab0


	//   ....[5]....
        /*010c*/ 	.word	0x00000ac0


	//   ....[6]....
        /*0110*/ 	.word	0x00000b10


	//   ....[7]....
        /*0114*/ 	.word	0x00000b30


	//   ....[8]....
        /*0118*/ 	.word	0x00000ba0


	//   ....[9]....
        /*011c*/ 	.word	0x00000bb0


	//   ....[10]....
        /*0120*/ 	.word	0x00000e50


	//   ....[11]....
        /*0124*/ 	.word	0x00000e60


	//   ....[12]....
        /*0128*/ 	.word	0x00000ee0


	//   ....[13]....
        /*012c*/ 	.word	0x00000f00


	//   ....[14]....
        /*0130*/ 	.word	0x00000f50


	//   ....[15]....
        /*0134*/ 	.word	0x00000f80


	//   ....[16]....
        /*0138*/ 	.word	0x00000fd0


	//   ....[17]....
        /*013c*/ 	.word	0x00000ff0


	//   ....[18]....
        /*0140*/ 	.word	0x00001060


	//   ....[19]....
        /*0144*/ 	.word	0x00001090


	//   ....[20]....
        /*0148*/ 	.word	0x00002360


	//   ....[21]....
        /*014c*/ 	.word	0x00002370


	//   ....[22]....
        /*0150*/ 	.word	0x000023f0


	//   ....[23]....
        /*0154*/ 	.word	0x00002400


	//   ....[24]....
        /*0158*/ 	.word	0x00002460


	//   ....[25]....
        /*015c*/ 	.word	0x00002470


	//   ....[26]....
        /*0160*/ 	.word	0x000024c0


	//   ....[27]....
        /*0164*/ 	.word	0x000024f0


	//   ....[28]....
        /*0168*/ 	.word	0x00002570


	//   ....[29]....
        /*016c*/ 	.word	0x00002580


	//----- nvinfo : EIATTR_VRC_CTA_INIT_COUNT
	.align		4
.L_482:
        /*0170*/ 	.byte	0x02, 0x4a
	.zero		1
	.zero		1


	//----- nvinfo : EIATTR_EXIT_INSTR_OFFSETS
	.align		4
        /*0174*/ 	.byte	0x04, 0x1c
        /*0176*/ 	.short	(.L_484 - .L_483)


	//   ....[0]....
.L_483:
        /*0178*/ 	.word	0x000027b0


	//   ....[1]....
        /*017c*/ 	.word	0x00002810


	//----- nvinfo : EIATTR_MAX_THREADS
	.align		4
.L_484:
        /*0180*/ 	.byte	0x04, 0x05
        /*0182*/ 	.short	(.L_486 - .L_485)
.L_485:
        /*0184*/ 	.word	0x00000200
        /*0188*/ 	.word	0x00000001
        /*018c*/ 	.word	0x00000001


	//----- nvinfo : EIATTR_CRS_STACK_SIZE
	.align		4
.L_486:
        /*0190*/ 	.byte	0x04, 0x1e
        /*0192*/ 	.short	(.L_488 - .L_487)
.L_487:
        /*0194*/ 	.word	0x00000000


	//----- nvinfo : EIATTR_CBANK_PARAM_SIZE
	.align		4
.L_488:
        /*0198*/ 	.byte	0x03, 0x19
        /*019a*/ 	.short	0x0062


	//----- nvinfo : EIATTR_PARAM_CBANK
	.align		4
        /*019c*/ 	.byte	0x04, 0x0a
        /*019e*/ 	.short	(.L_490 - .L_489)
	.align		4
.L_489:
        /*01a0*/ 	.word	index@(.nv.constant0._ZN3cub18CUB_300001_SM_10006detail6reduce18DeviceReduceKernelINS2_10policy_hubIdyN4cuda3std3__44plusIdEEE10Policy1000EN6thrust24THRUST_300001_SM_1000_NS6detail15normal_iteratorINSD_10device_ptrIdEEEEyS9_dNS7_10__identityEEEvT0_PT3_T1_NS0_13GridEvenShareISN_EET2_T4_)
        /*01a4*/ 	.short	0x0380
        /*01a6*/ 	.short	0x0062


	//----- nvinfo : EIATTR_SW_WAR
	.align		4
.L_490:
        /*01a8*/ 	.byte	0x04, 0x36
        /*01aa*/ 	.short	(.L_492 - .L_491)
.L_491:
        /*01ac*/ 	.word	0x00000008
.L_492:


//--------------------- .nv.info._ZN3cub18CUB_300001_SM_10006detail6reduce28DeviceReduceSingleTileKernelINS2_10policy_hubIdyN4cuda3std3__44plusIdEEE10Policy1000EN6thrust24THRUST_300001_SM_1000_NS6detail15normal_iteratorINSD_10device_ptrIdEEEEPdyS9_ddNS7_10__identityEEEvT0_T1_T2_T3_T4_T6_ --------------------------
	.section	.nv.info._ZN3cub18CUB_300001_SM_10006detail6reduce28DeviceReduceSingleTileKernelINS2_10policy_hubIdyN4cuda3std3__44plusIdEEE10Policy1000EN6thrust24THRUST_300001_SM_1000_NS6detail15normal_iteratorINSD_10device_ptrIdEEEEPdyS9_ddNS7_10__identityEEEvT0_T1_T2_T3_T4_T6_,"",@"SHT_CUDA_INFO"
	.sectionflags	@""
	.align	4


	//----- nvinfo : EIATTR_CUDA_API_VERSION
	.align		4
        /*0000*/ 	.byte	0x04, 0x37
        /*0002*/ 	.short	(.L_494 - .L_493)
.L_493:
        /*0004*/ 	.word	0x00000082


	//----- nvinfo : EIATTR_KPARAM_INFO
	.align		4
.L_494:
        /*0008*/ 	.byte	0x04, 0x17
        /*000a*/ 	.short	(.L_496 - .L_495)
.L_495:
        /*000c*/ 	.word	0x00000000
        /*0010*/ 	.short	0x0005
        /*0012*/ 	.short	0x0028
        /*0014*/ 	.byte	0x00, 0xf0, 0x05, 0x00


	//----- nvinfo : EIATTR_KPARAM_INFO
	.align		4
.L_496:
        /*0018*/ 	.byte	0x04, 0x17
        /*001a*/ 	.short	(.L_498 - .L_497)
.L_497:
        /*001c*/ 	.word	0x00000000
        /*0020*/ 	.short	0x0004
        /*0022*/ 	.short	0x0020
        /*0024*/ 	.byte	0x00, 0xf0, 0x21, 0x00


	//----- nvinfo : EIATTR_KPARAM_INFO
	.align		4
.L_498:
        /*0028*/ 	.byte	0x04, 0x17
        /*002a*/ 	.short	(.L_500 - .L_499)
.L_499:
        /*002c*/ 	.word	0x00000000
        /*0030*/ 	.short	0x0003
        /*0032*/ 	.short	0x0018
        /*0034*/ 	.byte	0x00, 0xf0, 0x05, 0x00


	//----- nvinfo : EIATTR_KPARAM_INFO
	.align		4
.L_500:
        /*0038*/ 	.byte	0x04, 0x17
        /*003a*/ 	.short	(.L_502 - .L_501)
.L_501:
        /*003c*/ 	.word	0x00000000
        /*0040*/ 	.short	0x0002
        /*0042*/ 	.short	0x0010
        /*0044*/ 	.byte	0x00, 0xf0, 0x21, 0x00


	//----- nvinfo : EIATTR_KPARAM_INFO
	.align		4
.L_502:
        /*0048*/ 	.byte	0x04, 0x17
        /*004a*/ 	.short	(.L_504 - .L_503)
.L_503:
        /*004c*/ 	.word	0x00000000
        /*0050*/ 	.short	0x0001
        /*0052*/ 	.short	0x0008
        /*0054*/ 	.byte	0x00, 0xf5, 0x21, 0x00


	//----- nvinfo : EIATTR_KPARAM_INFO
	.align		4
.L_504:
        /*0058*/ 	.byte	0x04, 0x17
        /*005a*/ 	.short	(.L_506 - .L_505)
.L_505:
        /*005c*/ 	.word	0x00000000
        /*0060*/ 	.short	0x0000
        /*0062*/ 	.short	0x0000
        /*0064*/ 	.byte	0x00, 0xf0, 0x21, 0x00


	//----- nvinfo : EIATTR_SPARSE_MMA_MASK
	.align		4
.L_506:
        /*0068*/ 	.byte	0x03, 0x50
        /*006a*/ 	.short	0x0000


	//----- nvinfo : EIATTR_MAXREG_COUNT
	.align		4
        /*006c*/ 	.byte	0x03, 0x1b
        /*006e*/ 	.short	0x0080


	//----- nvinfo : EIATTR_NUM_BARRIERS
	.align		4
        /*0070*/ 	.byte	0x02, 0x4c
        /*0072*/ 	.byte	0x01
	.zero		1


	//----- nvinfo : EIATTR_MERCURY_ISA_VERSION
	.align		4
        /*0074*/ 	.byte	0x03, 0x5f
        /*0076*/ 	.short	0x0101


	//----- nvinfo : EIATTR_COOP_GROUP_MASK_REGIDS
	.align		4
        /*0078*/ 	.byte	0x04, 0x29
        /*007a*/ 	.short	(.L_508 - .L_507)


	//   ....[0]....
.L_507:
        /*007c*/ 	.word	0xffffffff


	//   ....[1]....
        /*0080*/ 	.word	0xffffffff


	//   ....[2]....
        /*0084*/ 	.word	0xffffffff


	//   ....[3]....
        /*0088*/ 	.word	0xffffffff


	//   ....[4]....
        /*008c*/ 	.word	0xffffffff


	//   ....[5]....
        /*0090*/ 	.word	0xffffffff


	//   ....[6]....
        /*0094*/ 	.word	0xffffffff


	//   ....[7]....
        /*0098*/ 	.word	0xffffffff


	//   ....[8]....
        /*009c*/ 	.word	0xffffffff


	//   ....[9]....
        /*00a0*/ 	.word	0xffffffff


	//   ....[10]....
        /*00a4*/ 	.word	0xffffffff


	//   ....[11]....
        /*00a8*/ 	.word	0xffffffff


	//   ....[12]....
        /*00ac*/ 	.word	0xffffffff


	//   ....[13]....
        /*00b0*/ 	.word	0xffffffff


	//   ....[14]....
        /*00b4*/ 	.word	0xffffffff


	//   ....[15]....
        /*00b8*/ 	.word	0xffffffff


	//   ....[16]....
        /*00bc*/ 	.word	0xffffffff


	//   ....[17]....
        /*00c0*/ 	.word	0xffffffff


	//   ....[18]....
        /*00c4*/ 	.word	0xffffffff


	//   ....[19]....
        /*00c8*/ 	.word	0xffffffff


	//   ....[20]....
        /*00cc*/ 	.word	0xffffffff


	//   ....[21]....
        /*00d0*/ 	.word	0xffffffff


	//   ....[22]....
        /*00d4*/ 	.word	0xffffffff


	//   ....[23]....
        /*00d8*/ 	.word	0xffffffff


	//   ....[24]....
        /*00dc*/ 	.word	0xffffffff


	//   ....[25]....
        /*00e0*/ 	.word	0xffffffff


	//   ....[26]....
        /*00e4*/ 	.word	0xffffffff


	//   ....[27]....
        /*00e8*/ 	.word	0xffffffff


	//   ....[28]....
        /*00ec*/ 	.word	0xffffffff


	//   ....[29]....
        /*00f0*/ 	.word	0xffffffff


	//----- nvinfo : EIATTR_COOP_GROUP_INSTR_OFFSETS
	.align		4
.L_508:
        /*00f4*/ 	.byte	0x04, 0x28
        /*00f6*/ 	.short	(.L_510 - .L_509)


	//   ....[0]....
.L_509:
        /*00f8*/ 	.word	0x00000910


	//   ....[1]....
        /*00fc*/ 	.word	0x00000920


	//   ....[2]....
        /*0100*/ 	.word	0x00000990


	//   ....[3]....
        /*0104*/ 	.word	0x000009a0


	//   ....[4]....
        /*0108*/ 	.word	0x00000a00


	//   ....[5]....
        /*010c*/ 	.word	0x00000a10


	//   ....[6]....
        /*0110*/ 	.word	0x00000a60


	//   ....[7]....
        /*0114*/ 	.word	0x00000a80


	//   ....[8]....
        /*0118*/ 	.word	0x00000ae0


	//   ....[9]....
        /*011c*/ 	.word	0x00000b10


	//   ....[10]....
        /*0120*/ 	.word	0x00000dc0


	//   ....[11]....
        /*0124*/ 	.word	0x00000dd0


	//   ....[12]....
        /*0128*/ 	.word	0x00000e60


	//   ....[13]....
        /*012c*/ 	.word	0x00000e70


	//   ....[14]....
        /*0130*/ 	.word	0x00000ed0


	//   ....[15]....
        /*0134*/ 	.word	0x00000ee0


	//   ....[16]....
        /*0138*/ 	.word	0x00000f30


	//   ....[17]....
        /*013c*/ 	.word	0x00000f50


	//   ....[18]....
        /*0140*/ 	.word	0x00000fc0


	//   ....[19]....
        /*0144*/ 	.word	0x00000ff0


	//   ....[20]....
        /*0148*/ 	.word	0x00002180


	//   ....[21]....
        /*014c*/ 	.word	0x00002190


	//   ....[22]....
        /*0150*/ 	.word	0x00002200


	//   ....[23]....
        /*0154*/ 	.word	0x00002210


	//   ....[24]....
        /*0158*/ 	.word	0x00002270


	//   ....[25]....
        /*015c*/ 	.word	0x00002280


	//   ....[26]....
        /*0160*/ 	.word	0x000022d0


	//   ....[27]....
        /*0164*/ 	.word	0x000022f0


	//   ....[28]....
        /*0168*/ 	.word	0x00002350


	//   ....[29]....
        /*016c*/ 	.word	0x00002380


	//----- nvinfo : EIATTR_VRC_CTA_INIT_COUNT
	.align		4
.L_510:
        /*0170*/ 	.byte	0x02, 0x4a
	.zero		1
	.zero		1


	//----- nvinfo : EIATTR_EXIT_INSTR_OFFSETS
	.align		4
        /*0174*/ 	.byte	0x04, 0x1c
        /*0176*/ 	.short	(.L_512 - .L_511)


	//   ....[0]....
.L_511:
        /*0178*/ 	.word	0x000000a0


	//   ....[1]....
        /*017c*/ 	.word	0x000000e0


	//   ....[2]....
        /*0180*/ 	.word	0x000025e0


	//   ....[3]....
        /*0184*/ 	.word	0x00002630


	//----- nvinfo : EIATTR_MAX_THREADS
	.align		4
.L_512:
        /*0188*/ 	.byte	0x04, 0x05
        /*018a*/ 	.short	(.L_514 - .L_513)
.L_513:
        /*018c*/ 	.word	0x00000200
        /*0190*/ 	.word	0x00000001
        /*0194*/ 	.word	0x00000001


	//----- nvinfo : EIATTR_CRS_STACK_SIZE
	.align		4
.L_514:
        /*0198*/ 	.byte	0x04, 0x1e
        /*019a*/ 	.short	(.L_516 - .L_515)
.L_515:
        /*019c*/ 	.word	0x00000000


	//----- nvinfo : EIATTR_CBANK_PARAM_SIZE
	.align		4
.L_516:
        /*01a0*/ 	.byte	0x03, 0x19
        /*01a2*/ 	.short	0x0029


	//----- nvinfo : EIATTR_PARAM_CBANK
	.align		4
        /*01a4*/ 	.byte	0x04, 0x0a
        /*01a6*/ 	.short	(.L_518 - .L_517)
	.align		4
.L_517:
        /*01a8*/ 	.word	index@(.nv.constant0._ZN3cub18CUB_300001_SM_10006detail6reduce28DeviceReduceSingleTileKernelINS2_10policy_hubIdyN4cuda3std3__44plusIdEEE10Policy1000EN6thrust24THRUST_300001_SM_1000_NS6detail15normal_iteratorINSD_10device_ptrIdEEEEPdyS9_ddNS7_10__identityEEEvT0_T1_T2_T3_T4_T6_)
        /*01ac*/ 	.short	0x0380
        /*01ae*/ 	.short	0x0029


	//----- nvinfo : EIATTR_SW_WAR
	.align		4
.L_518:
        /*01b0*/ 	.byte	0x04, 0x36
        /*01b2*/ 	.short	(.L_520 - .L_519)
.L_519:
        /*01b4*/ 	.word	0x00000008
.L_520:


//--------------------- .nv.info._ZN3cub18CUB_300001_SM_10006detail6reduce28DeviceReduceSingleTileKernelINS2_10policy_hubIdjN4cuda3std3__44plusIdEEE10Policy1000EPdSC_iS9_ddNS7_10__identityEEEvT0_T1_T2_T3_T4_T6_ --------------------------
	.section	.nv.info._ZN3cub18CUB_300001_SM_10006detail6reduce28DeviceReduceSingleTileKernelINS2_10policy_hubIdjN4cuda3std3__44plusIdEEE10Policy1000EPdSC_iS9_ddNS7_10__identityEEEvT0_T1_T2_T3_T4_T6_,"",@"SHT_CUDA_INFO"
	.sectionflags	@""
	.align	4


	//----- nvinfo : EIATTR_CUDA_API_VERSION
	.align		4
        /*0000*/ 	.byte	0x04, 0x37
        /*0002*/ 	.short	(.L_522 - .L_521)
.L_521:
        /*0004*/ 	.word	0x00000082


	//----- nvinfo : EIATTR_KPARAM_INFO
	.align		4
.L_522:
        /*0008*/ 	.byte	0x04, 0x17
        /*000a*/ 	.short	(.L_524 - .L_523)
.L_523:
        /*000c*/ 	.word	0x00000000
        /*0010*/ 	.short	0x0005
        /*0012*/ 	.short	0x0020
        /*0014*/ 	.byte	0x00, 0xf0, 0x05, 0x00


	//----- nvinfo : EIATTR_KPARAM_INFO
	.align		4
.L_524:
        /*0018*/ 	.byte	0x04, 0x17
        /*001a*/ 	.short	(.L_526 - .L_525)
.L_525:
        /*001c*/ 	.word	0x00000000
        /*0020*/ 	.short	0x0004
        /*0022*/ 	.short	0x0018
        /*0024*/ 	.byte	0x00, 0xf0, 0x21, 0x00


	//----- nvinfo : EIATTR_KPARAM_INFO
	.align		4
.L_526:
        /*0028*/ 	.byte	0x04, 0x17
        /*002a*/ 	.short	(.L_528 - .L_527)
.L_527:
        /*002c*/ 	.word	0x00000000
        /*0030*/ 	.short	0x0003
        /*0032*/ 	.short	0x0014
        /*0034*/ 	.byte	0x00, 0xf0, 0x05, 0x00


	//----- nvinfo : EIATTR_KPARAM_INFO
	.align		4
.L_528:
        /*0038*/ 	.byte	0x04, 0x17
        /*003a*/ 	.short	(.L_530 - .L_529)
.L_529:
        /*003c*/ 	.word	0x00000000
        /*0040*/ 	.short	0x0002
        /*0042*/ 	.short	0x0010
        /*0044*/ 	.byte	0x00, 0xf0, 0x11, 0x00


	//----- nvinfo : EIATTR_KPARAM_INFO
	.align		4
.L_530:
        /*0048*/ 	.byte	0x04, 0x17
        /*004a*/ 	.short	(.L_532 - .L_531)
.L_531:
        /*004c*/ 	.word	0x00000000
        /*0050*/ 	.short	0x0001
        /*0052*/ 	.short	0x0008
        /*0054*/ 	.byte	0x00, 0xf5, 0x21, 0x00


	//----- nvinfo : EIATTR_KPARAM_INFO
	.align		4
.L_532:
        /*0058*/ 	.byte	0x04, 0x17
        /*005a*/ 	.short	(.L_534 - .L_533)
.L_533:
        /*005c*/ 	.word	0x00000000
        /*0060*/ 	.short	0x0000
        /*0062*/ 	.short	0x0000
        /*0064*/ 	.byte	0x00, 0xf5, 0x21, 0x00


	//----- nvinfo : EIATTR_SPARSE_MMA_MASK
	.align		4
.L_534:
        /*0068*/ 	.byte	0x03, 0x50
        /*006a*/ 	.short	0x0000


	//----- nvinfo : EIATTR_MAXREG_COUNT
	.align		4
        /*006c*/ 	.byte	0x03, 0x1b
        /*006e*/ 	.short	0x0060


	//----- nvinfo : EIATTR_NUM_BARRIERS
	.align		4
        /*0070*/ 	.byte	0x02, 0x4c
        /*0072*/ 	.byte	0x01
	.zero		1


	//----- nvinfo : EIATTR_MERCURY_ISA_VERSION
	.align		4
        /*0074*/ 	.byte	0x03, 0x5f
        /*0076*/ 	.short	0x0101


	//----- nvinfo : EIATTR_COOP_GROUP_MASK_REGIDS
	.align		4
        /*0078*/ 	.byte	0x04, 0x29
        /*007a*/ 	.short	(.L_536 - .L_535)


	//   ....[0]....
.L_535:
        /*007c*/ 	.word	0xffffffff


	//   ....[1]....
        /*0080*/ 	.word	0xffffffff


	//   ....[2]....
        /*0084*/ 	.word	0xffffffff


	//   ....[3]....
        /*0088*/ 	.word	0xffffffff


	//   ....[4]....
        /*008c*/ 	.word	0xffffffff


	//   ....[5]....
        /*0090*/ 	.word	0xffffffff


	//   ....[6]....
        /*0094*/ 	.word	0xffffffff


	//   ....[7]....
        /*0098*/ 	.word	0xffffffff


	//   ....[8]....
        /*009c*/ 	.word	0xffffffff


	//   ....[9]....
        /*00a0*/ 	.word	0xffffffff


	//   ....[10]....
        /*00a4*/ 	.word	0xffffffff


	//   ....[11]....
        /*00a8*/ 	.word	0xffffffff


	//   ....[12]....
        /*00ac*/ 	.word	0xffffffff


	//   ....[13]....
        /*00b0*/ 	.word	0xffffffff


	//   ....[14]....
        /*00b4*/ 	.word	0xffffffff


	//   ....[15]....
        /*00b8*/ 	.word	0xffffffff


	//   ....[16]....
        /*00bc*/ 	.word	0xffffffff


	//   ....[17]....
        /*00c0*/ 	.word	0xffffffff


	//   ....[18]....
        /*00c4*/ 	.word	0xffffffff


	//   ....[19]....
        /*00c8*/ 	.word	0xffffffff


	//   ....[20]....
        /*00cc*/ 	.word	0xffffffff


	//   ....[21]....
        /*00d0*/ 	.word	0xffffffff


	//   ....[22]....
        /*00d4*/ 	.word	0xffffffff


	//   ....[23]....
        /*00d8*/ 	.word	0xffffffff


	//   ....[24]....
        /*00dc*/ 	.word	0xffffffff


	//   ....[25]....
        /*00e0*/ 	.word	0xffffffff


	//   ....[26]....
        /*00e4*/ 	.word	0xffffffff


	//   ....[27]....
        /*00e8*/ 	.word	0xffffffff


	//   ....[28]....
        /*00ec*/ 	.word	0xffffffff


	//   ....[29]....
        /*00f0*/ 	.word	0xffffffff


	//----- nvinfo : EIATTR_COOP_GROUP_INSTR_OFFSETS
	.align		4
.L_536:
        /*00f4*/ 	.byte	0x04, 0x28
        /*00f6*/ 	.short	(.L_538 - .L_537)


	//   ....[0]....
.L_537:
        /*00f8*/ 	.word	0x00000980


	//   ....[1]....
        /*00fc*/ 	.word	0x00000990


	//   ....[2]....
        /*0100*/ 	.word	0x00000a00


	//   ....[3]....
        /*0104*/ 	.word	0x00000a30


	//   ....[4]....
        /*0108*/ 	.word	0x00000aa0


	//   ....[5]....
        /*010c*/ 	.word	0x00000ab0


	//   ....[6]....
        /*0110*/ 	.word	0x00000b00


	//   ....[7]....
        /*0114*/ 	.word	0x00000b10


	//   ....[8]....
        /*0118*/ 	.word	0x00000b60


	//   ....[9]....
        /*011c*/ 	.word	0x00000b80


	//   ....[10]....
        /*0120*/ 	.word	0x00000e90


	//   ....[11]....
        /*0124*/ 	.word	0x00000ea0


	//   ....[12]....
        /*0128*/ 	.word	0x00000f30


	//   ....[13]....
        /*012c*/ 	.word	0x00000f50


	//   ....[14]....
        /*0130*/ 	.word	0x00000fa0


	//   ....[15]....
        /*0134*/ 	.word	0x00000fc0


	//   ....[16]....
        /*0138*/ 	.word	0x00001010


	//   ....[17]....
        /*013c*/ 	.word	0x00001040


	//   ....[18]....
        /*0140*/ 	.word	0x000010a0


	//   ....[19]....
        /*0144*/ 	.word	0x000010d0


	//   ....[20]....
        /*0148*/ 	.word	0x000022b0


	//   ....[21]....
        /*014c*/ 	.word	0x000022c0


	//   ....[22]....
        /*0150*/ 	.word	0x00002330


	//   ....[23]....
        /*0154*/ 	.word	0x00002340


	//   ....[24]....
        /*0158*/ 	.word	0x000023a0


	//   ....[25]....
        /*015c*/ 	.word	0x000023d0


	//   ....[26]....
        /*0160*/ 	.word	0x00002450


	//   ....[27]....
        /*0164*/ 	.word	0x00002460


	//   ....[28]....
        /*0168*/ 	.word	0x000024b0


	//   ....[29]....
        /*016c*/ 	.word	0x000024c0


	//----- nvinfo : EIATTR_VRC_CTA_INIT_COUNT
	.align		4
.L_538:
        /*0170*/ 	.byte	0x02, 0x4a
	.zero		1
	.zero		1


	//----- nvinfo : EIATTR_EXIT_INSTR_OFFSETS
	.align		4
        /*0174*/ 	.byte	0x04, 0x1c
        /*0176*/ 	.short	(.L_540 - .L_539)


	//   ....[0]....
.L_539:
        /*0178*/ 	.word	0x00000080


	//   ....[1]....
        /*017c*/ 	.word	0x000000c0


	//   ....[2]....
        /*0180*/ 	.word	0x00002750


	//   ....[3]....
        /*0184*/ 	.word	0x000027a0


	//----- nvinfo : EIATTR_MAX_THREADS
	.align		4
.L_540:
        /*0188*/ 	.byte	0x04, 0x05
        /*018a*/ 	.short	(.L_542 - .L_541)
.L_541:
        /*018c*/ 	.word	0x00000280
        /*0190*/ 	.word	0x00000001
        /*0194*/ 	.word	0x00000001


	//----- nvinfo : EIATTR_CRS_STACK_SIZE
	.align		4
.L_542:
        /*0198*/ 	.byte	0x04, 0x1e
        /*019a*/ 	.short	(.L_544 - .L_543)
.L_543:
        /*019c*/ 	.word	0x00000000


	//----- nvinfo : EIATTR_CBANK_PARAM_SIZE
	.align		4
.L_544:
        /*01a0*/ 	.byte	0x03, 0x19
        /*01a2*/ 	.short	0x0021


	//----- nvinfo : EIATTR_PARAM_CBANK
	.align		4
        /*01a4*/ 	.byte	0x04, 0x0a
        /*01a6*/ 	.short	(.L_546 - .L_545)
	.align		4
.L_545:
        /*01a8*/ 	.word	index@(.nv.constant0._ZN3cub18CUB_300001_SM_10006detail6reduce28DeviceReduceSingleTileKernelINS2_10policy_hubIdjN4cuda3std3__44plusIdEEE10Policy1000EPdSC_iS9_ddNS7_10__identityEEEvT0_T1_T2_T3_T4_T6_)
        /*01ac*/ 	.short	0x0380
        /*01ae*/ 	.short	0x0021


	//----- nvinfo : EIATTR_SW_WAR
	.align		4
.L_546:
        /*01b0*/ 	.byte	0x04, 0x36
        /*01b2*/ 	.short	(.L_548 - .L_547)
.L_547:
        /*01b4*/ 	.word	0x00000008
.L_548:


//--------------------- .nv.info._ZN3cub18CUB_300001_SM_10006detail6reduce18DeviceReduceKernelINS2_10policy_hubIdjN4cuda3std3__44plusIdEEE10Policy1000EN6thrust24THRUST_300001_SM_1000_NS6detail15normal_iteratorINSD_10device_ptrIdEEEEjS9_dNS7_10__identityEEEvT0_PT3_T1_NS0_13GridEvenShareISN_EET2_T4_ --------------------------
	.section	.nv.info._ZN3cub18CUB_300001_SM_10006detail6reduce18DeviceReduceKernelINS2_10policy_hubIdjN4cuda3std3__44plusIdEEE10Policy1000EN6thrust24THRUST_300001_SM_1000_NS6detail15normal_iteratorINSD_10device_ptrIdEEEEjS9_dNS7_10__identityEEEvT0_PT3_T1_NS0_13GridEvenShareISN_EET2_T4_,"",@"SHT_CUDA_INFO"
	.sectionflags	@""
	.align	4


	//----- nvinfo : EIATTR_CUDA_API_VERSION
	.align		4
        /*0000*/ 	.byte	0x04, 0x37
        /*0002*/ 	.short	(.L_550 - .L_549)
.L_549:
        /*0004*/ 	.word	0x00000082


	//----- nvinfo : EIATTR_KPARAM_INFO
	.align		4
.L_550:
        /*0008*/ 	.byte	0x04, 0x17
        /*000a*/ 	.short	(.L_552 - .L_551)
.L_551:
        /*000c*/ 	.word	0x00000000
        /*0010*/ 	.short	0x0005
        /*0012*/ 	.short	0x003d
        /*0014*/ 	.byte	0x00, 0xf0, 0x05, 0x00


	//----- nvinfo : EIATTR_KPARAM_INFO
	.align		4
.L_552:
        /*0018*/ 	.byte	0x04, 0x17
        /*001a*/ 	.short	(.L_554 - .L_553)
.L_553:
        /*001c*/ 	.word	0x00000000
        /*0020*/ 	.short	0x0004
        /*0022*/ 	.short	0x003c
        /*0024*/ 	.byte	0x00, 0xf0, 0x05, 0x00


	//----- nvinfo : EIATTR_KPARAM_INFO
	.align		4
.L_554:
        /*0028*/ 	.byte	0x04, 0x17
        /*002a*/ 	.short	(.L_556 - .L_555)
.L_555:
        /*002c*/ 	.word	0x00000000
        /*0030*/ 	.short	0x0003
        /*0032*/ 	.short	0x0014
        /*0034*/ 	.byte	0x00, 0xf0, 0xa1, 0x00


	//----- nvinfo : EIATTR_KPARAM_INFO
	.align		4
.L_556:
        /*0038*/ 	.byte	0x04, 0x17
        /*003a*/ 	.short	(.L_558 - .L_557)
.L_557:
        /*003c*/ 	.word	0x00000000
        /*0040*/ 	.short	0x0002
        /*0042*/ 	.short	0x0010
        /*0044*/ 	.byte	0x00, 0xf0, 0x11, 0x00


	//----- nvinfo : EIATTR_KPARAM_INFO
	.align		4
.L_558:
        /*0048*/ 	.byte	0x04, 0x17
        /*004a*/ 	.short	(.L_560 - .L_559)
.L_559:
        /*004c*/ 	.word	0x00000000
        /*0050*/ 	.short	0x0001
        /*0052*/ 	.short	0x0008
        /*0054*/ 	.byte	0x00, 0xf5, 0x21, 0x00


	//----- nvinfo : EIATTR_KPARAM_INFO
	.align		4
.L_560:
        /*0058*/ 	.byte	0x04, 0x17
        /*005a*/ 	.short	(.L_562 - .L_561)
.L_561:
        /*005c*/ 	.word	0x00000000
        /*0060*/ 	.short	0x0000
        /*0062*/ 	.short	0x0000
        /*0064*/ 	.byte	0x00, 0xf0, 0x21, 0x00


	//----- nvinfo : EIATTR_SPARSE_MMA_MASK
	.align		4
.L_562:
        /*0068*/ 	.byte	0x03, 0x50
        /*006a*/ 	.short	0x0000


	//----- nvinfo : EIATTR_MAXREG_COUNT
	.align		4
        /*006c*/ 	.byte	0x03, 0x1b
        /*006e*/ 	.short	0x0060


	//----- nvinfo : EIATTR_NUM_BARRIERS
	.align		4
        /*0070*/ 	.byte	0x02, 0x4c
        /*0072*/ 	.byte	0x01
	.zero		1


	//----- nvinfo : EIATTR_MERCURY_ISA_VERSION
	.align		4
        /*0074*/ 	.byte	0x03, 0x5f
        /*0076*/ 	.short	0x0101


	//----- nvinfo : EIATTR_COOP_GROUP_MASK_REGIDS
	.align		4
        /*0078*/ 	.byte	0x04, 0x29
        /*007a*/ 	.short	(.L_564 - .L_563)


	//   ....[0]....
.L_563:
        /*007c*/ 	.word	0xffffffff


	//   ....[1]....
        /*0080*/ 	.word	0xffffffff


	//   ....[2]....
        /*0084*/ 	.word	0xffffffff


	//   ....[3]....
        /*0088*/ 	.word	0xffffffff


	//   ....[4]....
        /*008c*/ 	.word	0xffffffff


	//   ....[5]....
        /*0090*/ 	.word	0xffffffff


	//   ....[6]....
        /*0094*/ 	.word	0xffffffff


	//   ....[7]....
        /*0098*/ 	.word	0xffffffff


	//   ....[8]....
        /*009c*/ 	.word	0xffffffff


	//   ....[9]....
        /*00a0*/ 	.word	0xffffffff


	//   ....[10]....
        /*00a4*/ 	.word	0xffffffff


	//   ....[11]....
        /*00a8*/ 	.word	0xffffffff


	//   ....[12]....
        /*00ac*/ 	.word	0xffffffff


	//   ....[13]....
        /*00b0*/ 	.word	0xffffffff


	//   ....[14]....
        /*00b4*/ 	.word	0xffffffff


	//   ....[15]....
        /*00b8*/ 	.word	0xffffffff


	//   ....[16]....
        /*00bc*/ 	.word	0xffffffff


	//   ....[17]....
        /*00c0*/ 	.word	0xffffffff


	//   ....[18]....
        /*00c4*/ 	.word	0xffffffff


	//   ....[19]....
        /*00c8*/ 	.word	0xffffffff


	//   ....[20]....
        /*00cc*/ 	.word	0xffffffff


	//   ....[21]....
        /*00d0*/ 	.word	0xffffffff


	//   ....[22]....
        /*00d4*/ 	.word	0xffffffff


	//   ....[23]....
        /*00d8*/ 	.word	0xffffffff


	//   ....[24]....
        /*00dc*/ 	.word	0xffffffff


	//   ....[25]....
        /*00e0*/ 	.word	0xffffffff


	//   ....[26]....
        /*00e4*/ 	.word	0xffffffff


	//   ....[27]....
        /*00e8*/ 	.word	0xffffffff


	//   ....[28]....
        /*00ec*/ 	.word	0xffffffff


	//   ....[29]....
        /*00f0*/ 	.word	0xffffffff


	//----- nvinfo : EIATTR_COOP_GROUP_INSTR_OFFSETS
	.align		4
.L_564:
        /*00f4*/ 	.byte	0x04, 0x28
        /*00f6*/ 	.short	(.L_566 - .L_565)


	//   ....[0]....
.L_565:
        /*00f8*/ 	.word	0x00000c10


	//   ....[1]....
        /*00fc*/ 	.word	0x00000c20


	//   ....[2]....
        /*0100*/ 	.word	0x00000c90


	//   ....[3]....
        /*0104*/ 	.word	0x00000cb0


	//   ....[4]....
        /*0108*/ 	.word	0x00000d20


	//   ....[5]....
        /*010c*/ 	.word	0x00000d30


	//   ....[6]....
        /*0110*/ 	.word	0x00000d80


	//   ....[7]....
        /*0114*/ 	.word	0x00000da0


	//   ....[8]....
        /*0118*/ 	.word	0x00000df0


	//   ....[9]....
        /*011c*/ 	.word	0x00000e10


	//   ....[10]....
        /*0120*/ 	.word	0x00001120


	//   ....[11]....
        /*0124*/ 	.word	0x00001130


	//   ....[12]....
        /*0128*/ 	.word	0x000011a0


	//   ....[13]....
        /*012c*/ 	.word	0x000011c0


	//   ....[14]....
        /*0130*/ 	.word	0x00001210


	//   ....[15]....
        /*0134*/ 	.word	0x00001230


	//   ....[16]....
        /*0138*/ 	.word	0x00001290


	//   ....[17]....
        /*013c*/ 	.word	0x000012b0


	//   ....[18]....
        /*0140*/ 	.word	0x00001330


	//   ....[19]....
        /*0144*/ 	.word	0x00001360


	//   ....[20]....
        /*0148*/ 	.word	0x000028d0


	//   ....[21]....
        /*014c*/ 	.word	0x000028e0


	//   ....[22]....
        /*0150*/ 	.word	0x00002960


	//   ....[23]....
        /*0154*/ 	.word	0x00002970


	//   ....[24]....
        /*0158*/ 	.word	0x000029d0


	//   ....[25]....
        /*015c*/ 	.word	0x000029e0


	//   ....[26]....
        /*0160*/ 	.word	0x00002a30


	//   ....[27]....
        /*0164*/ 	.word	0x00002a60


	//   ....[28]....
        /*0168*/ 	.word	0x00002ae0


	//   ....[29]....
        /*016c*/ 	.word	0x00002af0


	//----- nvinfo : EIATTR_VRC_CTA_INIT_COUNT
	.align		4
.L_566:
        /*0170*/ 	.byte	0x02, 0x4a
	.zero		1
	.zero		1


	//----- nvinfo : EIATTR_EXIT_INSTR_OFFSETS
	.align		4
        /*0174*/ 	.byte	0x04, 0x1c
        /*0176*/ 	.short	(.L_568 - .L_567)


	//   ....[0]....
.L_567:
        /*0178*/ 	.word	0x00002d80


	//   ....[1]....
        /*017c*/ 	.word	0x00002de0


	//----- nvinfo : EIATTR_MAX_THREADS
	.align		4
.L_568:
        /*0180*/ 	.byte	0x04, 0x05
        /*0182*/ 	.short	(.L_570 - .L_569)
.L_569:
        /*0184*/ 	.word	0x00000280
        /*0188*/ 	.word	0x00000001
        /*018c*/ 	.word	0x00000001


	//----- nvinfo : EIATTR_CRS_STACK_SIZE
	.align		4
.L_570:
        /*0190*/ 	.byte	0x04, 0x1e
        /*0192*/ 	.short	(.L_572 - .L_571)
.L_571:
        /*0194*/ 	.word	0x00000000


	//----- nvinfo : EIATTR_CBANK_PARAM_SIZE
	.align		4
.L_572:
        /*0198*/ 	.byte	0x03, 0x19
        /*019a*/ 	.short	0x003e


	//----- nvinfo : EIATTR_PARAM_CBANK
	.align		4
        /*019c*/ 	.byte	0x04, 0x0a
        /*019e*/ 	.short	(.L_574 - .L_573)
	.align		4
.L_573:
        /*01a0*/ 	.word	index@(.nv.constant0._ZN3cub18CUB_300001_SM_10006detail6reduce18DeviceReduceKernelINS2_10policy_hubIdjN4cuda3std3__44plusIdEEE10Policy1000EN6thrust24THRUST_300001_SM_1000_NS6detail15normal_iteratorINSD_10device_ptrIdEEEEjS9_dNS7_10__identityEEEvT0_PT3_T1_NS0_13GridEvenShareISN_EET2_T4_)
        /*01a4*/ 	.short	0x0380
        /*01a6*/ 	.short	0x003e


	//----- nvinfo : EIATTR_SW_WAR
	.align		4
.L_574:
        /*01a8*/ 	.byte	0x04, 0x36
        /*01aa*/ 	.short	(.L_576 - .L_575)
.L_575:
        /*01ac*/ 	.word	0x00000008
.L_576:


//--------------------- .nv.info._ZN3cub18CUB_300001_SM_10006detail6reduce28DeviceReduceSingleTileKernelINS2_10policy_hubIdjN4cuda3std3__44plusIdEEE10Policy1000EN6thrust24THRUST_300001_SM_1000_NS6detail15normal_iteratorINSD_10device_ptrIdEEEEPdjS9_ddNS7_10__identityEEEvT0_T1_T2_T3_T4_T6_ --------------------------
	.section	.nv.info._ZN3cub18CUB_300001_SM_10006detail6reduce28DeviceReduceSingleTileKernelINS2_10policy_hubIdjN4cuda3std3__44plusIdEEE10Policy1000EN6thrust24THRUST_300001_SM_1000_NS6detail15normal_iteratorINSD_10device_ptrIdEEEEPdjS9_ddNS7_10__identityEEEvT0_T1_T2_T3_T4_T6_,"",@"SHT_CUDA_INFO"
	.sectionflags	@""
	.align	4


	//----- nvinfo : EIATTR_CUDA_API_VERSION
	.align		4
        /*0000*/ 	.byte	0x04, 0x37
        /*0002*/ 	.short	(.L_578 - .L_577)
.L_577:
        /*0004*/ 	.word	0x00000082


	//----- nvinfo : EIATTR_KPARAM_INFO
	.align		4
.L_578:
        /*0008*/ 	.byte	0x04, 0x17
        /*000a*/ 	.short	(.L_580 - .L_579)
.L_579:
        /*000c*/ 	.word	0x00000000
        /*0010*/ 	.short	0x0005
        /*0012*/ 	.short	0x0020
        /*0014*/ 	.byte	0x00, 0xf0, 0x05, 0x00


	//----- nvinfo : EIATTR_KPARAM_INFO
	.align		4
.L_580:
        /*0018*/ 	.byte	0x04, 0x17
        /*001a*/ 	.short	(.L_582 - .L_581)
.L_581:
        /*001c*/ 	.word	0x00000000
        /*0020*/ 	.short	0x0004
        /*0022*/ 	.short	0x0018
        /*0024*/ 	.byte	0x00, 0xf0, 0x21, 0x00


	//----- nvinfo : EIATTR_KPARAM_INFO
	.align		4
.L_582:
        /*0028*/ 	.byte	0x04, 0x17
        /*002a*/ 	.short	(.L_584 - .L_583)
.L_583:
        /*002c*/ 	.word	0x00000000
        /*0030*/ 	.short	0x0003
        /*0032*/ 	.short	0x0014
        /*0034*/ 	.byte	0x00, 0xf0, 0x05, 0x00


	//----- nvinfo : EIATTR_KPARAM_INFO
	.align		4
.L_584:
        /*0038*/ 	.byte	0x04, 0x17
        /*003a*/ 	.short	(.L_586 - .L_585)
.L_585:
        /*003c*/ 	.word	0x00000000
        /*0040*/ 	.short	0x0002
        /*0042*/ 	.short	0x0010
        /*0044*/ 	.byte	0x00, 0xf0, 0x11, 0x00


	//----- nvinfo : EIATTR_KPARAM_INFO
	.align		4
.L_586:
        /*0048*/ 	.byte	0x04, 0x17
        /*004a*/ 	.short	(.L_588 - .L_587)
.L_587:
        /*004c*/ 	.word	0x00000000
        /*0050*/ 	.short	0x0001
        /*0052*/ 	.short	0x0008
        /*0054*/ 	.byte	0x00, 0xf5, 0x21, 0x00


	//----- nvinfo : EIATTR_KPARAM_INFO
	.align		4
.L_588:
        /*0058*/ 	.byte	0x04, 0x17
        /*005a*/ 	.short	(.L_590 - .L_589)
.L_589:
        /*005c*/ 	.word	0x00000000
        /*0060*/ 	.short	0x0000
        /*0062*/ 	.short	0x0000
        /*0064*/ 	.byte	0x00, 0xf0, 0x21, 0x00


	//----- nvinfo : EIATTR_SPARSE_MMA_MASK
	.align		4
.L_590:
        /*0068*/ 	.byte	0x03, 0x50
        /*006a*/ 	.short	0x0000


	//----- nvinfo : EIATTR_MAXREG_COUNT
	.align		4
        /*006c*/ 	.byte	0x03, 0x1b
        /*006e*/ 	.short	0x0060


	//----- nvinfo : EIATTR_NUM_BARRIERS
	.align		4
        /*0070*/ 	.byte	0x02, 0x4c
        /*0072*/ 	.byte	0x01
	.zero		1


	//----- nvinfo : EIATTR_MERCURY_ISA_VERSION
	.align		4
        /*0074*/ 	.byte	0x03, 0x5f
        /*0076*/ 	.short	0x0101


	//----- nvinfo : EIATTR_COOP_GROUP_MASK_REGIDS
	.align		4
        /*0078*/ 	.byte	0x04, 0x29
        /*007a*/ 	.short	(.L_592 - .L_591)


	//   ....[0]....
.L_591:
        /*007c*/ 	.word	0xffffffff


	//   ....[1]....
        /*0080*/ 	.word	0xffffffff


	//   ....[2]....
        /*0084*/ 	.word	0xffffffff


	//   ....[3]....
        /*0088*/ 	.word	0xffffffff


	//   ....[4]....
        /*008c*/ 	.word	0xffffffff


	//   ....[5]....
        /*0090*/ 	.word	0xffffffff


	//   ....[6]....
        /*0094*/ 	.word	0xffffffff


	//   ....[7]....
        /*0098*/ 	.word	0xffffffff


	//   ....[8]....
        /*009c*/ 	.word	0xffffffff


	//   ....[9]....
        /*00a0*/ 	.word	0xffffffff


	//   ....[10]....
        /*00a4*/ 	.word	0xffffffff


	//   ....[11]....
        /*00a8*/ 	.word	0xffffffff


	//   ....[12]....
        /*00ac*/ 	.word	0xffffffff


	//   ....[13]....
        /*00b0*/ 	.word	0xffffffff


	//   ....[14]....
        /*00b4*/ 	.word	0xffffffff


	//   ....[15]....
        /*00b8*/ 	.word	0xffffffff


	//   ....[16]....
        /*00bc*/ 	.word	0xffffffff


	//   ....[17]....
        /*00c0*/ 	.word	0xffffffff


	//   ....[18]....
        /*00c4*/ 	.word	0xffffffff


	//   ....[19]....
        /*00c8*/ 	.word	0xffffffff


	//   ....[20]....
        /*00cc*/ 	.word	0xffffffff


	//   ....[21]....
        /*00d0*/ 	.word	0xffffffff


	//   ....[22]....
        /*00d4*/ 	.word	0xffffffff


	//   ....[23]....
        /*00d8*/ 	.word	0xffffffff


	//   ....[24]....
        /*00dc*/ 	.word	0xffffffff


	//   ....[25]....
        /*00e0*/ 	.word	0xffffffff


	//   ....[26]....
        /*00e4*/ 	.word	0xffffffff


	//   ....[27]....
        /*00e8*/ 	.word	0xffffffff


	//   ....[28]....
        /*00ec*/ 	.word	0xffffffff


	//   ....[29]....
        /*00f0*/ 	.word	0xffffffff


	//----- nvinfo : EIATTR_COOP_GROUP_INSTR_OFFSETS
	.align		4
.L_592:
        /*00f4*/ 	.byte	0x04, 0x28
        /*00f6*/ 	.short	(.L_594 - .L_593)


	//   ....[0]....
.L_593:
        /*00f8*/ 	.word	0x00000930


	//   ....[1]....
        /*00fc*/ 	.word	0x00000940


	//   ....[2]....
        /*0100*/ 	.word	0x000009b0


	//   ....[3]....
        /*0104*/ 	.word	0x000009e0


	//   ....[4]....
        /*0108*/ 	.word	0x00000a50


	//   ....[5]....
        /*010c*/ 	.word	0x00000a60


	//   ....[6]....
        /*0110*/ 	.word	0x00000ab0


	//   ....[7]....
        /*0114*/ 	.word	0x00000ad0


	//   ....[8]....
        /*0118*/ 	.word	0x00000b30


	//   ....[9]....
        /*011c*/ 	.word	0x00000b40


	//   ....[10]....
        /*0120*/ 	.word	0x00000e40


	//   ....[11]....
        /*0124*/ 	.word	0x00000e50


	//   ....[12]....
        /*0128*/ 	.word	0x00000ed0


	//   ....[13]....
        /*012c*/ 	.word	0x00000ef0


	//   ....[14]....
        /*0130*/ 	.word	0x00000f40


	//   ....[15]....
        /*0134*/ 	.word	0x00000f60


	//   ....[16]....
        /*0138*/ 	.word	0x00000fd0


	//   ....[17]....
        /*013c*/ 	.word	0x00000fe0


	//   ....[18]....
        /*0140*/ 	.word	0x00001030


	//   ....[19]....
        /*0144*/ 	.word	0x00001060


	//   ....[20]....
        /*0148*/ 	.word	0x00002450


	//   ....[21]....
        /*014c*/ 	.word	0x00002460


	//   ....[22]....
        /*0150*/ 	.word	0x000024d0


	//   ....[23]....
        /*0154*/ 	.word	0x000024e0


	//   ....[24]....
        /*0158*/ 	.word	0x00002540


	//   ....[25]....
        /*015c*/ 	.word	0x00002550


	//   ....[26]....
        /*0160*/ 	.word	0x000025a0


	//   ....[27]....
        /*0164*/ 	.word	0x000025d0


	//   ....[28]....
        /*0168*/ 	.word	0x00002650


	//   ....[29]....
        /*016c*/ 	.word	0x00002660


	//----- nvinfo : EIATTR_VRC_CTA_INIT_COUNT
	.align		4
.L_594:
        /*0170*/ 	.byte	0x02, 0x4a
	.zero		1
	.zero		1


	//----- nvinfo : EIATTR_EXIT_INSTR_OFFSETS
	.align		4
        /*0174*/ 	.byte	0x04, 0x1c
        /*0176*/ 	.short	(.L_596 - .L_595)


	//   ....[0]....
.L_595:
        /*0178*/ 	.word	0x00000080


	//   ....[1]....
        /*017c*/ 	.word	0x000000c0


	//   ....[2]....
        /*0180*/ 	.word	0x000028f0


	//   ....[3]....
        /*0184*/ 	.word	0x00002940


	//----- nvinfo : EIATTR_MAX_THREADS
	.align		4
.L_596:
        /*0188*/ 	.byte	0x04, 0x05
        /*018a*/ 	.short	(.L_598 - .L_597)
.L_597:
        /*018c*/ 	.word	0x00000280
        /*0190*/ 	.word	0x00000001
        /*0194*/ 	.word	0x00000001


	//----- nvinfo : EIATTR_CRS_STACK_SIZE
	.align		4
.L_598:
        /*0198*/ 	.byte	0x04, 0x1e
        /*019a*/ 	.short	(.L_600 - .L_599)
.L_599:
        /*019c*/ 	.word	0x00000000


	//----- nvinfo : EIATTR_CBANK_PARAM_SIZE
	.align		4
.L_600:
        /*01a0*/ 	.byte	0x03, 0x19
        /*01a2*/ 	.short	0x0021


	//----- nvinfo : EIATTR_PARAM_CBANK
	.align		4
        /*01a4*/ 	.byte	0x04, 0x0a
        /*01a6*/ 	.short	(.L_602 - .L_601)
	.align		4
.L_601:
        /*01a8*/ 	.word	index@(.nv.constant0._ZN3cub18CUB_300001_SM_10006detail6reduce28DeviceReduceSingleTileKernelINS2_10policy_hubIdjN4cuda3std3__44plusIdEEE10Policy1000EN6thrust24THRUST_300001_SM_1000_NS6detail15normal_iteratorINSD_10device_ptrIdEEEEPdjS9_ddNS7_10__identityEEEvT0_T1_T2_T3_T4_T6_)
        /*01ac*/ 	.short	0x0380
        /*01ae*/ 	.short	0x0021


	//----- nvinfo : EIATTR_SW_WAR
	.align		4
.L_602:
        /*01b0*/ 	.byte	0x04, 0x36
        /*01b2*/ 	.short	(.L_604 - .L_603)
.L_603:
        /*01b4*/ 	.word	0x00000008
.L_604:


//--------------------- .nv.info._ZN3cub18CUB_300001_SM_10006detail9transform16transform_kernelINS2_10policy_hubILb1EN4cuda3std3__45tupleIJN6thrust24THRUST_300001_SM_1000_NS17counting_iteratorIjNSA_11use_defaultESC_SC_EEEEEE10policy1000El3prgNSA_6detail15normal_iteratorINSA_10device_ptrIdEEEEJSD_EEEvT0_iT1_T2_DpNS2_10kernel_argIT3_EE --------------------------
	.section	.nv.info._ZN3cub18CUB_300001_SM_10006detail9transform16transform_kernelINS2_10policy_hubILb1EN4cuda3std3__45tupleIJN6thrust24THRUST_300001_SM_1000_NS17counting_iteratorIjNSA_11use_defaultESC_SC_EEEEEE10policy1000El3prgNSA_6detail15normal_iteratorINSA_10device_ptrIdEEEEJSD_EEEvT0_iT1_T2_DpNS2_10kernel_argIT3_EE,"",@"SHT_CUDA_INFO"
	.sectionflags	@""
	.align	4


	//----- nvinfo : EIATTR_CUDA_API_VERSION
	.align		4
        /*0000*/ 	.byte	0x04, 0x37
        /*0002*/ 	.short	(.L_606 - .L_605)
.L_605:
        /*0004*/ 	.word	0x00000082


	//----- nvinfo : EIATTR_KPARAM_INFO
	.align		4
.L_606:
        /*0008*/ 	.byte	0x04, 0x17
        /*000a*/ 	.short	(.L_608 - .L_607)
.L_607:
        /*000c*/ 	.word	0x00000000
        /*0010*/ 	.short	0x0004
        /*0012*/ 	.short	0x0028
        /*0014*/ 	.byte	0x00, 0xf0, 0x41, 0x00


	//----- nvinfo : EIATTR_KPARAM_INFO
	.align		4
.L_608:
        /*0018*/ 	.byte	0x04, 0x17
        /*001a*/ 	.short	(.L_610 - .L_609)
.L_609:
        /*001c*/ 	.word	0x00000000
        /*0020*/ 	.short	0x0003
        /*0022*/ 	.short	0x0020
        /*0024*/ 	.byte	0x00, 0xf0, 0x21, 0x00


	//----- nvinfo : EIATTR_KPARAM_INFO
	.align		4
.L_610:
        /*0028*/ 	.byte	0x04, 0x17
        /*002a*/ 	.short	(.L_612 - .L_611)
.L_611:
        /*002c*/ 	.word	0x00000000
        /*0030*/ 	.short	0x0002
        /*0032*/ 	.short	0x0010
        /*0034*/ 	.byte	0x00, 0xf0, 0x41, 0x00


	//----- nvinfo : EIATTR_KPARAM_INFO
	.align		4
.L_612:
        /*0038*/ 	.byte	0x04, 0x17
        /*003a*/ 	.short	(.L_614 - .L_613)
.L_613:
        /*003c*/ 	.word	0x00000000
        /*0040*/ 	.short	0x0001
        /*0042*/ 	.short	0x0008
        /*0044*/ 	.byte	0x00, 0xf0, 0x11, 0x00


	//----- nvinfo : EIATTR_KPARAM_INFO
	.align		4
.L_614:
        /*0048*/ 	.byte	0x04, 0x17
        /*004a*/ 	.short	(.L_616 - .L_615)
.L_615:
        /*004c*/ 	.word	0x00000000
        /*0050*/ 	.short	0x0000
        /*0052*/ 	.short	0x0000
        /*0054*/ 	.byte	0x00, 0xf0, 0x21, 0x00


	//----- nvinfo : EIATTR_SPARSE_MMA_MASK
	.align		4
.L_616:
        /*0058*/ 	.byte	0x03, 0x50
        /*005a*/ 	.short	0x0000


	//----- nvinfo : EIATTR_MAXREG_COUNT
	.align		4
        /*005c*/ 	.byte	0x03, 0x1b
        /*005e*/ 	.short	0x00ff


	//----- nvinfo : EIATTR_MERCURY_ISA_VERSION
	.align		4
        /*0060*/ 	.byte	0x03, 0x5f
        /*0062*/ 	.short	0x0101


	//----- nvinfo : EIATTR_VRC_CTA_INIT_COUNT
	.align		4
        /*0064*/ 	.byte	0x02, 0x4a
	.zero		1
	.zero		1


	//----- nvinfo : EIATTR_EXIT_INSTR_OFFSETS
	.align		4
        /*0068*/ 	.byte	0x04, 0x1c
        /*006a*/ 	.short	(.L_618 - .L_617)


	//   ....[0]....
.L_617:
        /*006c*/ 	.word	0x000001a0


	//   ....[1]....
        /*0070*/ 	.word	0x00000920


	//   ....[2]....
        /*0074*/ 	.word	0x00000950


	//   ....[3]....
        /*0078*/ 	.word	0x000010b0


	//----- nvinfo : EIATTR_MAX_THREADS
	.align		4
.L_618:
        /*007c*/ 	.byte	0x04, 0x05
        /*007e*/ 	.short	(.L_620 - .L_619)
.L_619:
        /*0080*/ 	.word	0x00000080
        /*0084*/ 	.word	0x00000001
        /*0088*/ 	.word	0x00000001


	//----- nvinfo : EIATTR_CRS_STACK_SIZE
	.align		4
.L_620:
        /*008c*/ 	.byte	0x04, 0x1e
        /*008e*/ 	.short	(.L_622 - .L_621)
.L_621:
        /*0090*/ 	.word	0x00000000


	//----- nvinfo : EIATTR_CBANK_PARAM_SIZE
	.align		4
.L_622:
        /*0094*/ 	.byte	0x03, 0x19
        /*0096*/ 	.short	0x0038


	//----- nvinfo : EIATTR_PARAM_CBANK
	.align		4
        /*0098*/ 	.byte	0x04, 0x0a
        /*009a*/ 	.short	(.L_624 - .L_623)
	.align		4
.L_623:
        /*009c*/ 	.word	index@(.nv.constant0._ZN3cub18CUB_300001_SM_10006detail9transform16transform_kernelINS2_10policy_hubILb1EN4cuda3std3__45tupleIJN6thrust24THRUST_300001_SM_1000_NS17counting_iteratorIjNSA_11use_defaultESC_SC_EEEEEE10policy1000El3prgNSA_6detail15normal_iteratorINSA_10device_ptrIdEEEEJSD_EEEvT0_iT1_T2_DpNS2_10kernel_argIT3_EE)
        /*00a0*/ 	.short	0x0380
        /*00a2*/ 	.short	0x0038


	//----- nvinfo : EIATTR_SW_WAR
	.align		4
.L_624:
        /*00a4*/ 	.byte	0x04, 0x36
        /*00a6*/ 	.short	(.L_626 - .L_625)
.L_625:
        /*00a8*/ 	.word	0x00000008
.L_626:


//--------------------- .nv.info._ZN3cub18CUB_300001_SM_10006detail9transform16transform_kernelINS2_10policy_hubILb1EN4cuda3std3__45tupleIJN6thrust24THRUST_300001_SM_1000_NS17counting_iteratorIjNSA_11use_defaultESC_SC_EEEEEE10policy1000Ei3prgNSA_6detail15normal_iteratorINSA_10device_ptrIdEEEEJSD_EEEvT0_iT1_T2_DpNS2_10kernel_argIT3_EE --------------------------
	.section	.nv.info._ZN3cub18CUB_300001_SM_10006detail9transform16transform_kernelINS2_10policy_hubILb1EN4cuda3std3__45tupleIJN6thrust24THRUST_300001_SM_1000_NS17counting_iteratorIjNSA_11use_defaultESC_SC_EEEEEE10policy1000Ei3prgNSA_6detail15normal_iteratorINSA_10device_ptrIdEEEEJSD_EEEvT0_iT1_T2_DpNS2_10kernel_argIT3_EE,"",@"SHT_CUDA_INFO"
	.sectionflags	@""
	.align	4


	//----- nvinfo : EIATTR_CUDA_API_VERSION
	.align		4
        /*0000*/ 	.byte	0x04, 0x37
        /*0002*/ 	.short	(.L_628 - .L_627)
.L_627:
        /*0004*/ 	.word	0x00000082


	//----- nvinfo : EIATTR_KPARAM_INFO
	.align		4
.L_628:
        /*0008*/ 	.byte	0x04, 0x17
        /*000a*/ 	.short	(.L_630 - .L_629)
.L_629:
        /*000c*/ 	.word	0x00000000
        /*0010*/ 	.short	0x0004
        /*0012*/ 	.short	0x0020
        /*0014*/ 	.byte	0x00, 0xf0, 0x41, 0x00


	//----- nvinfo : EIATTR_KPARAM_INFO
	.align		4
.L_630:
        /*0018*/ 	.byte	0x04, 0x17
        /*001a*/ 	.short	(.L_632 - .L_631)
.L_631:
        /*001c*/ 	.word	0x00000000
        /*0020*/ 	.short	0x0003
        /*0022*/ 	.short	0x0018
        /*0024*/ 	.byte	0x00, 0xf0, 0x21, 0x00


	//----- nvinfo : EIATTR_KPARAM_INFO
	.align		4
.L_632:
        /*0028*/ 	.byte	0x04, 0x17
        /*002a*/ 	.short	(.L_634 - .L_633)
.L_633:
        /*002c*/ 	.word	0x00000000
        /*0030*/ 	.short	0x0002
        /*0032*/ 	.short	0x0008
        /*0034*/ 	.byte	0x00, 0xf0, 0x41, 0x00


	//----- nvinfo : EIATTR_KPARAM_INFO
	.align		4
.L_634:
        /*0038*/ 	.byte	0x04, 0x17
        /*003a*/ 	.short	(.L_636 - .L_635)
.L_635:
        /*003c*/ 	.word	0x00000000
        /*0040*/ 	.short	0x0001
        /*0042*/ 	.short	0x0004
        /*0044*/ 	.byte	0x00, 0xf0, 0x11, 0x00


	//----- nvinfo : EIATTR_KPARAM_INFO
	.align		4
.L_636:
        /*0048*/ 	.byte	0x04, 0x17
        /*004a*/ 	.short	(.L_638 - .L_637)
.L_637:
        /*004c*/ 	.word	0x00000000
        /*0050*/ 	.short	0x0000
        /*0052*/ 	.short	0x0000
        /*0054*/ 	.byte	0x00, 0xf0, 0x11, 0x00


	//----- nvinfo : EIATTR_SPARSE_MMA_MASK
	.align		4
.L_638:
        /*0058*/ 	.byte	0x03, 0x50
        /*005a*/ 	.short	0x0000


	//----- nvinfo : EIATTR_MAXREG_COUNT
	.align		4
        /*005c*/ 	.byte	0x03, 0x1b
        /*005e*/ 	.short	0x00ff


	//----- nvinfo : EIATTR_MERCURY_ISA_VERSION
	.align		4
        /*0060*/ 	.byte	0x03, 0x5f
        /*0062*/ 	.short	0x0101


	//----- nvinfo : EIATTR_VRC_CTA_INIT_COUNT
	.align		4
        /*0064*/ 	.byte	0x02, 0x4a
	.zero		1
	.zero		1


	//----- nvinfo : EIATTR_EXIT_INSTR_OFFSETS
	.align		4
        /*0068*/ 	.byte	0x04, 0x1c
        /*006a*/ 	.short	(.L_640 - .L_639)


	//   ....[0]....
.L_639:
        /*006c*/ 	.word	0x00000130


	//   ....[1]....
        /*0070*/ 	.word	0x00000890


	//   ....[2]....
        /*0074*/ 	.word	0x000008d0


	//   ....[3]....
        /*0078*/ 	.word	0x00001070


	//----- nvinfo : EIATTR_MAX_THREADS
	.align		4
.L_640:
        /*007c*/ 	.byte	0x04, 0x05
        /*007e*/ 	.short	(.L_642 - .L_641)
.L_641:
        /*0080*/ 	.word	0x00000080
        /*0084*/ 	.word	0x00000001
        /*0088*/ 	.word	0x00000001


	//----- nvinfo : EIATTR_CRS_STACK_SIZE
	.align		4
.L_642:
        /*008c*/ 	.byte	0x04, 0x1e
        /*008e*/ 	.short	(.L_644 - .L_643)
.L_643:
        /*0090*/ 	.word	0x00000000


	//----- nvinfo : EIATTR_CBANK_PARAM_SIZE
	.align		4
.L_644:
        /*0094*/ 	.byte	0x03, 0x19
        /*0096*/ 	.short	0x0030


	//----- nvinfo : EIATTR_PARAM_CBANK
	.align		4
        /*0098*/ 	.byte	0x04, 0x0a
        /*009a*/ 	.short	(.L_646 - .L_645)
	.align		4
.L_645:
        /*009c*/ 	.word	index@(.nv.constant0._ZN3cub18CUB_300001_SM_10006detail9transform16transform_kernelINS2_10policy_hubILb1EN4cuda3std3__45tupleIJN6thrust24THRUST_300001_SM_1000_NS17counting_iteratorIjNSA_11use_defaultESC_SC_EEEEEE10policy1000Ei3prgNSA_6detail15normal_iteratorINSA_10device_ptrIdEEEEJSD_EEEvT0_iT1_T2_DpNS2_10kernel_argIT3_EE)
        /*00a0*/ 	.short	0x0380
        /*00a2*/ 	.short	0x0030


	//----- nvinfo : EIATTR_SW_WAR
	.align		4
.L_646:
        /*00a4*/ 	.byte	0x04, 0x36
        /*00a6*/ 	.short	(.L_648 - .L_647)
.L_647:
        /*00a8*/ 	.word	0x00000008
.L_648:


//--------------------- .nv.info._ZN3cub18CUB_300001_SM_10006detail9transform16transform_kernelINS2_10policy_hubILb1EN4cuda3std3__45tupleIJN6thrust24THRUST_300001_SM_1000_NS6detail15normal_iteratorINSA_10device_ptrIdEEEEEEEE10policy1000El6squareIdESF_JPdEEEvT0_iT1_T2_DpNS2_10kernel_argIT3_EE --------------------------
	.section	.nv.info._ZN3cub18CUB_300001_SM_10006detail9transform16transform_kernelINS2_10policy_hubILb1EN4cuda3std3__45tupleIJN6thrust24THRUST_300001_SM_1000_NS6detail15normal_iteratorINSA_10device_ptrIdEEEEEEEE10policy1000El6squareIdESF_JPdEEEvT0_iT1_T2_DpNS2_10kernel_argIT3_EE,"",@"SHT_CUDA_INFO"
	.sectionflags	@""
	.align	4


	//----- nvinfo : EIATTR_CUDA_API_VERSION
	.align		4
        /*0000*/ 	.byte	0x04, 0x37
        /*0002*/ 	.short	(.L_650 - .L_649)
.L_649:
        /*0004*/ 	.word	0x00000082


	//----- nvinfo : EIATTR_KPARAM_INFO
	.align		4
.L_650:
        /*0008*/ 	.byte	0x04, 0x17
        /*000a*/ 	.short	(.L_652 - .L_651)
.L_651:
        /*000c*/ 	.word	0x00000000
        /*0010*/ 	.short	0x0004
        /*0012*/ 	.short	0x0018
        /*0014*/ 	.byte	0x00, 0xf0, 0x41, 0x00


	//----- nvinfo : EIATTR_KPARAM_INFO
	.align		4
.L_652:
        /*0018*/ 	.byte	0x04, 0x17
        /*001a*/ 	.short	(.L_654 - .L_653)
.L_653:
        /*001c*/ 	.word	0x00000000
        /*0020*/ 	.short	0x0003
        /*0022*/ 	.short	0x0010
        /*0024*/ 	.byte	0x00, 0xf0, 0x21, 0x00


	//----- nvinfo : EIATTR_KPARAM_INFO
	.align		4
.L_654:
        /*0028*/ 	.byte	0x04, 0x17
        /*002a*/ 	.short	(.L_656 - .L_655)
.L_655:
        /*002c*/ 	.word	0x00000000
        /*0030*/ 	.short	0x0002
        /*0032*/ 	.short	0x000c
        /*0034*/ 	.byte	0x00, 0xf0, 0x05, 0x00


	//----- nvinfo : EIATTR_KPARAM_INFO
	.align		4
.L_656:
        /*0038*/ 	.byte	0x04, 0x17
        /*003a*/ 	.short	(.L_658 - .L_657)
.L_657:
        /*003c*/ 	.word	0x00000000
        /*0040*/ 	.short	0x0001
        /*0042*/ 	.short	0x0008
        /*0044*/ 	.byte	0x00, 0xf0, 0x11, 0x00


	//----- nvinfo : EIATTR_KPARAM_INFO
	.align		4
.L_658:
        /*0048*/ 	.byte	0x04, 0x17
        /*004a*/ 	.short	(.L_660 - .L_659)
.L_659:
        /*004c*/ 	.word	0x00000000
        /*0050*/ 	.short	0x0000
        /*0052*/ 	.short	0x0000
        /*0054*/ 	.byte	0x00, 0xf0, 0x21, 0x00


	//----- nvinfo : EIATTR_SPARSE_MMA_MASK
	.align		4
.L_660:
        /*0058*/ 	.byte	0x03, 0x50
        /*005a*/ 	.short	0x0000


	//----- nvinfo : EIATTR_MAXREG_COUNT
	.align		4
        /*005c*/ 	.byte	0x03, 0x1b
        /*005e*/ 	.short	0x00ff


	//----- nvinfo : EIATTR_MERCURY_ISA_VERSION
	.align		4
        /*0060*/ 	.byte	0x03, 0x5f
        /*0062*/ 	.short	0x0101


	//----- nvinfo : EIATTR_VRC_CTA_INIT_COUNT
	.align		4
        /*0064*/ 	.byte	0x02, 0x4a
	.zero		1
	.zero		1


	//----- nvinfo : EIATTR_EXIT_INSTR_OFFSETS
	.align		4
        /*0068*/ 	.byte	0x04, 0x1c
        /*006a*/ 	.short	(.L_662 - .L_661)


	//   ....[0]....
.L_661:
        /*006c*/ 	.word	0x000002a0


	//   ....[1]....
        /*0070*/ 	.word	0x00000a30


	//   ....[2]....
        /*0074*/ 	.word	0x00000c60


	//   ....[3]....
        /*0078*/ 	.word	0x00000da0


	//   ....[4]....
        /*007c*/ 	.word	0x00000dd0


	//   ....[5]....
        /*0080*/ 	.word	0x00000e30


	//   ....[6]....
        /*0084*/ 	.word	0x00000e50


	//   ....[7]....
        /*0088*/ 	.word	0x00001310


	//   ....[8]....
        /*008c*/ 	.word	0x00001520


	//   ....[9]....
        /*0090*/ 	.word	0x00001670


	//   ....[10]....
        /*0094*/ 	.word	0x00001710


	//----- nvinfo : EIATTR_MAX_THREADS
	.align		4
.L_662:
        /*0098*/ 	.byte	0x04, 0x05
        /*009a*/ 	.short	(.L_664 - .L_663)
.L_663:
        /*009c*/ 	.word	0x00000080
        /*00a0*/ 	.word	0x00000001
        /*00a4*/ 	.word	0x00000001


	//----- nvinfo : EIATTR_CRS_STACK_SIZE
	.align		4
.L_664:
        /*00a8*/ 	.byte	0x04, 0x1e
        /*00aa*/ 	.short	(.L_666 - .L_665)
.L_665:
        /*00ac*/ 	.word	0x00000000


	//----- nvinfo : EIATTR_CBANK_PARAM_SIZE
	.align		4
.L_666:
        /*00b0*/ 	.byte	0x03, 0x19
        /*00b2*/ 	.short	0x0028


	//----- nvinfo : EIATTR_PARAM_CBANK
	.align		4
        /*00b4*/ 	.byte	0x04, 0x0a
        /*00b6*/ 	.short	(.L_668 - .L_667)
	.align		4
.L_667:
        /*00b8*/ 	.word	index@(.nv.constant0._ZN3cub18CUB_300001_SM_10006detail9transform16transform_kernelINS2_10policy_hubILb1EN4cuda3std3__45tupleIJN6thrust24THRUST_300001_SM_1000_NS6detail15normal_iteratorINSA_10device_ptrIdEEEEEEEE10policy1000El6squareIdESF_JPdEEEvT0_iT1_T2_DpNS2_10kernel_argIT3_EE)
        /*00bc*/ 	.short	0x0380
        /*00be*/ 	.short	0x0028


	//----- nvinfo : EIATTR_SW_WAR
	.align		4
.L_668:
        /*00c0*/ 	.byte	0x04, 0x36
        /*00c2*/ 	.short	(.L_670 - .L_669)
.L_669:
        /*00c4*/ 	.word	0x00000008
.L_670:


//--------------------- .nv.info._ZN3cub18CUB_300001_SM_10006detail9transform16transform_kernelINS2_10policy_hubILb1EN4cuda3std3__45tupleIJN6thrust24THRUST_300001_SM_1000_NS6detail15normal_iteratorINSA_10device_ptrIdEEEEEEEE10policy1000Ei6squareIdESF_JPdEEEvT0_iT1_T2_DpNS2_10kernel_argIT3_EE --------------------------
	.section	.nv.info._ZN3cub18CUB_300001_SM_10006detail9transform16transform_kernelINS2_10policy_hubILb1EN4cuda3std3__45tupleIJN6thrust24THRUST_300001_SM_1000_NS6detail15normal_iteratorINSA_10device_ptrIdEEEEEEEE10policy1000Ei6squareIdESF_JPdEEEvT0_iT1_T2_DpNS2_10kernel_argIT3_EE,"",@"SHT_CUDA_INFO"
	.sectionflags	@""
	.align	4


	//----- nvinfo : EIATTR_CUDA_API_VERSION
	.align		4
        /*0000*/ 	.byte	0x04, 0x37
        /*0002*/ 	.short	(.L_672 - .L_671)
.L_671:
        /*0004*/ 	.word	0x00000082


	//----- nvinfo : EIATTR_KPARAM_INFO
	.align		4
.L_672:
        /*0008*/ 	.byte	0x04, 0x17
        /*000a*/ 	.short	(.L_674 - .L_673)
.L_673:
        /*000c*/ 	.word	0x00000000
        /*0010*/ 	.short	0x0004
        /*0012*/ 	.short	0x0018
        /*0014*/ 	.byte	0x00, 0xf0, 0x41, 0x00


	//----- nvinfo : EIATTR_KPARAM_INFO
	.align		4
.L_674:
        /*0018*/ 	.byte	0x04, 0x17
        /*001a*/ 	.short	(.L_676 - .L_675)
.L_675:
        /*001c*/ 	.word	0x00000000
        /*0020*/ 	.short	0x0003
        /*0022*/ 	.short	0x0010
        /*0024*/ 	.byte	0x00, 0xf0, 0x21, 0x00


	//----- nvinfo : EIATTR_KPARAM_INFO
	.align		4
.L_676:
        /*0028*/ 	.byte	0x04, 0x17
        /*002a*/ 	.short	(.L_678 - .L_677)
.L_677:
        /*002c*/ 	.word	0x00000000
        /*0030*/ 	.short	0x0002
        /*0032*/ 	.short	0x0008
        /*0034*/ 	.byte	0x00, 0xf0, 0x05, 0x00


	//----- nvinfo : EIATTR_KPARAM_INFO
	.align		4
.L_678:
        /*0038*/ 	.byte	0x04, 0x17
        /*003a*/ 	.short	(.L_680 - .L_679)
.L_679:
        /*003c*/ 	.word	0x00000000
        /*0040*/ 	.short	0x0001
        /*0042*/ 	.short	0x0004
        /*0044*/ 	.byte	0x00, 0xf0, 0x11, 0x00


	//----- nvinfo : EIATTR_KPARAM_INFO
	.align		4
.L_680:
        /*0048*/ 	.byte	0x04, 0x17
        /*004a*/ 	.short	(.L_682 - .L_681)
.L_681:
        /*004c*/ 	.word	0x00000000
        /*0050*/ 	.short	0x0000
        /*0052*/ 	.short	0x0000
        /*0054*/ 	.byte	0x00, 0xf0, 0x11, 0x00


	//----- nvinfo : EIATTR_SPARSE_MMA_MASK
	.align		4
.L_682:
        /*0058*/ 	.byte	0x03, 0x50
        /*005a*/ 	.short	0x0000


	//----- nvinfo : EIATTR_MAXREG_COUNT
	.align		4
        /*005c*/ 	.byte	0x03, 0x1b
        /*005e*/ 	.short	0x00ff


	//----- nvinfo : EIATTR_MERCURY_ISA_VERSION
	.align		4
        /*0060*/ 	.byte	0x03, 0x5f
        /*0062*/ 	.short	0x0101


	//----- nvinfo : EIATTR_VRC_CTA_INIT_COUNT
	.align		4
        /*0064*/ 	.byte	0x02, 0x4a
	.zero		1
	.zero		1


	//----- nvinfo : EIATTR_EXIT_INSTR_OFFSETS
	.align		4
        /*0068*/ 	.byte	0x04, 0x1c
        /*006a*/ 	.short	(.L_684 - .L_683)


	//   ....[0]....
.L_683:
        /*006c*/ 	.word	0x000001f0


	//   ....[1]....
        /*0070*/ 	.word	0x000006b0


	//   ....[2]....
        /*0074*/ 	.word	0x000008d0


	//   ....[3]....
        /*0078*/ 	.word	0x00000a20


	//   ....[4]....
        /*007c*/ 	.word	0x00000ae0


	//   ....[5]....
        /*0080*/ 	.word	0x00000b00


	//   ....[6]....
        /*0084*/ 	.word	0x00000ea0


	//   ....[7]....
        /*0088*/ 	.word	0x000010d0


	//   ....[8]....
        /*008c*/ 	.word	0x00001210


	//   ....[9]....
        /*0090*/ 	.word	0x00001240


	//   ....[10]....
        /*0094*/ 	.word	0x000012a0


	//----- nvinfo : EIATTR_MAX_THREADS
	.align		4
.L_684:
        /*0098*/ 	.byte	0x04, 0x05
        /*009a*/ 	.short	(.L_686 - .L_685)
.L_685:
        /*009c*/ 	.word	0x00000080
        /*00a0*/ 	.word	0x00000001
        /*00a4*/ 	.word	0x00000001


	//----- nvinfo : EIATTR_CRS_STACK_SIZE
	.align		4
.L_686:
        /*00a8*/ 	.byte	0x04, 0x1e
        /*00aa*/ 	.short	(.L_688 - .L_687)
.L_687:
        /*00ac*/ 	.word	0x00000000


	//----- nvinfo : EIATTR_CBANK_PARAM_SIZE
	.align		4
.L_688:
        /*00b0*/ 	.byte	0x03, 0x19
        /*00b2*/ 	.short	0x0028


	//----- nvinfo : EIATTR_PARAM_CBANK
	.align		4
        /*00b4*/ 	.byte	0x04, 0x0a
        /*00b6*/ 	.short	(.L_690 - .L_689)
	.align		4
.L_689:
        /*00b8*/ 	.word	index@(.nv.constant0._ZN3cub18CUB_300001_SM_10006detail9transform16transform_kernelINS2_10policy_hubILb1EN4cuda3std3__45tupleIJN6thrust24THRUST_300001_SM_1000_NS6detail15normal_iteratorINSA_10device_ptrIdEEEEEEEE10policy1000Ei6squareIdESF_JPdEEEvT0_iT1_T2_DpNS2_10kernel_argIT3_EE)
        /*00bc*/ 	.short	0x0380
        /*00be*/ 	.short	0x0028


	//----- nvinfo : EIATTR_SW_WAR
	.align		4
.L_690:
        /*00c0*/ 	.byte	0x04, 0x36
        /*00c2*/ 	.short	(.L_692 - .L_691)
.L_691:
        /*00c4*/ 	.word	0x00000008
.L_692:


//--------------------- .nv.info._ZN3cub18CUB_300001_SM_10006detail9transform16transform_kernelINS2_10policy_hubILb1EN4cuda3std3__45tupleIJN6thrust24THRUST_300001_SM_1000_NS6detail15normal_iteratorINSA_10device_ptrIdEEEEEEEE10policy1000El6minus5IdESF_JPdEEEvT0_iT1_T2_DpNS2_10kernel_argIT3_EE --------------------------
	.section	.nv.info._ZN3cub18CUB_300001_SM_10006detail9transform16transform_kernelINS2_10policy_hubILb1EN4cuda3std3__45tupleIJN6thrust24THRUST_300001_SM_1000_NS6detail15normal_iteratorINSA_10device_ptrIdEEEEEEEE10policy1000El6minus5IdESF_JPdEEEvT0_iT1_T2_DpNS2_10kernel_argIT3_EE,"",@"SHT_CUDA_INFO"
	.sectionflags	@""
	.align	4


	//----- nvinfo : EIATTR_CUDA_API_VERSION
	.align		4
        /*0000*/ 	.byte	0x04, 0x37
        /*0002*/ 	.short	(.L_694 - .L_693)
.L_693:
        /*0004*/ 	.word	0x00000082


	//----- nvinfo : EIATTR_KPARAM_INFO
	.align		4
.L_694:
        /*0008*/ 	.byte	0x04, 0x17
        /*000a*/ 	.short	(.L_696 - .L_695)
.L_695:
        /*000c*/ 	.word	0x00000000
        /*0010*/ 	.short	0x0004
        /*0012*/ 	.short	0x0018
        /*0014*/ 	.byte	0x00, 0xf0, 0x41, 0x00


	//----- nvinfo : EIATTR_KPARAM_INFO
	.align		4
.L_696:
        /*0018*/ 	.byte	0x04, 0x17
        /*001a*/ 	.short	(.L_698 - .L_697)
.L_697:
        /*001c*/ 	.word	0x00000000
        /*0020*/ 	.short	0x0003
        /*0022*/ 	.short	0x0010
        /*0024*/ 	.byte	0x00, 0xf0, 0x21, 0x00


	//----- nvinfo : EIATTR_KPARAM_INFO
	.align		4
.L_698:
        /*0028*/ 	.byte	0x04, 0x17
        /*002a*/ 	.short	(.L_700 - .L_699)
.L_699:
        /*002c*/ 	.word	0x00000000
        /*0030*/ 	.short	0x0002
        /*0032*/ 	.short	0x000c
        /*0034*/ 	.byte	0x00, 0xf0, 0x05, 0x00


	//----- nvinfo : EIATTR_KPARAM_INFO
	.align		4
.L_700:
        /*0038*/ 	.byte	0x04, 0x17
        /*003a*/ 	.short	(.L_702 - .L_701)
.L_701:
        /*003c*/ 	.word	0x00000000
        /*0040*/ 	.short	0x0001
        /*0042*/ 	.short	0x0008
        /*0044*/ 	.byte	0x00, 0xf0, 0x11, 0x00


	//----- nvinfo : EIATTR_KPARAM_INFO
	.align		4
.L_702:
        /*0048*/ 	.byte	0x04, 0x17
        /*004a*/ 	.short	(.L_704 - .L_703)
.L_703:
        /*004c*/ 	.word	0x00000000
        /*0050*/ 	.short	0x0000
        /*0052*/ 	.short	0x0000
        /*0054*/ 	.byte	0x00, 0xf0, 0x21, 0x00


	//----- nvinfo : EIATTR_SPARSE_MMA_MASK
	.align		4
.L_704:
        /*0058*/ 	.byte	0x03, 0x50
        /*005a*/ 	.short	0x0000


	//----- nvinfo : EIATTR_MAXREG_COUNT
	.align		4
        /*005c*/ 	.byte	0x03, 0x1b
        /*005e*/ 	.short	0x00ff


	//----- nvinfo : EIATTR_MERCURY_ISA_VERSION
	.align		4
        /*0060*/ 	.byte	0x03, 0x5f
        /*0062*/ 	.short	0x0101


	//----- nvinfo : EIATTR_VRC_CTA_INIT_COUNT
	.align		4
        /*0064*/ 	.byte	0x02, 0x4a
	.zero		1
	.zero		1


	//----- nvinfo : EIATTR_EXIT_INSTR_OFFSETS
	.align		4
        /*0068*/ 	.byte	0x04, 0x1c
        /*006a*/ 	.short	(.L_706 - .L_705)


	//   ....[0]....
.L_705:
        /*006c*/ 	.word	0x000002a0


	//   ....[1]....
        /*0070*/ 	.word	0x00000a30


	//   ....[2]....
        /*0074*/ 	.word	0x00000c60


	//   ....[3]....
        /*0078*/ 	.word	0x00000da0


	//   ....[4]....
        /*007c*/ 	.word	0x00000dd0


	//   ....[5]....
        /*0080*/ 	.word	0x00000e30


	//   ....[6]....
        /*0084*/ 	.word	0x00000e50


	//   ....[7]....
        /*0088*/ 	.word	0x00001310


	//   ....[8]....
        /*008c*/ 	.word	0x00001520


	//   ....[9]....
        /*0090*/ 	.word	0x00001670


	//   ....[10]....
        /*0094*/ 	.word	0x00001710


	//----- nvinfo : EIATTR_MAX_THREADS
	.align		4
.L_706:
        /*0098*/ 	.byte	0x04, 0x05
        /*009a*/ 	.short	(.L_708 - .L_707)
.L_707:
        /*009c*/ 	.word	0x00000080
        /*00a0*/ 	.word	0x00000001
        /*00a4*/ 	.word	0x00000001


	//----- nvinfo : EIATTR_CRS_STACK_SIZE
	.align		4
.L_708:
        /*00a8*/ 	.byte	0x04, 0x1e
        /*00aa*/ 	.short	(.L_710 - .L_709)
.L_709:
        /*00ac*/ 	.word	0x00000000


	//----- nvinfo : EIATTR_CBANK_PARAM_SIZE
	.align		4
.L_710:
        /*00b0*/ 	.byte	0x03, 0x19
        /*00b2*/ 	.short	0x0028


	//----- nvinfo : EIATTR_PARAM_CBANK
	.align		4
        /*00b4*/ 	.byte	0x04, 0x0a
        /*00b6*/ 	.short	(.L_712 - .L_711)
	.align		4
.L_711:
        /*00b8*/ 	.word	index@(.nv.constant0._ZN3cub18CUB_300001_SM_10006detail9transform16transform_kernelINS2_10policy_hubILb1EN4cuda3std3__45tupleIJN6thrust24THRUST_300001_SM_1000_NS6detail15normal_iteratorINSA_10device_ptrIdEEEEEEEE10policy1000El6minus5IdESF_JPdEEEvT0_iT1_T2_DpNS2_10kernel_argIT3_EE)
        /*00bc*/ 	.short	0x0380
        /*00be*/ 	.short	0x0028


	//----- nvinfo : EIATTR_SW_WAR
	.align		4
.L_712:
        /*00c0*/ 	.byte	0x04, 0x36
        /*00c2*/ 	.short	(.L_714 - .L_713)
.L_713:
        /*00c4*/ 	.word	0x00000008
.L_714:


//--------------------- .nv.info._ZN3cub18CUB_300001_SM_10006detail9transform16transform_kernelINS2_10policy_hubILb1EN4cuda3std3__45tupleIJN6thrust24THRUST_300001_SM_1000_NS6detail15normal_iteratorINSA_10device_ptrIdEEEEEEEE10policy1000Ei6minus5IdESF_JPdEEEvT0_iT1_T2_DpNS2_10kernel_argIT3_EE --------------------------
	.section	.nv.info._ZN3cub18CUB_300001_SM_10006detail9transform16transform_kernelINS2_10policy_hubILb1EN4cuda3std3__45tupleIJN6thrust24THRUST_300001_SM_1000_NS6detail15normal_iteratorINSA_10device_ptrIdEEEEEEEE10policy1000Ei6minus5IdESF_JPdEEEvT0_iT1_T2_DpNS2_10kernel_argIT3_EE,"",@"SHT_CUDA_INFO"
	.sectionflags	@""
	.align	4


	//----- nvinfo : EIATTR_CUDA_API_VERSION
	.align		4
        /*0000*/ 	.byte	0x04, 0x37
        /*0002*/ 	.short	(.L_716 - .L_715)
.L_715:
        /*0004*/ 	.word	0x00000082


	//----- nvinfo : EIATTR_KPARAM_INFO
	.align		4
.L_716:
        /*0008*/ 	.byte	0x04, 0x17
        /*000a*/ 	.short	(.L_718 - .L_717)
.L_717:
        /*000c*/ 	.word	0x00000000
        /*0010*/ 	.short	0x0004
        /*0012*/ 	.short	0x0018
        /*0014*/ 	.byte	0x00, 0xf0, 0x41, 0x00


	//----- nvinfo : EIATTR_KPARAM_INFO
	.align		4
.L_718:
        /*0018*/ 	.byte	0x04, 0x17
        /*001a*/ 	.short	(.L_720 - .L_719)
.L_719:
        /*001c*/ 	.word	0x00000000
        /*0020*/ 	.short	0x0003
        /*0022*/ 	.short	0x0010
        /*0024*/ 	.byte	0x00, 0xf0, 0x21, 0x00


	//----- nvinfo : EIATTR_KPARAM_INFO
	.align		4
.L_720:
        /*0028*/ 	.byte	0x04, 0x17
        /*002a*/ 	.short	(.L_722 - .L_721)
.L_721:
        /*002c*/ 	.word	0x00000000
        /*0030*/ 	.short	0x0002
        /*0032*/ 	.short	0x0008
        /*0034*/ 	.byte	0x00, 0xf0, 0x05, 0x00


	//----- nvinfo : EIATTR_KPARAM_INFO
	.align		4
.L_722:
        /*0038*/ 	.byte	0x04, 0x17
        /*003a*/ 	.short	(.L_724 - .L_723)
.L_723:
        /*003c*/ 	.word	0x00000000
        /*0040*/ 	.short	0x0001
        /*0042*/ 	.short	0x0004
        /*0044*/ 	.byte	0x00, 0xf0, 0x11, 0x00


	//----- nvinfo : EIATTR_KPARAM_INFO
	.align		4
.L_724:
        /*0048*/ 	.byte	0x04, 0x17
        /*004a*/ 	.short	(.L_726 - .L_725)
.L_725:
        /*004c*/ 	.word	0x00000000
        /*0050*/ 	.short	0x0000
        /*0052*/ 	.short	0x0000
        /*0054*/ 	.byte	0x00, 0xf0, 0x11, 0x00


	//----- nvinfo : EIATTR_SPARSE_MMA_MASK
	.align		4
.L_726:
        /*0058*/ 	.byte	0x03, 0x50
        /*005a*/ 	.short	0x0000


	//----- nvinfo : EIATTR_MAXREG_COUNT
	.align		4
        /*005c*/ 	.byte	0x03, 0x1b
        /*005e*/ 	.short	0x00ff


	//----- nvinfo : EIATTR_MERCURY_ISA_VERSION
	.align		4
        /*0060*/ 	.byte	0x03, 0x5f
        /*0062*/ 	.short	0x0101


	//----- nvinfo : EIATTR_VRC_CTA_INIT_COUNT
	.align		4
        /*0064*/ 	.byte	0x02, 0x4a
	.zero		1
	.zero		1


	//----- nvinfo : EIATTR_EXIT_INSTR_OFFSETS
	.align		4
        /*0068*/ 	.byte	0x04, 0x1c
        /*006a*/ 	.short	(.L_728 - .L_727)


	//   ....[0]....
.L_727:
        /*006c*/ 	.word	0x000001f0


	//   ....[1]....
        /*0070*/ 	.word	0x000006b0


	//   ....[2]....
        /*0074*/ 	.word	0x000008d0


	//   ....[3]....
        /*0078*/ 	.word	0x00000a20


	//   ....[4]....
        /*007c*/ 	.word	0x00000ae0


	//   ....[5]....
        /*0080*/ 	.word	0x00000b00


	//   ....[6]....
        /*0084*/ 	.word	0x00000ea0


	//   ....[7]....
        /*0088*/ 	.word	0x000010d0


	//   ....[8]....
        /*008c*/ 	.word	0x00001210


	//   ....[9]....
        /*0090*/ 	.word	0x00001240


	//   ....[10]....
        /*0094*/ 	.word	0x000012a0


	//----- nvinfo : EIATTR_MAX_THREADS
	.align		4
.L_728:
        /*0098*/ 	.byte	0x04, 0x05
        /*009a*/ 	.short	(.L_730 - .L_729)
.L_729:
        /*009c*/ 	.word	0x00000080
        /*00a0*/ 	.word	0x00000001
        /*00a4*/ 	.word	0x00000001


	//----- nvinfo : EIATTR_CRS_STACK_SIZE
	.align		4
.L_730:
        /*00a8*/ 	.byte	0x04, 0x1e
        /*00aa*/ 	.short	(.L_732 - .L_731)
.L_731:
        /*00ac*/ 	.word	0x00000000


	//----- nvinfo : EIATTR_CBANK_PARAM_SIZE
	.align		4
.L_732:
        /*00b0*/ 	.byte	0x03, 0x19
        /*00b2*/ 	.short	0x0028


	//----- nvinfo : EIATTR_PARAM_CBANK
	.align		4
        /*00b4*/ 	.byte	0x04, 0x0a
        /*00b6*/ 	.short	(.L_734 - .L_733)
	.align		4
.L_733:
        /*00b8*/ 	.word	index@(.nv.constant0._ZN3cub18CUB_300001_SM_10006detail9transform16transform_kernelINS2_10policy_hubILb1EN4cuda3std3__45tupleIJN6thrust24THRUST_300001_SM_1000_NS6detail15normal_iteratorINSA_10device_ptrIdEEEEEEEE10policy1000Ei6minus5IdESF_JPdEEEvT0_iT1_T2_DpNS2_10kernel_argIT3_EE)
        /*00bc*/ 	.short	0x0380
        /*00be*/ 	.short	0x0028


	//----- nvinfo : EIATTR_SW_WAR
	.align		4
.L_734:
        /*00c0*/ 	.byte	0x04, 0x36
        /*00c2*/ 	.short	(.L_736 - .L_735)
.L_735:
        /*00c4*/ 	.word	0x00000008
.L_736:


//--------------------- .nv.info._ZN3cub18CUB_300001_SM_10006detail8for_each13static_kernelINS2_12policy_hub_t12policy_500_tEmN6thrust24THRUST_300001_SM_1000_NS8cuda_cub20__uninitialized_fill7functorINS7_10device_ptrIdEEdEEEEvT0_T1_ --------------------------
	.section	.nv.info._ZN3cub18CUB_300001_SM_10006detail8for_each13static_kernelINS2_12policy_hub_t12policy_500_tEmN6thrust24THRUST_300001_SM_1000_NS8cuda_cub20__uninitialized_fill7functorINS7_10device_ptrIdEEdEEEEvT0_T1_,"",@"SHT_CUDA_INFO"
	.sectionflags	@""
	.align	4


	//----- nvinfo : EIATTR_CUDA_API_VERSION
	.align		4
        /*0000*/ 	.byte	0x04, 0x37
        /*0002*/ 	.short	(.L_738 - .L_737)
.L_737:
        /*0004*/ 	.word	0x00000082


	//----- nvinfo : EIATTR_KPARAM_INFO
	.align		4
.L_738:
        /*0008*/ 	.byte	0x04, 0x17
        /*000a*/ 	.short	(.L_740 - .L_739)
.L_739:
        /*000c*/ 	.word	0x00000000
        /*0010*/ 	.short	0x0001
        /*0012*/ 	.short	0x0008
        /*0014*/ 	.byte	0x00, 0xf0, 0x41, 0x00


	//----- nvinfo : EIATTR_KPARAM_INFO
	.align		4
.L_740:
        /*0018*/ 	.byte	0x04, 0x17
        /*001a*/ 	.short	(.L_742 - .L_741)
.L_741:
        /*001c*/ 	.word	0x00000000
        /*0020*/ 	.short	0x0000
        /*0022*/ 	.short	0x0000
        /*0024*/ 	.byte	0x00, 0xf0, 0x21, 0x00


	//----- nvinfo : EIATTR_SPARSE_MMA_MASK
	.align		4
.L_742:
        /*0028*/ 	.byte	0x03, 0x50
        /*002a*/ 	.short	0x0000


	//----- nvinfo : EIATTR_MAXREG_COUNT
	.align		4
        /*002c*/ 	.byte	0x03, 0x1b
        /*002e*/ 	.short	0x00ff


	//----- nvinfo : EIATTR_MERCURY_ISA_VERSION
	.align		4
        /*0030*/ 	.byte	0x03, 0x5f
        /*0032*/ 	.short	0x0101


	//----- nvinfo : EIATTR_VRC_CTA_INIT_COUNT
	.align		4
        /*0034*/ 	.byte	0x02, 0x4a
	.zero		1
	.zero		1


	//----- nvinfo : EIATTR_EXIT_INSTR_OFFSETS
	.align		4
        /*0038*/ 	.byte	0x04, 0x1c
        /*003a*/ 	.short	(.L_744 - .L_743)


	//   ....[0]....
.L_743:
        /*003c*/ 	.word	0x00000130


	//   ....[1]....
        /*0040*/ 	.word	0x00000230


	//   ....[2]....
        /*0044*/ 	.word	0x00000260


	//----- nvinfo : EIATTR_MAX_THREADS
	.align		4
.L_744:
        /*0048*/ 	.byte	0x04, 0x05
        /*004a*/ 	.short	(.L_746 - .L_745)
.L_745:
        /*004c*/ 	.word	0x00000100
        /*0050*/ 	.word	0x00000001
        /*0054*/ 	.word	0x00000001


	//----- nvinfo : EIATTR_CBANK_PARAM_SIZE
	.align		4
.L_746:
        /*0058*/ 	.byte	0x03, 0x19
        /*005a*/ 	.short	0x0018


	//----- nvinfo : EIATTR_PARAM_CBANK
	.align		4
        /*005c*/ 	.byte	0x04, 0x0a
        /*005e*/ 	.short	(.L_748 - .L_747)
	.align		4
.L_747:
        /*0060*/ 	.word	index@(.nv.constant0._ZN3cub18CUB_300001_SM_10006detail8for_each13static_kernelINS2_12policy_hub_t12policy_500_tEmN6thrust24THRUST_300001_SM_1000_NS8cuda_cub20__uninitialized_fill7functorINS7_10device_ptrIdEEdEEEEvT0_T1_)
        /*0064*/ 	.short	0x0380
        /*0066*/ 	.short	0x0018


	//----- nvinfo : EIATTR_SW_WAR
	.align		4
.L_748:
        /*0068*/ 	.byte	0x04, 0x36
        /*006a*/ 	.short	(.L_750 - .L_749)
.L_749:
        /*006c*/ 	.word	0x00000008
.L_750:


//--------------------- .nv.info._ZN3cub18CUB_300001_SM_10006detail11EmptyKernelIvEEvv --------------------------
	.section	.nv.info._ZN3cub18CUB_300001_SM_10006detail11EmptyKernelIvEEvv,"",@"SHT_CUDA_INFO"
	.sectionflags	@""
	.align	4


	//----- nvinfo : EIATTR_CUDA_API_VERSION
	.align		4
        /*0000*/ 	.byte	0x04, 0x37
        /*0002*/ 	.short	(.L_752 - .L_751)
.L_751:
        /*0004*/ 	.word	0x00000082


	//----- nvinfo : EIATTR_SPARSE_MMA_MASK
	.align		4
.L_752:
        /*0008*/ 	.byte	0x03, 0x50
        /*000a*/ 	.short	0x0000


	//----- nvinfo : EIATTR_MAXREG_COUNT
	.align		4
        /*000c*/ 	.byte	0x03, 0x1b
        /*000e*/ 	.short	0x00ff


	//----- nvinfo : EIATTR_MERCURY_ISA_VERSION
	.align		4
        /*0010*/ 	.byte	0x03, 0x5f
        /*0012*/ 	.short	0x0101


	//----- nvinfo : EIATTR_VRC_CTA_INIT_COUNT
	.align		4
        /*0014*/ 	.byte	0x02, 0x4a
	.zero		1
	.zero		1


	//----- nvinfo : EIATTR_EXIT_INSTR_OFFSETS
	.align		4
        /*0018*/ 	.byte	0x04, 0x1c
        /*001a*/ 	.short	(.L_754 - .L_753)


	//   ....[0]....
.L_753:
        /*001c*/ 	.word	0x00000010


	//----- nvinfo : EIATTR_SW_WAR
	.align		4
.L_754:
        /*0020*/ 	.byte	0x04, 0x36
        /*0022*/ 	.short	(.L_756 - .L_755)
.L_755:
        /*0024*/ 	.word	0x00000008
.L_756:


//--------------------- .nv.info._ZN6thrust24THRUST_300001_SM_1000_NS8cuda_cub4core6detail13_kernel_agentINS1_8__reduce11ReduceAgentIPN4cuda3std3__45tupleIJdlEEESC_SB_lNS1_9__extrema9arg_min_fIdlNS9_4lessIdEEEEEEJSC_SC_iSH_EEEvDpT0_ --------------------------
	.section	.nv.info._ZN6thrust24THRUST_300001_SM_1000_NS8cuda_cub4core6detail13_kernel_agentINS1_8__reduce11ReduceAgentIPN4cuda3std3__45tupleIJdlEEESC_SB_lNS1_9__extrema9arg_min_fIdlNS9_4lessIdEEEEEEJSC_SC_iSH_EEEvDpT0_,"",@"SHT_CUDA_INFO"
	.sectionflags	@""
	.align	4


	//----- nvinfo : EIATTR_CUDA_API_VERSION
	.align		4
        /*0000*/ 	.byte	0x04, 0x37
        /*0002*/ 	.short	(.L_758 - .L_757)
.L_757:
        /*0004*/ 	.word	0x00000082


	//----- nvinfo : EIATTR_KPARAM_INFO
	.align		4
.L_758:
        /*0008*/ 	.byte	0x04, 0x17
        /*000a*/ 	.short	(.L_760 - .L_759)
.L_759:
        /*000c*/ 	.word	0x00000000
        /*0010*/ 	.short	0x0003
        /*0012*/ 	.short	0x0014
        /*0014*/ 	.byte	0x00, 0xf0, 0x05, 0x00


	//----- nvinfo : EIATTR_KPARAM_INFO
	.align		4
.L_760:
        /*0018*/ 	.byte	0x04, 0x17
        /*001a*/ 	.short	(.L_762 - .L_761)
.L_761:
        /*001c*/ 	.word	0x00000000
        /*0020*/ 	.short	0x0002
        /*0022*/ 	.short	0x0010
        /*0024*/ 	.byte	0x00, 0xf0, 0x11, 0x00


	//----- nvinfo : EIATTR_KPARAM_INFO
	.align		4
.L_762:
        /*0028*/ 	.byte	0x04, 0x17
        /*002a*/ 	.short	(.L_764 - .L_763)
.L_763:
        /*002c*/ 	.word	0x00000000
        /*0030*/ 	.short	0x0001
        /*0032*/ 	.short	0x0008
        /*0034*/ 	.byte	0x00, 0xf5, 0x21, 0x00


	//----- nvinfo : EIATTR_KPARAM_INFO
	.align		4
.L_764:
        /*0038*/ 	.byte	0x04, 0x17
        /*003a*/ 	.short	(.L_766 - .L_765)
.L_765:
        /*003c*/ 	.word	0x00000000
        /*0040*/ 	.short	0x0000
        /*0042*/ 	.short	0x0000
        /*0044*/ 	.byte	0x00, 0xf5, 0x21, 0x00


	//----- nvinfo : EIATTR_SPARSE_MMA_MASK
	.align		4
.L_766:
        /*0048*/ 	.byte	0x03, 0x50
        /*004a*/ 	.short	0x0000


	//----- nvinfo : EIATTR_MAXREG_COUNT
	.align		4
        /*004c*/ 	.byte	0x03, 0x1b
        /*004e*/ 	.short	0x00ff


	//----- nvinfo : EIATTR_NUM_BARRIERS
	.align		4
        /*0050*/ 	.byte	0x02, 0x4c
        /*0052*/ 	.byte	0x01
	.zero		1


	//----- nvinfo : EIATTR_MERCURY_ISA_VERSION
	.align		4
        /*0054*/ 	.byte	0x03, 0x5f
        /*0056*/ 	.short	0x0101


	//----- nvinfo : EIATTR_COOP_GROUP_MASK_REGIDS
	.align		4
        /*0058*/ 	.byte	0x04, 0x29
        /*005a*/ 	.short	(.L_768 - .L_767)


	//   ....[0]....
.L_767:
        /*005c*/ 	.word	0xffffffff


	//   ....[1]....
        /*0060*/ 	.word	0xffffffff


	//   ....[2]....
        /*0064*/ 	.word	0xffffffff


	//   ....[3]....
        /*0068*/ 	.word	0xffffffff


	//   ....[4]....
        /*006c*/ 	.word	0xffffffff


	//   ....[5]....
        /*0070*/ 	.word	0xffffffff


	//   ....[6]....
        /*0074*/ 	.word	0xffffffff


	//   ....[7]....
        /*0078*/ 	.word	0xffffffff


	//   ....[8]....
        /*007c*/ 	.word	0xffffffff


	//   ....[9]....
        /*0080*/ 	.word	0xffffffff


	//   ....[10]....
        /*0084*/ 	.word	0xffffffff


	//   ....[11]....
        /*0088*/ 	.word	0xffffffff


	//   ....[12]....
        /*008c*/ 	.word	0xffffffff


	//   ....[13]....
        /*0090*/ 	.word	0xffffffff


	//   ....[14]....
        /*0094*/ 	.word	0xffffffff


	//   ....[15]....
        /*0098*/ 	.word	0xffffffff


	//   ....[16]....
        /*009c*/ 	.word	0xffffffff


	//   ....[17]....
        /*00a0*/ 	.word	0xffffffff


	//   ....[18]....
        /*00a4*/ 	.word	0xffffffff


	//   ....[19]....
        /*00a8*/ 	.word	0xffffffff


	//   ....[20]....
        /*00ac*/ 	.word	0xffffffff


	//   ....[21]....
        /*00b0*/ 	.word	0xffffffff


	//   ....[22]....
        /*00b4*/ 	.word	0xffffffff


	//   ....[23]....
        /*00b8*/ 	.word	0xffffffff


	//   ....[24]....
        /*00bc*/ 	.word	0xffffffff


	//   ....[25]....
        /*00c0*/ 	.word	0xffffffff


	//   ....[26]....
        /*00c4*/ 	.word	0xffffffff


	//   ....[27]....
        /*00c8*/ 	.word	0xffffffff


	//   ....[28]....
        /*00cc*/ 	.word	0xffffffff


	//   ....[29]....
        /*00d0*/ 	.word	0xffffffff


	//   ....[30]....
        /*00d4*/ 	.word	0xffffffff


	//   ....[31]....
        /*00d8*/ 	.word	0xffffffff


	//   ....[32]....
        /*00dc*/ 	.word	0xffffffff


	//   ....[33]....
        /*00e0*/ 	.word	0xffffffff


	//   ....[34]....
        /*00e4*/ 	.word	0xffffffff


	//   ....[35]....
        /*00e8*/ 	.word	0xffffffff


	//   ....[36]....
        /*00ec*/ 	.word	0xffffffff


	//   ....[37]....
        /*00f0*/ 	.word	0xffffffff


	//   ....[38]....
        /*00f4*/ 	.word	0xffffffff


	//   ....[39]....
        /*00f8*/ 	.word	0xffffffff


	//   ....[40]....
        /*00fc*/ 	.word	0xffffffff


	//   ....[41]....
        /*0100*/ 	.word	0xffffffff


	//   ....[42]....
        /*0104*/ 	.word	0xffffffff


	//   ....[43]....
        /*0108*/ 	.word	0xffffffff


	//   ....[44]....
        /*010c*/ 	.word	0xffffffff


	//   ....[45]....
        /*0110*/ 	.word	0xffffffff


	//   ....[46]....
        /*0114*/ 	.word	0xffffffff


	//   ....[47]....
        /*0118*/ 	.word	0xffffffff


	//   ....[48]....
        /*011c*/ 	.word	0xffffffff


	//   ....[49]....
        /*0120*/ 	.word	0xffffffff


	//   ....[50]....
        /*0124*/ 	.word	0xffffffff


	//   ....[51]....
        /*0128*/ 	.word	0xffffffff


	//   ....[52]....
        /*012c*/ 	.word	0xffffffff


	//   ....[53]....
        /*0130*/ 	.word	0xffffffff


	//   ....[54]....
        /*0134*/ 	.word	0xffffffff


	//   ....[55]....
        /*0138*/ 	.word	0xffffffff


	//   ....[56]....
        /*013c*/ 	.word	0xffffffff


	//   ....[57]....
        /*0140*/ 	.word	0xffffffff


	//   ....[58]....
        /*0144*/ 	.word	0xffffffff


	//   ....[59]....
        /*0148*/ 	.word	0xffffffff


	//----- nvinfo : EIATTR_COOP_GROUP_INSTR_OFFSETS
	.align		4
.L_768:
        /*014c*/ 	.byte	0x04, 0x28
        /*014e*/ 	.short	(.L_770 - .L_769)


	//   ....[0]....
.L_769:
        /*0150*/ 	.word	0x00000b10


	//   ....[1]....
        /*0154*/ 	.word	0x00000b40


	//   ....[2]....
        /*0158*/ 	.word	0x00000b60


	//   ....[3]....
        /*015c*/ 	.word	0x00000b70


	//   ....[4]....
        /*0160*/ 	.word	0x00000ca0


	//   ....[5]....
        /*0164*/ 	.word	0x00000cd0


	//   ....[6]....
        /*0168*/ 	.word	0x00000d00


	//   ....[7]....
        /*016c*/ 	.word	0x00000d20


	//   ....[8]....
        /*0170*/ 	.word	0x00000e50


	//   ....[9]....
        /*0174*/ 	.word	0x00000e80


	//   ....[10]....
        /*0178*/ 	.word	0x00000eb0


	//   ....[11]....
        /*017c*/ 	.word	0x00000ed0


	//   ....[12]....
        /*0180*/ 	.word	0x00001000


	//   ....[13]....
        /*0184*/ 	.word	0x00001030


	//   ....[14]....
        /*0188*/ 	.word	0x00001060


	//   ....[15]....
        /*018c*/ 	.word	0x00001080


	//   ....[16]....
        /*0190*/ 	.word	0x000011b0


	//   ....[17]....
        /*0194*/ 	.word	0x000011f0


	//   ....[18]....
        /*0198*/ 	.word	0x00001220


	//   ....[19]....
        /*019c*/ 	.word	0x00001260


	//   ....[20]....
        /*01a0*/ 	.word	0x00001f30


	//   ....[21]....
        /*01a4*/ 	.word	0x00001f40


	//   ....[22]....
        /*01a8*/ 	.word	0x00001f50


	//   ....[23]....
        /*01ac*/ 	.word	0x00001f60


	//   ....[24]....
        /*01b0*/ 	.word	0x00002090


	//   ....[25]....
        /*01b4*/ 	.word	0x000020d0


	//   ....[26]....
        /*01b8*/ 	.word	0x00002100


	//   ....[27]....
        /*01bc*/ 	.word	0x00002110


	//   ....[28]....
        /*01c0*/ 	.word	0x00002250


	//   ....[29]....
        /*01c4*/ 	.word	0x00002290


	//   ....[30]....
        /*01c8*/ 	.word	0x000022c0


	//   ....[31]....
        /*01cc*/ 	.word	0x000022d0


	//   ....[32]....
        /*01d0*/ 	.word	0x00002410


	//   ....[33]....
        /*01d4*/ 	.word	0x00002450


	//   ....[34]....
        /*01d8*/ 	.word	0x00002480


	//   ....[35]....
        /*01dc*/ 	.word	0x00002490


	//   ....[36]....
        /*01e0*/ 	.word	0x000025d0


	//   ....[37]....
        /*01e4*/ 	.word	0x00002610


	//   ....[38]....
        /*01e8*/ 	.word	0x00002640


	//   ....[39]....
        /*01ec*/ 	.word	0x00002660


	//   ....[40]....
        /*01f0*/ 	.word	0x00006110


	//   ....[41]....
        /*01f4*/ 	.word	0x00006140


	//   ....[42]....
        /*01f8*/ 	.word	0x00006160


	//   ....[43]....
        /*01fc*/ 	.word	0x00006170


	//   ....[44]....
        /*0200*/ 	.word	0x000062a0


	//   ....[45]....
        /*0204*/ 	.word	0x000062d0


	//   ....[46]....
        /*0208*/ 	.word	0x00006300


	//   ....[47]....
        /*020c*/ 	.word	0x00006320


	//   ....[48]....
        /*0210*/ 	.word	0x00006450


	//   ....[49]....
        /*0214*/ 	.word	0x00006480


	//   ....[50]....
        /*0218*/ 	.word	0x000064b0


	//   ....[51]....
        /*021c*/ 	.word	0x000064d0


	//   ....[52]....
        /*0220*/ 	.word	0x00006600


	//   ....[53]....
        /*0224*/ 	.word	0x00006630


	//   ....[54]....
        /*0228*/ 	.word	0x00006660


	//   ....[55]....
        /*022c*/ 	.word	0x00006680


	//   ....[56]....
        /*0230*/ 	.word	0x000067b0


	//   ....[57]....
        /*0234*/ 	.word	0x000067f0


	//   ....[58]....
        /*0238*/ 	.word	0x00006820


	//   ....[59]....
        /*023c*/ 	.word	0x00006830


	//----- nvinfo : EIATTR_VRC_CTA_INIT_COUNT
	.align		4
.L_770:
        /*0240*/ 	.byte	0x02, 0x4a
	.zero		1
	.zero		1


	//----- nvinfo : EIATTR_EXIT_INSTR_OFFSETS
	.align		4
        /*0244*/ 	.byte	0x04, 0x1c
        /*0246*/ 	.short	(.L_772 - .L_771)


	//   ....[0]....
.L_771:
        /*0248*/ 	.word	0x00000030


	//   ....[1]....
        /*024c*/ 	.word	0x00007470


	//   ....[2]....
        /*0250*/ 	.word	0x000074b0


	//----- nvinfo : EIATTR_MAX_THREADS
	.align		4
.L_772:
        /*0254*/ 	.byte	0x04, 0x05
        /*0256*/ 	.short	(.L_774 - .L_773)
.L_773:
        /*0258*/ 	.word	0x00000100
        /*025c*/ 	.word	0x00000001
        /*0260*/ 	.word	0x00000001


	//----- nvinfo : EIATTR_CRS_STACK_SIZE
	.align		4
.L_774:
        /*0264*/ 	.byte	0x04, 0x1e
        /*0266*/ 	.short	(.L_776 - .L_775)
.L_775:
        /*0268*/ 	.word	0x00000000


	//----- nvinfo : EIATTR_CBANK_PARAM_SIZE
	.align		4
.L_776:
        /*026c*/ 	.byte	0x03, 0x19
        /*026e*/ 	.short	0x0015


	//----- nvinfo : EIATTR_PARAM_CBANK
	.align		4
        /*0270*/ 	.byte	0x04, 0x0a
        /*0272*/ 	.short	(.L_778 - .L_777)
	.align		4
.L_777:
        /*0274*/ 	.word	index@(.nv.constant0._ZN6thrust24THRUST_300001_SM_1000_NS8cuda_cub4core6detail13_kernel_agentINS1_8__reduce11ReduceAgentIPN4cuda3std3__45tupleIJdlEEESC_SB_lNS1_9__extrema9arg_min_fIdlNS9_4lessIdEEEEEEJSC_SC_iSH_EEEvDpT0_)
        /*0278*/ 	.short	0x0380
        /*027a*/ 	.short	0x0015


	//----- nvinfo : EIATTR_SW_WAR
	.align		4
.L_778:
        /*027c*/ 	.byte	0x04, 0x36
        /*027e*/ 	.short	(.L_780 - .L_779)
.L_779:
        /*0280*/ 	.word	0x00000008
.L_780:


//--------------------- .nv.info._ZN6thrust24THRUST_300001_SM_1000_NS8cuda_cub4core6detail13_kernel_agentINS1_8__reduce11ReduceAgentINS0_12zip_iteratorIN4cuda3std3__45tupleIJNS0_6detail15normal_iteratorINS0_10device_ptrIdEEEENS0_17counting_iteratorIlNS0_11use_defaultESI_SI_EEEEEEEPNSB_IJdlEEESM_lNS1_9__extrema9arg_min_fIdlNSA_4lessIdEEEEEEJSL_SN_lN3cub18CUB_300001_SM_100013GridEvenShareIlEENSV_9GridQueueIyEESS_EEEvDpT0_ --------------------------
	.section	.nv.info._ZN6thrust24THRUST_300001_SM_1000_NS8cuda_cub4core6detail13_kernel_agentINS1_8__reduce11ReduceAgentINS0_12zip_iteratorIN4cuda3std3__45tupleIJNS0_6detail15normal_iteratorINS0_10device_ptrIdEEEENS0_17counting_iteratorIlNS0_11use_defaultESI_SI_EEEEEEEPNSB_IJdlEEESM_lNS1_9__extrema9arg_min_fIdlNSA_4lessIdEEEEEEJSL_SN_lN3cub18CUB_300001_SM_100013GridEvenShareIlEENSV_9GridQueueIyEESS_EEEvDpT0_,"",@"SHT_CUDA_INFO"
	.sectionflags	@""
	.align	4


	//----- nvinfo : EIATTR_CUDA_API_VERSION
	.align		4
        /*0000*/ 	.byte	0x04, 0x37
        /*0002*/ 	.short	(.L_782 - .L_781)
.L_781:
        /*0004*/ 	.word	0x00000082


	//----- nvinfo : EIATTR_KPARAM_INFO
	.align		4
.L_782:
        /*0008*/ 	.byte	0x04, 0x17
        /*000a*/ 	.short	(.L_784 - .L_783)
.L_783:
        /*000c*/ 	.word	0x00000000
        /*0010*/ 	.short	0x0005
        /*0012*/ 	.short	0x0070
        /*0014*/ 	.byte	0x00, 0xf0, 0x05, 0x00


	//----- nvinfo : EIATTR_KPARAM_INFO
	.align		4
.L_784:
        /*0018*/ 	.byte	0x04, 0x17
        /*001a*/ 	.short	(.L_786 - .L_785)
.L_785:
        /*001c*/ 	.word	0x00000000
        /*0020*/ 	.short	0x0004
        /*0022*/ 	.short	0x0068
        /*0024*/ 	.byte	0x00, 0xf0, 0x21, 0x00


	//----- nvinfo : EIATTR_KPARAM_INFO
	.align		4
.L_786:
        /*0028*/ 	.byte	0x04, 0x17
        /*002a*/ 	.short	(.L_788 - .L_787)
.L_787:
        /*002c*/ 	.word	0x00000000
        /*0030*/ 	.short	0x0003
        /*0032*/ 	.short	0x0020
        /*0034*/ 	.byte	0x00, 0xf0, 0x21, 0x01


	//----- nvinfo : EIATTR_KPARAM_INFO
	.align		4
.L_788:
        /*0038*/ 	.byte	0x04, 0x17
        /*003a*/ 	.short	(.L_790 - .L_789)
.L_789:
        /*003c*/ 	.word	0x00000000
        /*0040*/ 	.short	0x0002
        /*0042*/ 	.short	0x0018
        /*0044*/ 	.byte	0x00, 0xf0, 0x21, 0x00


	//----- nvinfo : EIATTR_KPARAM_INFO
	.align		4
.L_790:
        /*0048*/ 	.byte	0x04, 0x17
        /*004a*/ 	.short	(.L_792 - .L_791)
.L_791:
        /*004c*/ 	.word	0x00000000
        /*0050*/ 	.short	0x0001
        /*0052*/ 	.short	0x0010
        /*0054*/ 	.byte	0x00, 0xf5, 0x21, 0x00


	//----- nvinfo : EIATTR_KPARAM_INFO
	.align		4
.L_792:
        /*0058*/ 	.byte	0x04, 0x17
        /*005a*/ 	.short	(.L_794 - .L_793)
.L_793:
        /*005c*/ 	.word	0x00000000
        /*0060*/ 	.short	0x0000
        /*0062*/ 	.short	0x0000
        /*0064*/ 	.byte	0x00, 0xf0, 0x41, 0x00


	//----- nvinfo : EIATTR_SPARSE_MMA_MASK
	.align		4
.L_794:
        /*0068*/ 	.byte	0x03, 0x50
        /*006a*/ 	.short	0x0000


	//----- nvinfo : EIATTR_MAXREG_COUNT
	.align		4
        /*006c*/ 	.byte	0x03, 0x1b
        /*006e*/ 	.short	0x00ff


	//----- nvinfo : EIATTR_NUM_BARRIERS
	.align		4
        /*0070*/ 	.byte	0x02, 0x4c
        /*0072*/ 	.byte	0x01
	.zero		1


	//----- nvinfo : EIATTR_MERCURY_ISA_VERSION
	.align		4
        /*0074*/ 	.byte	0x03, 0x5f
        /*0076*/ 	.short	0x0101


	//----- nvinfo : EIATTR_COOP_GROUP_MASK_REGIDS
	.align		4
        /*0078*/ 	.byte	0x04, 0x29
        /*007a*/ 	.short	(.L_796 - .L_795)


	//   ....[0]....
.L_795:
        /*007c*/ 	.word	0xffffffff


	//   ....[1]....
        /*0080*/ 	.word	0xffffffff


	//   ....[2]....
        /*0084*/ 	.word	0xffffffff


	//   ....[3]....
        /*0088*/ 	.word	0xffffffff


	//   ....[4]....
        /*008c*/ 	.word	0xffffffff


	//   ....[5]....
        /*0090*/ 	.word	0xffffffff


	//   ....[6]....
        /*0094*/ 	.word	0xffffffff


	//   ....[7]....
        /*0098*/ 	.word	0xffffffff


	//   ....[8]....
        /*009c*/ 	.word	0xffffffff


	//   ....[9]....
        /*00a0*/ 	.word	0xffffffff


	//   ....[10]....
        /*00a4*/ 	.word	0xffffffff


	//   ....[11]....
        /*00a8*/ 	.word	0xffffffff


	//   ....[12]....
        /*00ac*/ 	.word	0xffffffff


	//   ....[13]....
        /*00b0*/ 	.word	0xffffffff


	//   ....[14]....
        /*00b4*/ 	.word	0xffffffff


	//   ....[15]....
        /*00b8*/ 	.word	0xffffffff


	//   ....[16]....
        /*00bc*/ 	.word	0xffffffff


	//   ....[17]....
        /*00c0*/ 	.word	0xffffffff


	//   ....[18]....
        /*00c4*/ 	.word	0xffffffff


	//   ....[19]....
        /*00c8*/ 	.word	0xffffffff


	//   ....[20]....
        /*00cc*/ 	.word	0xffffffff


	//   ....[21]....
        /*00d0*/ 	.word	0xffffffff


	//   ....[22]....
        /*00d4*/ 	.word	0xffffffff


	//   ....[23]....
        /*00d8*/ 	.word	0xffffffff


	//   ....[24]....
        /*00dc*/ 	.word	0xffffffff


	//   ....[25]....
        /*00e0*/ 	.word	0xffffffff


	//   ....[26]....
        /*00e4*/ 	.word	0xffffffff


	//   ....[27]....
        /*00e8*/ 	.word	0xffffffff


	//   ....[28]....
        /*00ec*/ 	.word	0xffffffff


	//   ....[29]....
        /*00f0*/ 	.word	0xffffffff


	//   ....[30]....
        /*00f4*/ 	.word	0xffffffff


	//   ....[31]....
        /*00f8*/ 	.word	0xffffffff


	//   ....[32]....
        /*00fc*/ 	.word	0xffffffff


	//   ....[33]....
        /*0100*/ 	.word	0xffffffff


	//   ....[34]....
        /*0104*/ 	.word	0xffffffff


	//   ....[35]....
        /*0108*/ 	.word	0xffffffff


	//   ....[36]....
        /*010c*/ 	.word	0xffffffff


	//   ....[37]....
        /*0110*/ 	.word	0xffffffff


	//   ....[38]....
        /*0114*/ 	.word	0xffffffff


	//   ....[39]....
        /*0118*/ 	.word	0xffffffff


	//   ....[40]....
        /*011c*/ 	.word	0xffffffff


	//   ....[41]....
        /*0120*/ 	.word	0xffffffff


	//   ....[42]....
        /*0124*/ 	.word	0xffffffff


	//   ....[43]....
        /*0128*/ 	.word	0xffffffff


	//   ....[44]....
        /*012c*/ 	.word	0xffffffff


	//   ....[45]....
        /*0130*/ 	.word	0xffffffff


	//   ....[46]....
        /*0134*/ 	.word	0xffffffff


	//   ....[47]....
        /*0138*/ 	.word	0xffffffff


	//   ....[48]....
        /*013c*/ 	.word	0xffffffff


	//   ....[49]....
        /*0140*/ 	.word	0xffffffff


	//   ....[50]....
        /*0144*/ 	.word	0xffffffff


	//   ....[51]....
        /*0148*/ 	.word	0xffffffff


	//   ....[52]....
        /*014c*/ 	.word	0xffffffff


	//   ....[53]....
        /*0150*/ 	.word	0xffffffff


	//   ....[54]....
        /*0154*/ 	.word	0xffffffff


	//   ....[55]....
        /*0158*/ 	.word	0xffffffff


	//   ....[56]....
        /*015c*/ 	.word	0xffffffff


	//   ....[57]....
        /*0160*/ 	.word	0xffffffff


	//   ....[58]....
        /*0164*/ 	.word	0xffffffff


	//   ....[59]....
        /*0168*/ 	.word	0xffffffff


	//----- nvinfo : EIATTR_COOP_GROUP_INSTR_OFFSETS
	.align		4
.L_796:
        /*016c*/ 	.byte	0x04, 0x28
        /*016e*/ 	.short	(.L_798 - .L_797)


	//   ....[0]....
.L_797:
        /*0170*/ 	.word	0x00000d40


	//   ....[1]....
        /*0174*/ 	.word	0x00000d70


	//   ....[2]....
        /*0178*/ 	.word	0x00000d90


	//   ....[3]....
        /*017c*/ 	.word	0x00000da0


	//   ....[4]....
        /*0180*/ 	.word	0x00000ed0


	//   ....[5]....
        /*0184*/ 	.word	0x00000f00


	//   ....[6]....
        /*0188*/ 	.word	0x00000f30


	//   ....[7]....
        /*018c*/ 	.word	0x00000f50


	//   ....[8]....
        /*0190*/ 	.word	0x00001080


	//   ....[9]....
        /*0194*/ 	.word	0x000010b0


	//   ....[10]....
        /*0198*/ 	.word	0x000010e0


	//   ....[11]....
        /*019c*/ 	.word	0x00001100


	//   ....[12]....
        /*01a0*/ 	.word	0x00001230


	//   ....[13]....
        /*01a4*/ 	.word	0x00001260


	//   ....[14]....
        /*01a8*/ 	.word	0x00001290


	//   ....[15]....
        /*01ac*/ 	.word	0x000012b0


	//   ....[16]....
        /*01b0*/ 	.word	0x000013e0


	//   ....[17]....
        /*01b4*/ 	.word	0x00001420


	//   ....[18]....
        /*01b8*/ 	.word	0x00001450


	//   ....[19]....
        /*01bc*/ 	.word	0x00001490


	//   ....[20]....
        /*01c0*/ 	.word	0x00002160


	//   ....[21]....
        /*01c4*/ 	.word	0x00002170


	//   ....[22]....
        /*01c8*/ 	.word	0x00002180


	//   ....[23]....
        /*01cc*/ 	.word	0x00002190


	//   ....[24]....
        /*01d0*/ 	.word	0x000022c0


	//   ....[25]....
        /*01d4*/ 	.word	0x00002300


	//   ....[26]....
        /*01d8*/ 	.word	0x00002330


	//   ....[27]....
        /*01dc*/ 	.word	0x00002340


	//   ....[28]....
        /*01e0*/ 	.word	0x00002480


	//   ....[29]....
        /*01e4*/ 	.word	0x000024c0


	//   ....[30]....
        /*01e8*/ 	.word	0x000024f0


	//   ....[31]....
        /*01ec*/ 	.word	0x00002510


	//   ....[32]....
        /*01f0*/ 	.word	0x00002640


	//   ....[33]....
        /*01f4*/ 	.word	0x00002680


	//   ....[34]....
        /*01f8*/ 	.word	0x000026b0


	//   ....[35]....
        /*01fc*/ 	.word	0x000026c0


	//   ....[36]....
        /*0200*/ 	.word	0x00002800


	//   ....[37]....
        /*0204*/ 	.word	0x00002840


	//   ....[38]....
        /*0208*/ 	.word	0x00002870


	//   ....[39]....
        /*020c*/ 	.word	0x00002890


	//   ....[40]....
        /*0210*/ 	.word	0x00005490


	//   ....[41]....
        /*0214*/ 	.word	0x000054c0


	//   ....[42]....
        /*0218*/ 	.word	0x000054e0


	//   ....[43]....
        /*021c*/ 	.word	0x000054f0


	//   ....[44]....
        /*0220*/ 	.word	0x00005620


	//   ....[45]....
        /*0224*/ 	.word	0x00005650


	//   ....[46]....
        /*0228*/ 	.word	0x00005680


	//   ....[47]....
        /*022c*/ 	.word	0x000056a0


	//   ....[48]....
        /*0230*/ 	.word	0x000057d0


	//   ....[49]....
        /*0234*/ 	.word	0x00005800


	//   ....[50]....
        /*0238*/ 	.word	0x00005830


	//   ....[51]....
        /*023c*/ 	.word	0x00005850


	//   ....[52]....
        /*0240*/ 	.word	0x00005980


	//   ....[53]....
        /*0244*/ 	.word	0x000059b0


	//   ....[54]....
        /*0248*/ 	.word	0x000059e0


	//   ....[55]....
        /*024c*/ 	.word	0x00005a00


	//   ....[56]....
        /*0250*/ 	.word	0x00005b30


	//   ....[57]....
        /*0254*/ 	.word	0x00005b70


	//   ....[58]....
        /*0258*/ 	.word	0x00005ba0


	//   ....[59]....
        /*025c*/ 	.word	0x00005be0


	//----- nvinfo : EIATTR_VRC_CTA_INIT_COUNT
	.align		4
.L_798:
        /*0260*/ 	.byte	0x02, 0x4a
	.zero		1
	.zero		1


	//----- nvinfo : EIATTR_EXIT_INSTR_OFFSETS
	.align		4
        /*0264*/ 	.byte	0x04, 0x1c
        /*0266*/ 	.short	(.L_800 - .L_799)


	//   ....[0]....
.L_799:
        /*0268*/ 	.word	0x000067f0


	//   ....[1]....
        /*026c*/ 	.word	0x00006840


	//----- nvinfo : EIATTR_MAX_THREADS
	.align		4
.L_800:
        /*0270*/ 	.byte	0x04, 0x05
        /*0272*/ 	.short	(.L_802 - .L_801)
.L_801:
        /*0274*/ 	.word	0x00000100
        /*0278*/ 	.word	0x00000001
        /*027c*/ 	.word	0x00000001


	//----- nvinfo : EIATTR_CRS_STACK_SIZE
	.align		4
.L_802:
        /*0280*/ 	.byte	0x04, 0x1e
        /*0282*/ 	.short	(.L_804 - .L_803)
.L_803:
        /*0284*/ 	.word	0x00000000


	//----- nvinfo : EIATTR_CBANK_PARAM_SIZE
	.align		4
.L_804:
        /*0288*/ 	.byte	0x03, 0x19
        /*028a*/ 	.short	0x0071


	//----- nvinfo : EIATTR_PARAM_CBANK
	.align		4
        /*028c*/ 	.byte	0x04, 0x0a
        /*028e*/ 	.short	(.L_806 - .L_805)
	.align		4
.L_805:
        /*0290*/ 	.word	index@(.nv.constant0._ZN6thrust24THRUST_300001_SM_1000_NS8cuda_cub4core6detail13_kernel_agentINS1_8__reduce11ReduceAgentINS0_12zip_iteratorIN4cuda3std3__45tupleIJNS0_6detail15normal_iteratorINS0_10device_ptrIdEEEENS0_17counting_iteratorIlNS0_11use_defaultESI_SI_EEEEEEEPNSB_IJdlEEESM_lNS1_9__extrema9arg_min_fIdlNSA_4lessIdEEEEEEJSL_SN_lN3cub18CUB_300001_SM_100013GridEvenShareIlEENSV_9GridQueueIyEESS_EEEvDpT0_)
        /*0294*/ 	.short	0x0380
        /*0296*/ 	.short	0x0071


	//----- nvinfo : EIATTR_SW_WAR
	.align		4
.L_806:
        /*0298*/ 	.byte	0x04, 0x36
        /*029a*/ 	.short	(.L_808 - .L_807)
.L_807:
        /*029c*/ 	.word	0x00000008
.L_808:


//--------------------- .nv.info._ZN6thrust24THRUST_300001_SM_1000_NS8cuda_cub4core6detail13_kernel_agentINS1_8__reduce11ReduceAgentINS0_12zip_iteratorIN4cuda3std3__45tupleIJNS0_6detail15normal_iteratorINS0_10device_ptrIdEEEENS0_17counting_iteratorIlNS0_11use_defaultESI_SI_EEEEEEEPNSB_IJdlEEESM_lNS1_9__extrema9arg_min_fIdlNSA_4lessIdEEEEEEJSL_SN_lSS_EEEvDpT0_ --------------------------
	.section	.nv.info._ZN6thrust24THRUST_300001_SM_1000_NS8cuda_cub4core6detail13_kernel_agentINS1_8__reduce11ReduceAgentINS0_12zip_iteratorIN4cuda3std3__45tupleIJNS0_6detail15normal_iteratorINS0_10device_ptrIdEEEENS0_17counting_iteratorIlNS0_11use_defaultESI_SI_EEEEEEEPNSB_IJdlEEESM_lNS1_9__extrema9arg_min_fIdlNSA_4lessIdEEEEEEJSL_SN_lSS_EEEvDpT0_,"",@"SHT_CUDA_INFO"
	.sectionflags	@""
	.align	4


	//----- nvinfo : EIATTR_CUDA_API_VERSION
	.align		4
        /*0000*/ 	.byte	0x04, 0x37
        /*0002*/ 	.short	(.L_810 - .L_809)
.L_809:
        /*0004*/ 	.word	0x00000082


	//----- nvinfo : EIATTR_KPARAM_INFO
	.align		4
.L_810:
        /*0008*/ 	.byte	0x04, 0x17
        /*000a*/ 	.short	(.L_812 - .L_811)
.L_811:
        /*000c*/ 	.word	0x00000000
        /*0010*/ 	.short	0x0003
        /*0012*/ 	.short	0x0020
        /*0014*/ 	.byte	0x00, 0xf0, 0x05, 0x00


	//----- nvinfo : EIATTR_KPARAM_INFO
	.align		4
.L_812:
        /*0018*/ 	.byte	0x04, 0x17
        /*001a*/ 	.short	(.L_814 - .L_813)
.L_813:
        /*001c*/ 	.word	0x00000000
        /*0020*/ 	.short	0x0002
        /*0022*/ 	.short	0x0018
        /*0024*/ 	.byte	0x00, 0xf0, 0x21, 0x00


	//----- nvinfo : EIATTR_KPARAM_INFO
	.align		4
.L_814:
        /*0028*/ 	.byte	0x04, 0x17
        /*002a*/ 	.short	(.L_816 - .L_815)
.L_815:
        /*002c*/ 	.word	0x00000000
        /*0030*/ 	.short	0x0001
        /*0032*/ 	.short	0x0010
        /*0034*/ 	.byte	0x00, 0xf5, 0x21, 0x00


	//----- nvinfo : EIATTR_KPARAM_INFO
	.align		4
.L_816:
        /*0038*/ 	.byte	0x04, 0x17
        /*003a*/ 	.short	(.L_818 - .L_817)
.L_817:
        /*003c*/ 	.word	0x00000000
        /*0040*/ 	.short	0x0000
        /*0042*/ 	.short	0x0000
        /*0044*/ 	.byte	0x00, 0xf0, 0x41, 0x00


	//----- nvinfo : EIATTR_SPARSE_MMA_MASK
	.align		4
.L_818:
        /*0048*/ 	.byte	0x03, 0x50
        /*004a*/ 	.short	0x0000


	//----- nvinfo : EIATTR_MAXREG_COUNT
	.align		4
        /*004c*/ 	.byte	0x03, 0x1b
        /*004e*/ 	.short	0x00ff


	//----- nvinfo : EIATTR_NUM_BARRIERS
	.align		4
        /*0050*/ 	.byte	0x02, 0x4c
        /*0052*/ 	.byte	0x01
	.zero		1


	//----- nvinfo : EIATTR_MERCURY_ISA_VERSION
	.align		4
        /*0054*/ 	.byte	0x03, 0x5f
        /*0056*/ 	.short	0x0101


	//----- nvinfo : EIATTR_COOP_GROUP_MASK_REGIDS
	.align		4
        /*0058*/ 	.byte	0x04, 0x29
        /*005a*/ 	.short	(.L_820 - .L_819)


	//   ....[0]....
.L_819:
        /*005c*/ 	.word	0xffffffff


	//   ....[1]....
        /*0060*/ 	.word	0xffffffff


	//   ....[2]....
        /*0064*/ 	.word	0xffffffff


	//   ....[3]....
        /*0068*/ 	.word	0xffffffff


	//   ....[4]....
        /*006c*/ 	.word	0xffffffff


	//   ....[5]....
        /*0070*/ 	.word	0xffffffff


	//   ....[6]....
        /*0074*/ 	.word	0xffffffff


	//   ....[7]....
        /*0078*/ 	.word	0xffffffff


	//   ....[8]....
        /*007c*/ 	.word	0xffffffff


	//   ....[9]....
        /*0080*/ 	.word	0xffffffff


	//   ....[10]....
        /*0084*/ 	.word	0xffffffff


	//   ....[11]....
        /*0088*/ 	.word	0xffffffff


	//   ....[12]....
        /*008c*/ 	.word	0xffffffff


	//   ....[13]....
        /*0090*/ 	.word	0xffffffff


	//   ....[14]....
        /*0094*/ 	.word	0xffffffff


	//   ....[15]....
        /*0098*/ 	.word	0xffffffff


	//   ....[16]....
        /*009c*/ 	.word	0xffffffff


	//   ....[17]....
        /*00a0*/ 	.word	0xffffffff


	//   ....[18]....
        /*00a4*/ 	.word	0xffffffff


	//   ....[19]....
        /*00a8*/ 	.word	0xffffffff


	//   ....[20]....
        /*00ac*/ 	.word	0xffffffff


	//   ....[21]....
        /*00b0*/ 	.word	0xffffffff


	//   ....[22]....
        /*00b4*/ 	.word	0xffffffff


	//   ....[23]....
        /*00b8*/ 	.word	0xffffffff


	//   ....[24]....
        /*00bc*/ 	.word	0xffffffff


	//   ....[25]....
        /*00c0*/ 	.word	0xffffffff


	//   ....[26]....
        /*00c4*/ 	.word	0xffffffff


	//   ....[27]....
        /*00c8*/ 	.word	0xffffffff


	//   ....[28]....
        /*00cc*/ 	.word	0xffffffff


	//   ....[29]....
        /*00d0*/ 	.word	0xffffffff


	//   ....[30]....
        /*00d4*/ 	.word	0xffffffff


	//   ....[31]....
        /*00d8*/ 	.word	0xffffffff


	//   ....[32]....
        /*00dc*/ 	.word	0xffffffff


	//   ....[33]....
        /*00e0*/ 	.word	0xffffffff


	//   ....[34]....
        /*00e4*/ 	.word	0xffffffff


	//   ....[35]....
        /*00e8*/ 	.word	0xffffffff


	//   ....[36]....
        /*00ec*/ 	.word	0xffffffff


	//   ....[37]....
        /*00f0*/ 	.word	0xffffffff


	//   ....[38]....
        /*00f4*/ 	.word	0xffffffff


	//   ....[39]....
        /*00f8*/ 	.word	0xffffffff


	//   ....[40]....
        /*00fc*/ 	.word	0xffffffff


	//   ....[41]....
        /*0100*/ 	.word	0xffffffff


	//   ....[42]....
        /*0104*/ 	.word	0xffffffff


	//   ....[43]....
        /*0108*/ 	.word	0xffffffff


	//   ....[44]....
        /*010c*/ 	.word	0xffffffff


	//   ....[45]....
        /*0110*/ 	.word	0xffffffff


	//   ....[46]....
        /*0114*/ 	.word	0xffffffff


	//   ....[47]....
        /*0118*/ 	.word	0xffffffff


	//   ....[48]....
        /*011c*/ 	.word	0xffffffff


	//   ....[49]....
        /*0120*/ 	.word	0xffffffff


	//   ....[50]....
        /*0124*/ 	.word	0xffffffff


	//   ....[51]....
        /*0128*/ 	.word	0xffffffff


	//   ....[52]....
        /*012c*/ 	.word	0xffffffff


	//   ....[53]....
        /*0130*/ 	.word	0xffffffff


	//   ....[54]....
        /*0134*/ 	.word	0xffffffff


	//   ....[55]....
        /*0138*/ 	.word	0xffffffff


	//   ....[56]....
        /*013c*/ 	.word	0xffffffff


	//   ....[57]....
        /*0140*/ 	.word	0xffffffff


	//   ....[58]....
        /*0144*/ 	.word	0xffffffff


	//   ....[59]....
        /*0148*/ 	.word	0xffffffff


	//----- nvinfo : EIATTR_COOP_GROUP_INSTR_OFFSETS
	.align		4
.L_820:
        /*014c*/ 	.byte	0x04, 0x28
        /*014e*/ 	.short	(.L_822 - .L_821)


	//   ....[0]....
.L_821:
        /*0150*/ 	.word	0x00000c70


	//   ....[1]....
        /*0154*/ 	.word	0x00000ca0


	//   ....[2]....
        /*0158*/ 	.word	0x00000cc0


	//   ....[3]....
        /*015c*/ 	.word	0x00000cd0


	//   ....[4]....
        /*0160*/ 	.word	0x00000e00


	//   ....[5]....
        /*0164*/ 	.word	0x00000e30


	//   ....[6]....
        /*0168*/ 	.word	0x00000e60


	//   ....[7]....
        /*016c*/ 	.word	0x00000e80


	//   ....[8]....
        /*0170*/ 	.word	0x00000fb0


	//   ....[9]....
        /*0174*/ 	.word	0x00000fe0


	//   ....[10]....
        /*0178*/ 	.word	0x00001010


	//   ....[11]....
        /*017c*/ 	.word	0x00001030


	//   ....[12]....
        /*0180*/ 	.word	0x00001160


	//   ....[13]....
        /*0184*/ 	.word	0x00001190


	//   ....[14]....
        /*0188*/ 	.word	0x000011c0


	//   ....[15]....
        /*018c*/ 	.word	0x000011e0


	//   ....[16]....
        /*0190*/ 	.word	0x00001310


	//   ....[17]....
        /*0194*/ 	.word	0x00001350


	//   ....[18]....
        /*0198*/ 	.word	0x00001380


	//   ....[19]....
        /*019c*/ 	.word	0x000013c0


	//   ....[20]....
        /*01a0*/ 	.word	0x00002090


	//   ....[21]....
        /*01a4*/ 	.word	0x000020a0


	//   ....[22]....
        /*01a8*/ 	.word	0x000020b0


	//   ....[23]....
        /*01ac*/ 	.word	0x000020c0


	//   ....[24]....
        /*01b0*/ 	.word	0x000021f0


	//   ....[25]....
        /*01b4*/ 	.word	0x00002230


	//   ....[26]....
        /*01b8*/ 	.word	0x00002260


	//   ....[27]....
        /*01bc*/ 	.word	0x00002270


	//   ....[28]....
        /*01c0*/ 	.word	0x000023b0


	//   ....[29]....
        /*01c4*/ 	.word	0x000023f0


	//   ....[30]....
        /*01c8*/ 	.word	0x00002420


	//   ....[31]....
        /*01cc*/ 	.word	0x00002430


	//   ....[32]....
        /*01d0*/ 	.word	0x00002570


	//   ....[33]....
        /*01d4*/ 	.word	0x000025b0


	//   ....[34]....
        /*01d8*/ 	.word	0x000025e0


	//   ....[35]....
        /*01dc*/ 	.word	0x000025f0


	//   ....[36]....
        /*01e0*/ 	.word	0x00002730


	//   ....[37]....
        /*01e4*/ 	.word	0x00002770


	//   ....[38]....
        /*01e8*/ 	.word	0x000027a0


	//   ....[39]....
        /*01ec*/ 	.word	0x000027c0


	//   ....[40]....
        /*01f0*/ 	.word	0x00004f70


	//   ....[41]....
        /*01f4*/ 	.word	0x00004fa0


	//   ....[42]....
        /*01f8*/ 	.word	0x00004fc0


	//   ....[43]....
        /*01fc*/ 	.word	0x00004fd0


	//   ....[44]....
        /*0200*/ 	.word	0x00005100


	//   ....[45]....
        /*0204*/ 	.word	0x00005130


	//   ....[46]....
        /*0208*/ 	.word	0x00005160


	//   ....[47]....
        /*020c*/ 	.word	0x00005180


	//   ....[48]....
        /*0210*/ 	.word	0x000052b0


	//   ....[49]....
        /*0214*/ 	.word	0x000052e0


	//   ....[50]....
        /*0218*/ 	.word	0x00005310


	//   ....[51]....
        /*021c*/ 	.word	0x00005330


	//   ....[52]....
        /*0220*/ 	.word	0x00005460


	//   ....[53]....
        /*0224*/ 	.word	0x00005490


	//   ....[54]....
        /*0228*/ 	.word	0x000054c0


	//   ....[55]....
        /*022c*/ 	.word	0x000054e0


	//   ....[56]....
        /*0230*/ 	.word	0x00005610


	//   ....[57]....
        /*0234*/ 	.word	0x00005650


	//   ....[58]....
        /*0238*/ 	.word	0x00005680


	//   ....[59]....
        /*023c*/ 	.word	0x000056c0


	//----- nvinfo : EIATTR_VRC_CTA_INIT_COUNT
	.align		4
.L_822:
        /*0240*/ 	.byte	0x02, 0x4a
	.zero		1
	.zero		1


	//----- nvinfo : EIATTR_EXIT_INSTR_OFFSETS
	.align		4
        /*0244*/ 	.byte	0x04, 0x1c
        /*0246*/ 	.short	(.L_824 - .L_823)


	//   ....[0]....
.L_823:
        /*0248*/ 	.word	0x00000040


	//   ....[1]....
        /*024c*/ 	.word	0x000062d0


	//   ....[2]....
        /*0250*/ 	.word	0x00006310


	//----- nvinfo : EIATTR_MAX_THREADS
	.align		4
.L_824:
        /*0254*/ 	.byte	0x04, 0x05
        /*0256*/ 	.short	(.L_826 - .L_825)
.L_825:
        /*0258*/ 	.word	0x00000100
        /*025c*/ 	.word	0x00000001
        /*0260*/ 	.word	0x00000001


	//----- nvinfo : EIATTR_CRS_STACK_SIZE
	.align		4
.L_826:
        /*0264*/ 	.byte	0x04, 0x1e
        /*0266*/ 	.short	(.L_828 - .L_827)
.L_827:
        /*0268*/ 	.word	0x00000000


	//----- nvinfo : EIATTR_CBANK_PARAM_SIZE
	.align		4
.L_828:
        /*026c*/ 	.byte	0x03, 0x19
        /*026e*/ 	.short	0x0021


	//----- nvinfo : EIATTR_PARAM_CBANK
	.align		4
        /*0270*/ 	.byte	0x04, 0x0a
        /*0272*/ 	.short	(.L_830 - .L_829)
	.align		4
.L_829:
        /*0274*/ 	.word	index@(.nv.constant0._ZN6thrust24THRUST_300001_SM_1000_NS8cuda_cub4core6detail13_kernel_agentINS1_8__reduce11ReduceAgentINS0_12zip_iteratorIN4cuda3std3__45tupleIJNS0_6detail15normal_iteratorINS0_10device_ptrIdEEEENS0_17counting_iteratorIlNS0_11use_defaultESI_SI_EEEEEEEPNSB_IJdlEEESM_lNS1_9__extrema9arg_min_fIdlNSA_4lessIdEEEEEEJSL_SN_lSS_EEEvDpT0_)
        /*0278*/ 	.short	0x0380
        /*027a*/ 	.short	0x0021


	//----- nvinfo : EIATTR_SW_WAR
	.align		4
.L_830:
        /*027c*/ 	.byte	0x04, 0x36
        /*027e*/ 	.short	(.L_832 - .L_831)
.L_831:
        /*0280*/ 	.word	0x00000008
.L_832:


//--------------------- .nv.info._ZN6thrust24THRUST_300001_SM_1000_NS8cuda_cub4core6detail13_kernel_agentINS1_8__reduce11ReduceAgentIPN4cuda3std3__45tupleIJdlEEESC_SB_iNS1_9__extrema9arg_min_fIdlNS9_4lessIdEEEEEEJSC_SC_iSH_EEEvDpT0_ --------------------------
	.section	.nv.info._ZN6thrust24THRUST_300001_SM_1000_NS8cuda_cub4core6detail13_kernel_agentINS1_8__reduce11ReduceAgentIPN4cuda3std3__45tupleIJdlEEESC_SB_iNS1_9__extrema9arg_min_fIdlNS9_4lessIdEEEEEEJSC_SC_iSH_EEEvDpT0_,"",@"SHT_CUDA_INFO"
	.sectionflags	@""
	.align	4


	//----- nvinfo : EIATTR_CUDA_API_VERSION
	.align		4
        /*0000*/ 	.byte	0x04, 0x37
        /*0002*/ 	.short	(.L_834 - .L_833)
.L_833:
        /*0004*/ 	.word	0x00000082


	//----- nvinfo : EIATTR_KPARAM_INFO
	.align		4
.L_834:
        /*0008*/ 	.byte	0x04, 0x17
        /*000a*/ 	.short	(.L_836 - .L_835)
.L_835:
        /*000c*/ 	.word	0x00000000
        /*0010*/ 	.short	0x0003
        /*0012*/ 	.short	0x0014
        /*0014*/ 	.byte	0x00, 0xf0, 0x05, 0x00


	//----- nvinfo : EIATTR_KPARAM_INFO
	.align		4
.L_836:
        /*0018*/ 	.byte	0x04, 0x17
        /*001a*/ 	.short	(.L_838 - .L_837)
.L_837:
        /*001c*/ 	.word	0x00000000
        /*0020*/ 	.short	0x0002
        /*0022*/ 	.short	0x0010
        /*0024*/ 	.byte	0x00, 0xf0, 0x11, 0x00


	//----- nvinfo : EIATTR_KPARAM_INFO
	.align		4
.L_838:
        /*0028*/ 	.byte	0x04, 0x17
        /*002a*/ 	.short	(.L_840 - .L_839)
.L_839:
        /*002c*/ 	.word	0x00000000
        /*0030*/ 	.short	0x0001
        /*0032*/ 	.short	0x0008
        /*0034*/ 	.byte	0x00, 0xf5, 0x21, 0x00


	//----- nvinfo : EIATTR_KPARAM_INFO
	.align		4
.L_840:
        /*0038*/ 	.byte	0x04, 0x17
        /*003a*/ 	.short	(.L_842 - .L_841)
.L_841:
        /*003c*/ 	.word	0x00000000
        /*0040*/ 	.short	0x0000
        /*0042*/ 	.short	0x0000
        /*0044*/ 	.byte	0x00, 0xf5, 0x21, 0x00


	//----- nvinfo : EIATTR_SPARSE_MMA_MASK
	.align		4
.L_842:
        /*0048*/ 	.byte	0x03, 0x50
        /*004a*/ 	.short	0x0000


	//----- nvinfo : EIATTR_MAXREG_COUNT
	.align		4
        /*004c*/ 	.byte	0x03, 0x1b
        /*004e*/ 	.short	0x00ff


	//----- nvinfo : EIATTR_NUM_BARRIERS
	.align		4
        /*0050*/ 	.byte	0x02, 0x4c
        /*0052*/ 	.byte	0x01
	.zero		1


	//----- nvinfo : EIATTR_MERCURY_ISA_VERSION
	.align		4
        /*0054*/ 	.byte	0x03, 0x5f
        /*0056*/ 	.short	0x0101


	//----- nvinfo : EIATTR_COOP_GROUP_MASK_REGIDS
	.align		4
        /*0058*/ 	.byte	0x04, 0x29
        /*005a*/ 	.short	(.L_844 - .L_843)


	//   ....[0]....
.L_843:
        /*005c*/ 	.word	0xffffffff


	//   ....[1]....
        /*0060*/ 	.word	0xffffffff


	//   ....[2]....
        /*0064*/ 	.word	0xffffffff


	//   ....[3]....
        /*0068*/ 	.word	0xffffffff


	//   ....[4]....
        /*006c*/ 	.word	0xffffffff


	//   ....[5]....
        /*0070*/ 	.word	0xffffffff


	//   ....[6]....
        /*0074*/ 	.word	0xffffffff


	//   ....[7]....
        /*0078*/ 	.word	0xffffffff


	//   ....[8]....
        /*007c*/ 	.word	0xffffffff


	//   ....[9]....
        /*0080*/ 	.word	0xffffffff


	//   ....[10]....
        /*0084*/ 	.word	0xffffffff


	//   ....[11]....
        /*0088*/ 	.word	0xffffffff


	//   ....[12]....
        /*008c*/ 	.word	0xffffffff


	//   ....[13]....
        /*0090*/ 	.word	0xffffffff


	//   ....[14]....
        /*0094*/ 	.word	0xffffffff


	//   ....[15]....
        /*0098*/ 	.word	0xffffffff


	//   ....[16]....
        /*009c*/ 	.word	0xffffffff


	//   ....[17]....
        /*00a0*/ 	.word	0xffffffff


	//   ....[18]....
        /*00a4*/ 	.word	0xffffffff


	//   ....[19]....
        /*00a8*/ 	.word	0xffffffff


	//   ....[20]....
        /*00ac*/ 	.word	0xffffffff


	//   ....[21]....
        /*00b0*/ 	.word	0xffffffff


	//   ....[22]....
        /*00b4*/ 	.word	0xffffffff


	//   ....[23]....
        /*00b8*/ 	.word	0xffffffff


	//   ....[24]....
        /*00bc*/ 	.word	0xffffffff


	//   ....[25]....
        /*00c0*/ 	.word	0xffffffff


	//   ....[26]....
        /*00c4*/ 	.word	0xffffffff


	//   ....[27]....
        /*00c8*/ 	.word	0xffffffff


	//   ....[28]....
        /*00cc*/ 	.word	0xffffffff


	//   ....[29]....
        /*00d0*/ 	.word	0xffffffff


	//   ....[30]....
        /*00d4*/ 	.word	0xffffffff


	//   ....[31]....
        /*00d8*/ 	.word	0xffffffff


	//   ....[32]....
        /*00dc*/ 	.word	0xffffffff


	//   ....[33]....
        /*00e0*/ 	.word	0xffffffff


	//   ....[34]....
        /*00e4*/ 	.word	0xffffffff


	//   ....[35]....
        /*00e8*/ 	.word	0xffffffff


	//   ....[36]....
        /*00ec*/ 	.word	0xffffffff


	//   ....[37]....
        /*00f0*/ 	.word	0xffffffff


	//   ....[38]....
        /*00f4*/ 	.word	0xffffffff


	//   ....[39]....
        /*00f8*/ 	.word	0xffffffff


	//   ....[40]....
        /*00fc*/ 	.word	0xffffffff


	//   ....[41]....
        /*0100*/ 	.word	0xffffffff


	//   ....[42]....
        /*0104*/ 	.word	0xffffffff


	//   ....[43]....
        /*0108*/ 	.word	0xffffffff


	//   ....[44]....
        /*010c*/ 	.word	0xffffffff


	//   ....[45]....
        /*0110*/ 	.word	0xffffffff


	//   ....[46]....
        /*0114*/ 	.word	0xffffffff


	//   ....[47]....
        /*0118*/ 	.word	0xffffffff


	//   ....[48]....
        /*011c*/ 	.word	0xffffffff


	//   ....[49]....
        /*0120*/ 	.word	0xffffffff


	//   ....[50]....
        /*0124*/ 	.word	0xffffffff


	//   ....[51]....
        /*0128*/ 	.word	0xffffffff


	//   ....[52]....
        /*012c*/ 	.word	0xffffffff


	//   ....[53]....
        /*0130*/ 	.word	0xffffffff


	//   ....[54]....
        /*0134*/ 	.word	0xffffffff


	//   ....[55]....
        /*0138*/ 	.word	0xffffffff


	//   ....[56]....
        /*013c*/ 	.word	0xffffffff


	//   ....[57]....
        /*0140*/ 	.word	0xffffffff


	//   ....[58]....
        /*0144*/ 	.word	0xffffffff


	//   ....[59]....
        /*0148*/ 	.word	0xffffffff


	//----- nvinfo : EIATTR_COOP_GROUP_INSTR_OFFSETS
	.align		4
.L_844:
        /*014c*/ 	.byte	0x04, 0x28
        /*014e*/ 	.short	(.L_846 - .L_845)


	//   ....[0]....
.L_845:
        /*0150*/ 	.word	0x00000b10


	//   ....[1]....
        /*0154*/ 	.word	0x00000b40


	//   ....[2]....
        /*0158*/ 	.word	0x00000b60


	//   ....[3]....
        /*015c*/ 	.word	0x00000b70


	//   ....[4]....
        /*0160*/ 	.word	0x00000ca0


	//   ....[5]....
        /*0164*/ 	.word	0x00000cd0


	//   ....[6]....
        /*0168*/ 	.word	0x00000d00


	//   ....[7]....
        /*016c*/ 	.word	0x00000d20


	//   ....[8]....
        /*0170*/ 	.word	0x00000e50


	//   ....[9]....
        /*0174*/ 	.word	0x00000e80


	//   ....[10]....
        /*0178*/ 	.word	0x00000eb0


	//   ....[11]....
        /*017c*/ 	.word	0x00000ed0


	//   ....[12]....
        /*0180*/ 	.word	0x00001000


	//   ....[13]....
        /*0184*/ 	.word	0x00001030


	//   ....[14]....
        /*0188*/ 	.word	0x00001060


	//   ....[15]....
        /*018c*/ 	.word	0x00001080


	//   ....[16]....
        /*0190*/ 	.word	0x000011b0


	//   ....[17]....
        /*0194*/ 	.word	0x000011f0


	//   ....[18]....
        /*0198*/ 	.word	0x00001220


	//   ....[19]....
        /*019c*/ 	.word	0x00001260


	//   ....[20]....
        /*01a0*/ 	.word	0x00001f30


	//   ....[21]....
        /*01a4*/ 	.word	0x00001f40


	//   ....[22]....
        /*01a8*/ 	.word	0x00001f50


	//   ....[23]....
        /*01ac*/ 	.word	0x00001f60


	//   ....[24]....
        /*01b0*/ 	.word	0x00002090


	//   ....[25]....
        /*01b4*/ 	.word	0x000020d0


	//   ....[26]....
        /*01b8*/ 	.word	0x00002100


	//   ....[27]....
        /*01bc*/ 	.word	0x00002110


	//   ....[28]....
        /*01c0*/ 	.word	0x00002250


	//   ....[29]....
        /*01c4*/ 	.word	0x00002290


	//   ....[30]....
        /*01c8*/ 	.word	0x000022c0


	//   ....[31]....
        /*01cc*/ 	.word	0x000022d0


	//   ....[32]....
        /*01d0*/ 	.word	0x00002410


	//   ....[33]....
        /*01d4*/ 	.word	0x00002450


	//   ....[34]....
        /*01d8*/ 	.word	0x00002480


	//   ....[35]....
        /*01dc*/ 	.word	0x00002490


	//   ....[36]....
        /*01e0*/ 	.word	0x000025d0


	//   ....[37]....
        /*01e4*/ 	.word	0x00002610


	//   ....[38]....
        /*01e8*/ 	.word	0x00002640


	//   ....[39]....
        /*01ec*/ 	.word	0x00002660


	//   ....[40]....
        /*01f0*/ 	.word	0x00004fb0


	//   ....[41]....
        /*01f4*/ 	.word	0x00004fe0


	//   ....[42]....
        /*01f8*/ 	.word	0x00005000


	//   ....[43]....
        /*01fc*/ 	.word	0x00005010


	//   ....[44]....
        /*0200*/ 	.word	0x00005140


	//   ....[45]....
        /*0204*/ 	.word	0x00005170


	//   ....[46]....
        /*0208*/ 	.word	0x000051a0


	//   ....[47]....
        /*020c*/ 	.word	0x000051c0


	//   ....[48]....
        /*0210*/ 	.word	0x000052f0


	//   ....[49]....
        /*0214*/ 	.word	0x00005320


	//   ....[50]....
        /*0218*/ 	.word	0x00005350


	//   ....[51]....
        /*021c*/ 	.word	0x00005370


	//   ....[52]....
        /*0220*/ 	.word	0x000054a0


	//   ....[53]....
        /*0224*/ 	.word	0x000054d0


	//   ....[54]....
        /*0228*/ 	.word	0x00005500


	//   ....[55]....
        /*022c*/ 	.word	0x00005520


	//   ....[56]....
        /*0230*/ 	.word	0x00005650


	//   ....[57]....
        /*0234*/ 	.word	0x00005690


	//   ....[58]....
        /*0238*/ 	.word	0x000056c0


	//   ....[59]....
        /*023c*/ 	.word	0x00005700


	//----- nvinfo : EIATTR_VRC_CTA_INIT_COUNT
	.align		4
.L_846:
        /*0240*/ 	.byte	0x02, 0x4a
	.zero		1
	.zero		1


	//----- nvinfo : EIATTR_EXIT_INSTR_OFFSETS
	.align		4
        /*0244*/ 	.byte	0x04, 0x1c
        /*0246*/ 	.short	(.L_848 - .L_847)


	//   ....[0]....
.L_847:
        /*0248*/ 	.word	0x00000030


	//   ....[1]....
        /*024c*/ 	.word	0x00006310


	//   ....[2]....
        /*0250*/ 	.word	0x00006350


	//----- nvinfo : EIATTR_MAX_THREADS
	.align		4
.L_848:
        /*0254*/ 	.byte	0x04, 0x05
        /*0256*/ 	.short	(.L_850 - .L_849)
.L_849:
        /*0258*/ 	.word	0x00000100
        /*025c*/ 	.word	0x00000001
        /*0260*/ 	.word	0x00000001


	//----- nvinfo : EIATTR_CRS_STACK_SIZE
	.align		4
.L_850:
        /*0264*/ 	.byte	0x04, 0x1e
        /*0266*/ 	.short	(.L_852 - .L_851)
.L_851:
        /*0268*/ 	.word	0x00000000


	//----- nvinfo : EIATTR_CBANK_PARAM_SIZE
	.align		4
.L_852:
        /*026c*/ 	.byte	0x03, 0x19
        /*026e*/ 	.short	0x0015


	//----- nvinfo : EIATTR_PARAM_CBANK
	.align		4
        /*0270*/ 	.byte	0x04, 0x0a
        /*0272*/ 	.short	(.L_854 - .L_853)
	.align		4
.L_853:
        /*0274*/ 	.word	index@(.nv.constant0._ZN6thrust24THRUST_300001_SM_1000_NS8cuda_cub4core6detail13_kernel_agentINS1_8__reduce11ReduceAgentIPN4cuda3std3__45tupleIJdlEEESC_SB_iNS1_9__extrema9arg_min_fIdlNS9_4lessIdEEEEEEJSC_SC_iSH_EEEvDpT0_)
        /*0278*/ 	.short	0x0380
        /*027a*/ 	.short	0x0015


	//----- nvinfo : EIATTR_SW_WAR
	.align		4
.L_854:
        /*027c*/ 	.byte	0x04, 0x36
        /*027e*/ 	.short	(.L_856 - .L_855)
.L_855:
        /*0280*/ 	.word	0x00000008
.L_856:


//--------------------- .nv.info._ZN6thrust24THRUST_300001_SM_1000_NS8cuda_cub4core6detail13_kernel_agentINS1_8__reduce11ReduceAgentINS0_12zip_iteratorIN4cuda3std3__45tupleIJNS0_6detail15normal_iteratorINS0_10device_ptrIdEEEENS0_17counting_iteratorIlNS0_11use_defaultESI_SI_EEEEEEEPNSB_IJdlEEESM_iNS1_9__extrema9arg_min_fIdlNSA_4lessIdEEEEEEJSL_SN_iN3cub18CUB_300001_SM_100013GridEvenShareIiEENSV_9GridQueueIjEESS_EEEvDpT0_ --------------------------
	.section	.nv.info._ZN6thrust24THRUST_300001_SM_1000_NS8cuda_cub4core6detail13_kernel_agentINS1_8__reduce11ReduceAgentINS0_12zip_iteratorIN4cuda3std3__45tupleIJNS0_6detail15normal_iteratorINS0_10device_ptrIdEEEENS0_17counting_iteratorIlNS0_11use_defaultESI_SI_EEEEEEEPNSB_IJdlEEESM_iNS1_9__extrema9arg_min_fIdlNSA_4lessIdEEEEEEJSL_SN_iN3cub18CUB_300001_SM_100013GridEvenShareIiEENSV_9GridQueueIjEESS_EEEvDpT0_,"",@"SHT_CUDA_INFO"
	.sectionflags	@""
	.align	4


	//----- nvinfo : EIATTR_CUDA_API_VERSION
	.align		4
        /*0000*/ 	.byte	0x04, 0x37
        /*0002*/ 	.short	(.L_858 - .L_857)
.L_857:
        /*0004*/ 	.word	0x00000082


	//----- nvinfo : EIATTR_KPARAM_INFO
	.align		4
.L_858:
        /*0008*/ 	.byte	0x04, 0x17
        /*000a*/ 	.short	(.L_860 - .L_859)
.L_859:
        /*000c*/ 	.word	0x00000000
        /*0010*/ 	.short	0x0005
        /*0012*/ 	.short	0x0050
        /*0014*/ 	.byte	0x00, 0xf0, 0x05, 0x00


	//----- nvinfo : EIATTR_KPARAM_INFO
	.align		4
.L_860:
        /*0018*/ 	.byte	0x04, 0x17
        /*001a*/ 	.short	(.L_862 - .L_861)
.L_861:
        /*001c*/ 	.word	0x00000000
        /*0020*/ 	.short	0x0004
        /*0022*/ 	.short	0x0048
        /*0024*/ 	.byte	0x00, 0xf0, 0x21, 0x00


	//----- nvinfo : EIATTR_KPARAM_INFO
	.align		4
.L_862:
        /*0028*/ 	.byte	0x04, 0x17
        /*002a*/ 	.short	(.L_864 - .L_863)
.L_863:
        /*002c*/ 	.word	0x00000000
        /*0030*/ 	.short	0x0003
        /*0032*/ 	.short	0x001c
        /*0034*/ 	.byte	0x00, 0xf0, 0xa1, 0x00


	//----- nvinfo : EIATTR_KPARAM_INFO
	.align		4
.L_864:
        /*0038*/ 	.byte	0x04, 0x17
        /*003a*/ 	.short	(.L_866 - .L_865)
.L_865:
        /*003c*/ 	.word	0x00000000
        /*0040*/ 	.short	0x0002
        /*0042*/ 	.short	0x0018
        /*0044*/ 	.byte	0x00, 0xf0, 0x11, 0x00


	//----- nvinfo : EIATTR_KPARAM_INFO
	.align		4
.L_866:
        /*0048*/ 	.byte	0x04, 0x17
        /*004a*/ 	.short	(.L_868 - .L_867)
.L_867:
        /*004c*/ 	.word	0x00000000
        /*0050*/ 	.short	0x0001
        /*0052*/ 	.short	0x0010
        /*0054*/ 	.byte	0x00, 0xf5, 0x21, 0x00


	//----- nvinfo : EIATTR_KPARAM_INFO
	.align		4
.L_868:
        /*0058*/ 	.byte	0x04, 0x17
        /*005a*/ 	.short	(.L_870 - .L_869)
.L_869:
        /*005c*/ 	.word	0x00000000
        /*0060*/ 	.short	0x0000
        /*0062*/ 	.short	0x0000
        /*0064*/ 	.byte	0x00, 0xf0, 0x41, 0x00


	//----- nvinfo : EIATTR_SPARSE_MMA_MASK
	.align		4
.L_870:
        /*0068*/ 	.byte	0x03, 0x50
        /*006a*/ 	.short	0x0000


	//----- nvinfo : EIATTR_MAXREG_COUNT
	.align		4
        /*006c*/ 	.byte	0x03, 0x1b
        /*006e*/ 	.short	0x00ff


	//----- nvinfo : EIATTR_NUM_BARRIERS
	.align		4
        /*0070*/ 	.byte	0x02, 0x4c
        /*0072*/ 	.byte	0x01
	.zero		1


	//----- nvinfo : EIATTR_MERCURY_ISA_VERSION
	.align		4
        /*0074*/ 	.byte	0x03, 0x5f
        /*0076*/ 	.short	0x0101


	//----- nvinfo : EIATTR_COOP_GROUP_MASK_REGIDS
	.align		4
        /*0078*/ 	.byte	0x04, 0x29
        /*007a*/ 	.short	(.L_872 - .L_871)


	//   ....[0]....
.L_871:
        /*007c*/ 	.word	0xffffffff


	//   ....[1]....
        /*0080*/ 	.word	0xffffffff


	//   ....[2]....
        /*0084*/ 	.word	0xffffffff


	//   ....[3]....
        /*0088*/ 	.word	0xffffffff


	//   ....[4]....
        /*008c*/ 	.word	0xffffffff


	//   ....[5]....
        /*0090*/ 	.word	0xffffffff


	//   ....[6]....
        /*0094*/ 	.word	0xffffffff


	//   ....[7]....
        /*0098*/ 	.word	0xffffffff


	//   ....[8]....
        /*009c*/ 	.word	0xffffffff


	//   ....[9]....
        /*00a0*/ 	.word	0xffffffff


	//   ....[10]....
        /*00a4*/ 	.word	0xffffffff


	//   ....[11]....
        /*00a8*/ 	.word	0xffffffff


	//   ....[12]....
        /*00ac*/ 	.word	0xffffffff


	//   ....[13]....
        /*00b0*/ 	.word	0xffffffff


	//   ....[14]....
        /*00b4*/ 	.word	0xffffffff


	//   ....[15]....
        /*00b8*/ 	.word	0xffffffff


	//   ....[16]....
        /*00bc*/ 	.word	0xffffffff


	//   ....[17]....
        /*00c0*/ 	.word	0xffffffff


	//   ....[18]....
        /*00c4*/ 	.word	0xffffffff


	//   ....[19]....
        /*00c8*/ 	.word	0xffffffff


	//   ....[20]....
        /*00cc*/ 	.word	0xffffffff


	//   ....[21]....
        /*00d0*/ 	.word	0xffffffff


	//   ....[22]....
        /*00d4*/ 	.word	0xffffffff


	//   ....[23]....
        /*00d8*/ 	.word	0xffffffff


	//   ....[24]....
        /*00dc*/ 	.word	0xffffffff


	//   ....[25]....
        /*00e0*/ 	.word	0xffffffff


	//   ....[26]....
        /*00e4*/ 	.word	0xffffffff


	//   ....[27]....
        /*00e8*/ 	.word	0xffffffff


	//   ....[28]....
        /*00ec*/ 	.word	0xffffffff


	//   ....[29]....
        /*00f0*/ 	.word	0xffffffff


	//   ....[30]....
        /*00f4*/ 	.word	0xffffffff


	//   ....[31]....
        /*00f8*/ 	.word	0xffffffff


	//   ....[32]....
        /*00fc*/ 	.word	0xffffffff


	//   ....[33]....
        /*0100*/ 	.word	0xffffffff


	//   ....[34]....
        /*0104*/ 	.word	0xffffffff


	//   ....[35]....
        /*0108*/ 	.word	0xffffffff


	//   ....[36]....
        /*010c*/ 	.word	0xffffffff


	//   ....[37]....
        /*0110*/ 	.word	0xffffffff


	//   ....[38]....
        /*0114*/ 	.word	0xffffffff


	//   ....[39]....
        /*0118*/ 	.word	0xffffffff


	//   ....[40]....
        /*011c*/ 	.word	0xffffffff


	//   ....[41]....
        /*0120*/ 	.word	0xffffffff


	//   ....[42]....
        /*0124*/ 	.word	0xffffffff


	//   ....[43]....
        /*0128*/ 	.word	0xffffffff


	//   ....[44]....
        /*012c*/ 	.word	0xffffffff


	//   ....[45]....
        /*0130*/ 	.word	0xffffffff


	//   ....[46]....
        /*0134*/ 	.word	0xffffffff


	//   ....[47]....
        /*0138*/ 	.word	0xffffffff


	//   ....[48]....
        /*013c*/ 	.word	0xffffffff


	//   ....[49]....
        /*0140*/ 	.word	0xffffffff


	//   ....[50]....
        /*0144*/ 	.word	0xffffffff


	//   ....[51]....
        /*0148*/ 	.word	0xffffffff


	//   ....[52]....
        /*014c*/ 	.word	0xffffffff


	//   ....[53]....
        /*0150*/ 	.word	0xffffffff


	//   ....[54]....
        /*0154*/ 	.word	0xffffffff


	//   ....[55]....
        /*0158*/ 	.word	0xffffffff


	//   ....[56]....
        /*015c*/ 	.word	0xffffffff


	//   ....[57]....
        /*0160*/ 	.word	0xffffffff


	//   ....[58]....
        /*0164*/ 	.word	0xffffffff


	//   ....[59]....
        /*0168*/ 	.word	0xffffffff


	//----- nvinfo : EIATTR_COOP_GROUP_INSTR_OFFSETS
	.align		4
.L_872:
        /*016c*/ 	.byte	0x04, 0x28
        /*016e*/ 	.short	(.L_874 - .L_873)


	//   ....[0]....
.L_873:
        /*0170*/ 	.word	0x00000c80


	//   ....[1]....
        /*0174*/ 	.word	0x00000cb0


	//   ....[2]....
        /*0178*/ 	.word	0x00000cd0


	//   ....[3]....
        /*017c*/ 	.word	0x00000ce0


	//   ....[4]....
        /*0180*/ 	.word	0x00000e10


	//   ....[5]....
        /*0184*/ 	.word	0x00000e40


	//   ....[6]....
        /*0188*/ 	.word	0x00000e70


	//   ....[7]....
        /*018c*/ 	.word	0x00000e90


	//   ....[8]....
        /*0190*/ 	.word	0x00000fc0


	//   ....[9]....
        /*0194*/ 	.word	0x00000ff0


	//   ....[10]....
        /*0198*/ 	.word	0x00001020


	//   ....[11]....
        /*019c*/ 	.word	0x00001040


	//   ....[12]....
        /*01a0*/ 	.word	0x00001170


	//   ....[13]....
        /*01a4*/ 	.word	0x000011a0


	//   ....[14]....
        /*01a8*/ 	.word	0x000011d0


	//   ....[15]....
        /*01ac*/ 	.word	0x000011f0


	//   ....[16]....
        /*01b0*/ 	.word	0x00001320


	//   ....[17]....
        /*01b4*/ 	.word	0x00001360


	//   ....[18]....
        /*01b8*/ 	.word	0x00001390


	//   ....[19]....
        /*01bc*/ 	.word	0x000013d0


	//   ....[20]....
        /*01c0*/ 	.word	0x000020a0


	//   ....[21]....
        /*01c4*/ 	.word	0x000020b0


	//   ....[22]....
        /*01c8*/ 	.word	0x000020c0


	//   ....[23]....
        /*01cc*/ 	.word	0x000020d0


	//   ....[24]....
        /*01d0*/ 	.word	0x00002200


	//   ....[25]....
        /*01d4*/ 	.word	0x00002240


	//   ....[26]....
        /*01d8*/ 	.word	0x00002270


	//   ....[27]....
        /*01dc*/ 	.word	0x00002280


	//   ....[28]....
        /*01e0*/ 	.word	0x000023c0


	//   ....[29]....
        /*01e4*/ 	.word	0x00002400


	//   ....[30]....
        /*01e8*/ 	.word	0x00002430


	//   ....[31]....
        /*01ec*/ 	.word	0x00002440


	//   ....[32]....
        /*01f0*/ 	.word	0x00002580


	//   ....[33]....
        /*01f4*/ 	.word	0x000025c0


	//   ....[34]....
        /*01f8*/ 	.word	0x000025f0


	//   ....[35]....
        /*01fc*/ 	.word	0x00002600


	//   ....[36]....
        /*0200*/ 	.word	0x00002740


	//   ....[37]....
        /*0204*/ 	.word	0x00002780


	//   ....[38]....
        /*0208*/ 	.word	0x000027b0


	//   ....[39]....
        /*020c*/ 	.word	0x000027d0


	//   ....[40]....
        /*0210*/ 	.word	0x00005280


	//   ....[41]....
        /*0214*/ 	.word	0x000052b0


	//   ....[42]....
        /*0218*/ 	.word	0x000052d0


	//   ....[43]....
        /*021c*/ 	.word	0x000052e0


	//   ....[44]....
        /*0220*/ 	.word	0x00005410


	//   ....[45]....
        /*0224*/ 	.word	0x00005440


	//   ....[46]....
        /*0228*/ 	.word	0x00005470


	//   ....[47]....
        /*022c*/ 	.word	0x00005490


	//   ....[48]....
        /*0230*/ 	.word	0x000055c0


	//   ....[49]....
        /*0234*/ 	.word	0x000055f0


	//   ....[50]....
        /*0238*/ 	.word	0x00005620


	//   ....[51]....
        /*023c*/ 	.word	0x00005640


	//   ....[52]....
        /*0240*/ 	.word	0x00005770


	//   ....[53]....
        /*0244*/ 	.word	0x000057a0


	//   ....[54]....
        /*0248*/ 	.word	0x000057d0


	//   ....[55]....
        /*024c*/ 	.word	0x000057f0


	//   ....[56]....
        /*0250*/ 	.word	0x00005920


	//   ....[57]....
        /*0254*/ 	.word	0x00005960


	//   ....[58]....
        /*0258*/ 	.word	0x00005990


	//   ....[59]....
        /*025c*/ 	.word	0x000059d0


	//----- nvinfo : EIATTR_VRC_CTA_INIT_COUNT
	.align		4
.L_874:
        /*0260*/ 	.byte	0x02, 0x4a
	.zero		1
	.zero		1


	//----- nvinfo : EIATTR_EXIT_INSTR_OFFSETS
	.align		4
        /*0264*/ 	.byte	0x04, 0x1c
        /*0266*/ 	.short	(.L_876 - .L_875)


	//   ....[0]....
.L_875:
        /*0268*/ 	.word	0x000065e0


	//   ....[1]....
        /*026c*/ 	.word	0x00006630


	//----- nvinfo : EIATTR_MAX_THREADS
	.align		4
.L_876:
        /*0270*/ 	.byte	0x04, 0x05
        /*0272*/ 	.short	(.L_878 - .L_877)
.L_877:
        /*0274*/ 	.word	0x00000100
        /*0278*/ 	.word	0x00000001
        /*027c*/ 	.word	0x00000001


	//----- nvinfo : EIATTR_CRS_STACK_SIZE
	.align		4
.L_878:
        /*0280*/ 	.byte	0x04, 0x1e
        /*0282*/ 	.short	(.L_880 - .L_879)
.L_879:
        /*0284*/ 	.word	0x00000000


	//----- nvinfo : EIATTR_CBANK_PARAM_SIZE
	.align		4
.L_880:
        /*0288*/ 	.byte	0x03, 0x19
        /*028a*/ 	.short	0x0051


	//----- nvinfo : EIATTR_PARAM_CBANK
	.align		4
        /*028c*/ 	.byte	0x04, 0x0a
        /*028e*/ 	.short	(.L_882 - .L_881)
	.align		4
.L_881:
        /*0290*/ 	.word	index@(.nv.constant0._ZN6thrust24THRUST_300001_SM_1000_NS8cuda_cub4core6detail13_kernel_agentINS1_8__reduce11ReduceAgentINS0_12zip_iteratorIN4cuda3std3__45tupleIJNS0_6detail15normal_iteratorINS0_10device_ptrIdEEEENS0_17counting_iteratorIlNS0_11use_defaultESI_SI_EEEEEEEPNSB_IJdlEEESM_iNS1_9__extrema9arg_min_fIdlNSA_4lessIdEEEEEEJSL_SN_iN3cub18CUB_300001_SM_100013GridEvenShareIiEENSV_9GridQueueIjEESS_EEEvDpT0_)
        /*0294*/ 	.short	0x0380
        /*0296*/ 	.short	0x0051


	//----- nvinfo : EIATTR_SW_WAR
	.align		4
.L_882:
        /*0298*/ 	.byte	0x04, 0x36
        /*029a*/ 	.short	(.L_884 - .L_883)
.L_883:
        /*029c*/ 	.word	0x00000008
.L_884:


//--------------------- .nv.info._ZN6thrust24THRUST_300001_SM_1000_NS8cuda_cub4core6detail13_kernel_agentINS1_8__reduce11ReduceAgentINS0_12zip_iteratorIN4cuda3std3__45tupleIJNS0_6detail15normal_iteratorINS0_10device_ptrIdEEEENS0_17counting_iteratorIlNS0_11use_defaultESI_SI_EEEEEEEPNSB_IJdlEEESM_iNS1_9__extrema9arg_min_fIdlNSA_4lessIdEEEEEEJSL_SN_iSS_EEEvDpT0_ --------------------------
	.section	.nv.info._ZN6thrust24THRUST_300001_SM_1000_NS8cuda_cub4core6detail13_kernel_agentINS1_8__reduce11ReduceAgentINS0_12zip_iteratorIN4cuda3std3__45tupleIJNS0_6detail15normal_iteratorINS0_10device_ptrIdEEEENS0_17counting_iteratorIlNS0_11use_defaultESI_SI_EEEEEEEPNSB_IJdlEEESM_iNS1_9__extrema9arg_min_fIdlNSA_4lessIdEEEEEEJSL_SN_iSS_EEEvDpT0_,"",@"SHT_CUDA_INFO"
	.sectionflags	@""
	.align	4


	//----- nvinfo : EIATTR_CUDA_API_VERSION
	.align		4
        /*0000*/ 	.byte	0x04, 0x37
        /*0002*/ 	.short	(.L_886 - .L_885)
.L_885:
        /*0004*/ 	.word	0x00000082


	//----- nvinfo : EIATTR_KPARAM_INFO
	.align		4
.L_886:
        /*0008*/ 	.byte	0x04, 0x17
        /*000a*/ 	.short	(.L_888 - .L_887)
.L_887:
        /*000c*/ 	.word	0x00000000
        /*0010*/ 	.short	0x0003
        /*0012*/ 	.short	0x001c
        /*0014*/ 	.byte	0x00, 0xf0, 0x05, 0x00


	//----- nvinfo : EIATTR_KPARAM_INFO
	.align		4
.L_888:
        /*0018*/ 	.byte	0x04, 0x17
        /*001a*/ 	.short	(.L_890 - .L_889)
.L_889:
        /*001c*/ 	.word	0x00000000
        /*0020*/ 	.short	0x0002
        /*0022*/ 	.short	0x0018
        /*0024*/ 	.byte	0x00, 0xf0, 0x11, 0x00


	//----- nvinfo : EIATTR_KPARAM_INFO
	.align		4
.L_890:
        /*0028*/ 	.byte	0x04, 0x17
        /*002a*/ 	.short	(.L_892 - .L_891)
.L_891:
        /*002c*/ 	.word	0x00000000
        /*0030*/ 	.short	0x0001
        /*0032*/ 	.short	0x0010
        /*0034*/ 	.byte	0x00, 0xf5, 0x21, 0x00


	//----- nvinfo : EIATTR_KPARAM_INFO
	.align		4
.L_892:
        /*0038*/ 	.byte	0x04, 0x17
        /*003a*/ 	.short	(.L_894 - .L_893)
.L_893:
        /*003c*/ 	.word	0x00000000
        /*0040*/ 	.short	0x0000
        /*0042*/ 	.short	0x0000
        /*0044*/ 	.byte	0x00, 0xf0, 0x41, 0x00


	//----- nvinfo : EIATTR_SPARSE_MMA_MASK
	.align		4
.L_894:
        /*0048*/ 	.byte	0x03, 0x50
        /*004a*/ 	.short	0x0000


	//----- nvinfo : EIATTR_MAXREG_COUNT
	.align		4
        /*004c*/ 	.byte	0x03, 0x1b
        /*004e*/ 	.short	0x00ff


	//----- nvinfo : EIATTR_NUM_BARRIERS
	.align		4
        /*0050*/ 	.byte	0x02, 0x4c
        /*0052*/ 	.byte	0x01
	.zero		1


	//----- nvinfo : EIATTR_MERCURY_ISA_VERSION
	.align		4
        /*0054*/ 	.byte	0x03, 0x5f
        /*0056*/ 	.short	0x0101


	//----- nvinfo : EIATTR_COOP_GROUP_MASK_REGIDS
	.align		4
        /*0058*/ 	.byte	0x04, 0x29
        /*005a*/ 	.short	(.L_896 - .L_895)


	//   ....[0]....
.L_895:
        /*005c*/ 	.word	0xffffffff


	//   ....[1]....
        /*0060*/ 	.word	0xffffffff


	//   ....[2]....
        /*0064*/ 	.word	0xffffffff


	//   ....[3]....
        /*0068*/ 	.word	0xffffffff


	//   ....[4]....
        /*006c*/ 	.word	0xffffffff


	//   ....[5]....
        /*0070*/ 	.word	0xffffffff


	//   ....[6]....
        /*0074*/ 	.word	0xffffffff


	//   ....[7]....
        /*0078*/ 	.word	0xffffffff


	//   ....[8]....
        /*007c*/ 	.word	0xffffffff


	//   ....[9]....
        /*0080*/ 	.word	0xffffffff


	//   ....[10]....
        /*0084*/ 	.word	0xffffffff


	//   ....[11]....
        /*0088*/ 	.word	0xffffffff


	//   ....[12]....
        /*008c*/ 	.word	0xffffffff


	//   ....[13]....
        /*0090*/ 	.word	0xffffffff


	//   ....[14]....
        /*0094*/ 	.word	0xffffffff


	//   ....[15]....
        /*0098*/ 	.word	0xffffffff


	//   ....[16]....
        /*009c*/ 	.word	0xffffffff


	//   ....[17]....
        /*00a0*/ 	.word	0xffffffff


	//   ....[18]....
        /*00a4*/ 	.word	0xffffffff


	//   ....[19]....
        /*00a8*/ 	.word	0xffffffff


	//   ....[20]....
        /*00ac*/ 	.word	0xffffffff


	//   ....[21]....
        /*00b0*/ 	.word	0xffffffff


	//   ....[22]....
        /*00b4*/ 	.word	0xffffffff


	//   ....[23]....
        /*00b8*/ 	.word	0xffffffff


	//   ....[24]....
        /*00bc*/ 	.word	0xffffffff


	//   ....[25]....
        /*00c0*/ 	.word	0xffffffff


	//   ....[26]....
        /*00c4*/ 	.word	0xffffffff


	//   ....[27]....
        /*00c8*/ 	.word	0xffffffff


	//   ....[28]....
        /*00cc*/ 	.word	0xffffffff


	//   ....[29]....
        /*00d0*/ 	.word	0xffffffff


	//   ....[30]....
        /*00d4*/ 	.word	0xffffffff


	//   ....[31]....
        /*00d8*/ 	.word	0xffffffff


	//   ....[32]....
        /*00dc*/ 	.word	0xffffffff


	//   ....[33]....
        /*00e0*/ 	.word	0xffffffff


	//   ....[34]....
        /*00e4*/ 	.word	0xffffffff


	//   ....[35]....
        /*00e8*/ 	.word	0xffffffff


	//   ....[36]....
        /*00ec*/ 	.word	0xffffffff


	//   ....[37]....
        /*00f0*/ 	.word	0xffffffff


	//   ....[38]....
        /*00f4*/ 	.word	0xffffffff


	//   ....[39]....
        /*00f8*/ 	.word	0xffffffff


	//   ....[40]....
        /*00fc*/ 	.word	0xffffffff


	//   ....[41]....
        /*0100*/ 	.word	0xffffffff


	//   ....[42]....
        /*0104*/ 	.word	0xffffffff


	//   ....[43]....
        /*0108*/ 	.word	0xffffffff


	//   ....[44]....
        /*010c*/ 	.word	0xffffffff


	//   ....[45]....
        /*0110*/ 	.word	0xffffffff


	//   ....[46]....
        /*0114*/ 	.word	0xffffffff


	//   ....[47]....
        /*0118*/ 	.word	0xffffffff


	//   ....[48]....
        /*011c*/ 	.word	0xffffffff


	//   ....[49]....
        /*0120*/ 	.word	0xffffffff


	//   ....[50]....
        /*0124*/ 	.word	0xffffffff


	//   ....[51]....
        /*0128*/ 	.word	0xffffffff


	//   ....[52]....
        /*012c*/ 	.word	0xffffffff


	//   ....[53]....
        /*0130*/ 	.word	0xffffffff


	//   ....[54]....
        /*0134*/ 	.word	0xffffffff


	//   ....[55]....
        /*0138*/ 	.word	0xffffffff


	//   ....[56]....
        /*013c*/ 	.word	0xffffffff


	//   ....[57]....
        /*0140*/ 	.word	0xffffffff


	//   ....[58]....
        /*0144*/ 	.word	0xffffffff


	//   ....[59]....
        /*0148*/ 	.word	0xffffffff


	//----- nvinfo : EIATTR_COOP_GROUP_INSTR_OFFSETS
	.align		4
.L_896:
        /*014c*/ 	.byte	0x04, 0x28
        /*014e*/ 	.short	(.L_898 - .L_897)


	//   ....[0]....
.L_897:
        /*0150*/ 	.word	0x00000c50


	//   ....[1]....
        /*0154*/ 	.word	0x00000c80


	//   ....[2]....
        /*0158*/ 	.word	0x00000ca0


	//   ....[3]....
        /*015c*/ 	.word	0x00000cb0


	//   ....[4]....
        /*0160*/ 	.word	0x00000de0


	//   ....[5]....
        /*0164*/ 	.word	0x00000e10


	//   ....[6]....
        /*0168*/ 	.word	0x00000e40


	//   ....[7]....
        /*016c*/ 	.word	0x00000e60


	//   ....[8]....
        /*0170*/ 	.word	0x00000f90


	//   ....[9]....
        /*0174*/ 	.word	0x00000fc0


	//   ....[10]....
        /*0178*/ 	.word	0x00000ff0


	//   ....[11]....
        /*017c*/ 	.word	0x00001010


	//   ....[12]....
        /*0180*/ 	.word	0x00001140


	//   ....[13]....
        /*0184*/ 	.word	0x00001170


	//   ....[14]....
        /*0188*/ 	.word	0x000011a0


	//   ....[15]....
        /*018c*/ 	.word	0x000011c0


	//   ....[16]....
        /*0190*/ 	.word	0x000012f0


	//   ....[17]....
        /*0194*/ 	.word	0x00001330


	//   ....[18]....
        /*0198*/ 	.word	0x00001360


	//   ....[19]....
        /*019c*/ 	.word	0x000013a0


	//   ....[20]....
        /*01a0*/ 	.word	0x00002070


	//   ....[21]....
        /*01a4*/ 	.word	0x00002080


	//   ....[22]....
        /*01a8*/ 	.word	0x00002090


	//   ....[23]....
        /*01ac*/ 	.word	0x000020a0


	//   ....[24]....
        /*01b0*/ 	.word	0x000021d0


	//   ....[25]....
        /*01b4*/ 	.word	0x00002210


	//   ....[26]....
        /*01b8*/ 	.word	0x00002240


	//   ....[27]....
        /*01bc*/ 	.word	0x00002250


	//   ....[28]....
        /*01c0*/ 	.word	0x00002390


	//   ....[29]....
        /*01c4*/ 	.word	0x000023d0


	//   ....[30]....
        /*01c8*/ 	.word	0x00002400


	//   ....[31]....
        /*01cc*/ 	.word	0x00002410


	//   ....[32]....
        /*01d0*/ 	.word	0x00002550


	//   ....[33]....
        /*01d4*/ 	.word	0x00002590


	//   ....[34]....
        /*01d8*/ 	.word	0x000025c0


	//   ....[35]....
        /*01dc*/ 	.word	0x000025d0


	//   ....[36]....
        /*01e0*/ 	.word	0x00002710


	//   ....[37]....
        /*01e4*/ 	.word	0x00002750


	//   ....[38]....
        /*01e8*/ 	.word	0x00002780


	//   ....[39]....
        /*01ec*/ 	.word	0x000027a0


	//   ....[40]....
        /*01f0*/ 	.word	0x00005010


	//   ....[41]....
        /*01f4*/ 	.word	0x00005040


	//   ....[42]....
        /*01f8*/ 	.word	0x00005060


	//   ....[43]....
        /*01fc*/ 	.word	0x00005070


	//   ....[44]....
        /*0200*/ 	.word	0x000051a0


	//   ....[45]....
        /*0204*/ 	.word	0x000051d0


	//   ....[46]....
        /*0208*/ 	.word	0x00005200


	//   ....[47]....
        /*020c*/ 	.word	0x00005220


	//   ....[48]....
        /*0210*/ 	.word	0x00005350


	//   ....[49]....
        /*0214*/ 	.word	0x00005380


	//   ....[50]....
        /*0218*/ 	.word	0x000053b0


	//   ....[51]....
        /*021c*/ 	.word	0x000053d0


	//   ....[52]....
        /*0220*/ 	.word	0x00005500


	//   ....[53]....
        /*0224*/ 	.word	0x00005530


	//   ....[54]....
        /*0228*/ 	.word	0x00005560


	//   ....[55]....
        /*022c*/ 	.word	0x00005580


	//   ....[56]....
        /*0230*/ 	.word	0x000056b0


	//   ....[57]....
        /*0234*/ 	.word	0x000056f0


	//   ....[58]....
        /*0238*/ 	.word	0x00005720


	//   ....[59]....
        /*023c*/ 	.word	0x00005730


	//----- nvinfo : EIATTR_VRC_CTA_INIT_COUNT
	.align		4
.L_898:
        /*0240*/ 	.byte	0x02, 0x4a
	.zero		1
	.zero		1


	//----- nvinfo : EIATTR_EXIT_INSTR_OFFSETS
	.align		4
        /*0244*/ 	.byte	0x04, 0x1c
        /*0246*/ 	.short	(.L_900 - .L_899)


	//   ....[0]....
.L_899:
        /*0248*/ 	.word	0x00000030


	//   ....[1]....
        /*024c*/ 	.word	0x00006370


	//   ....[2]....
        /*0250*/ 	.word	0x000063b0


	//----- nvinfo : EIATTR_MAX_THREADS
	.align		4
.L_900:
        /*0254*/ 	.byte	0x04, 0x05
        /*0256*/ 	.short	(.L_902 - .L_901)
.L_901:
        /*0258*/ 	.word	0x00000100
        /*025c*/ 	.word	0x00000001
        /*0260*/ 	.word	0x00000001


	//----- nvinfo : EIATTR_CRS_STACK_SIZE
	.align		4
.L_902:
        /*0264*/ 	.byte	0x04, 0x1e
        /*0266*/ 	.short	(.L_904 - .L_903)
.L_903:
        /*0268*/ 	.word	0x00000000


	//----- nvinfo : EIATTR_CBANK_PARAM_SIZE
	.align		4
.L_904:
        /*026c*/ 	.byte	0x03, 0x19
        /*026e*/ 	.short	0x001d


	//----- nvinfo : EIATTR_PARAM_CBANK
	.align		4
        /*0270*/ 	.byte	0x04, 0x0a
        /*0272*/ 	.short	(.L_906 - .L_905)
	.align		4
.L_905:
        /*0274*/ 	.word	index@(.nv.constant0._ZN6thrust24THRUST_300001_SM_1000_NS8cuda_cub4core6detail13_kernel_agentINS1_8__reduce11ReduceAgentINS0_12zip_iteratorIN4cuda3std3__45tupleIJNS0_6detail15normal_iteratorINS0_10device_ptrIdEEEENS0_17counting_iteratorIlNS0_11use_defaultESI_SI_EEEEEEEPNSB_IJdlEEESM_iNS1_9__extrema9arg_min_fIdlNSA_4lessIdEEEEEEJSL_SN_iSS_EEEvDpT0_)
        /*0278*/ 	.short	0x0380
        /*027a*/ 	.short	0x001d


	//----- nvinfo : EIATTR_SW_WAR
	.align		4
.L_906:
        /*027c*/ 	.byte	0x04, 0x36
        /*027e*/ 	.short	(.L_908 - .L_907)
.L_907:
        /*0280*/ 	.word	0x00000008
.L_908:


//--------------------- .nv.info._ZN6thrust24THRUST_300001_SM_1000_NS8cuda_cub4core6detail13_kernel_agentINS1_8__reduce11ReduceAgentIPN4cuda3std3__45tupleIJdlEEESC_SB_lNS1_9__extrema9arg_max_fIdlNS9_4lessIdEEEEEEJSC_SC_iSH_EEEvDpT0_ --------------------------
	.section	.nv.info._ZN6thrust24THRUST_300001_SM_1000_NS8cuda_cub4core6detail13_kernel_agentINS1_8__reduce11ReduceAgentIPN4cuda3std3__45tupleIJdlEEESC_SB_lNS1_9__extrema9arg_max_fIdlNS9_4lessIdEEEEEEJSC_SC_iSH_EEEvDpT0_,"",@"SHT_CUDA_INFO"
	.sectionflags	@""
	.align	4


	//----- nvinfo : EIATTR_CUDA_API_VERSION
	.align		4
        /*0000*/ 	.byte	0x04, 0x37
        /*0002*/ 	.short	(.L_910 - .L_909)
.L_909:
        /*0004*/ 	.word	0x00000082


	//----- nvinfo : EIATTR_KPARAM_INFO
	.align		4
.L_910:
        /*0008*/ 	.byte	0x04, 0x17
        /*000a*/ 	.short	(.L_912 - .L_911)
.L_911:
        /*000c*/ 	.word	0x00000000
        /*0010*/ 	.short	0x0003
        /*0012*/ 	.short	0x0014
        /*0014*/ 	.byte	0x00, 0xf0, 0x05, 0x00


	//----- nvinfo : EIATTR_KPARAM_INFO
	.align		4
.L_912:
        /*0018*/ 	.byte	0x04, 0x17
        /*001a*/ 	.short	(.L_914 - .L_913)
.L_913:
        /*001c*/ 	.word	0x00000000
        /*0020*/ 	.short	0x0002
        /*0022*/ 	.short	0x0010
        /*0024*/ 	.byte	0x00, 0xf0, 0x11, 0x00


	//----- nvinfo : EIATTR_KPARAM_INFO
	.align		4
.L_914:
        /*0028*/ 	.byte	0x04, 0x17
        /*002a*/ 	.short	(.L_916 - .L_915)
.L_915:
        /*002c*/ 	.word	0x00000000
        /*0030*/ 	.short	0x0001
        /*0032*/ 	.short	0x0008
        /*0034*/ 	.byte	0x00, 0xf5, 0x21, 0x00


	//----- nvinfo : EIATTR_KPARAM_INFO
	.align		4
.L_916:
        /*0038*/ 	.byte	0x04, 0x17
        /*003a*/ 	.short	(.L_918 - .L_917)
.L_917:
        /*003c*/ 	.word	0x00000000
        /*0040*/ 	.short	0x0000
        /*0042*/ 	.short	0x0000
        /*0044*/ 	.byte	0x00, 0xf5, 0x21, 0x00


	//----- nvinfo : EIATTR_SPARSE_MMA_MASK
	.align		4
.L_918:
        /*0048*/ 	.byte	0x03, 0x50
        /*004a*/ 	.short	0x0000


	//----- nvinfo : EIATTR_MAXREG_COUNT
	.align		4
        /*004c*/ 	.byte	0x03, 0x1b
        /*004e*/ 	.short	0x00ff


	//----- nvinfo : EIATTR_NUM_BARRIERS
	.align		4
        /*0050*/ 	.byte	0x02, 0x4c
        /*0052*/ 	.byte	0x01
	.zero		1


	//----- nvinfo : EIATTR_MERCURY_ISA_VERSION
	.align		4
        /*0054*/ 	.byte	0x03, 0x5f
        /*0056*/ 	.short	0x0101


	//----- nvinfo : EIATTR_COOP_GROUP_MASK_REGIDS
	.align		4
        /*0058*/ 	.byte	0x04, 0x29
        /*005a*/ 	.short	(.L_920 - .L_919)


	//   ....[0]....
.L_919:
        /*005c*/ 	.word	0xffffffff


	//   ....[1]....
        /*0060*/ 	.word	0xffffffff


	//   ....[2]....
        /*0064*/ 	.word	0xffffffff


	//   ....[3]....
        /*0068*/ 	.word	0xffffffff


	//   ....[4]....
        /*006c*/ 	.word	0xffffffff


	//   ....[5]....
        /*0070*/ 	.word	0xffffffff


	//   ....[6]....
        /*0074*/ 	.word	0xffffffff


	//   ....[7]....
        /*0078*/ 	.word	0xffffffff


	//   ....[8]....
        /*007c*/ 	.word	0xffffffff


	//   ....[9]....
        /*0080*/ 	.word	0xffffffff


	//   ....[10]....
        /*0084*/ 	.word	0xffffffff


	//   ....[11]....
        /*0088*/ 	.word	0xffffffff


	//   ....[12]....
        /*008c*/ 	.word	0xffffffff


	//   ....[13]....
        /*0090*/ 	.word	0xffffffff


	//   ....[14]....
        /*0094*/ 	.word	0xffffffff


	//   ....[15]....
        /*0098*/ 	.word	0xffffffff


	//   ....[16]....
        /*009c*/ 	.word	0xffffffff


	//   ....[17]....
        /*00a0*/ 	.word	0xffffffff


	//   ....[18]....
        /*00a4*/ 	.word	0xffffffff


	//   ....[19]....
        /*00a8*/ 	.word	0xffffffff


	//   ....[20]....
        /*00ac*/ 	.word	0xffffffff


	//   ....[21]....
        /*00b0*/ 	.word	0xffffffff


	//   ....[22]....
        /*00b4*/ 	.word	0xffffffff


	//   ....[23]....
        /*00b8*/ 	.word	0xffffffff


	//   ....[24]....
        /*00bc*/ 	.word	0xffffffff


	//   ....[25]....
        /*00c0*/ 	.word	0xffffffff


	//   ....[26]....
        /*00c4*/ 	.word	0xffffffff


	//   ....[27]....
        /*00c8*/ 	.word	0xffffffff


	//   ....[28]....
        /*00cc*/ 	.word	0xffffffff


	//   ....[29]....
        /*00d0*/ 	.word	0xffffffff


	//   ....[30]....
        /*00d4*/ 	.word	0xffffffff


	//   ....[31]....
        /*00d8*/ 	.word	0xffffffff


	//   ....[32]....
        /*00dc*/ 	.word	0xffffffff


	//   ....[33]....
        /*00e0*/ 	.word	0xffffffff


	//   ....[34]....
        /*00e4*/ 	.word	0xffffffff


	//   ....[35]....
        /*00e8*/ 	.word	0xffffffff


	//   ....[36]....
        /*00ec*/ 	.word	0xffffffff


	//   ....[37]....
        /*00f0*/ 	.word	0xffffffff


	//   ....[38]....
        /*00f4*/ 	.word	0xffffffff


	//   ....[39]....
        /*00f8*/ 	.word	0xffffffff


	//   ....[40]....
        /*00fc*/ 	.word	0xffffffff


	//   ....[41]....
        /*0100*/ 	.word	0xffffffff


	//   ....[42]....
        /*0104*/ 	.word	0xffffffff


	//   ....[43]....
        /*0108*/ 	.word	0xffffffff


	//   ....[44]....
        /*010c*/ 	.word	0xffffffff


	//   ....[45]....
        /*0110*/ 	.word	0xffffffff


	//   ....[46]....
        /*0114*/ 	.word	0xffffffff


	//   ....[47]....
        /*0118*/ 	.word	0xffffffff


	//   ....[48]....
        /*011c*/ 	.word	0xffffffff


	//   ....[49]....
        /*0120*/ 	.word	0xffffffff


	//   ....[50]....
        /*0124*/ 	.word	0xffffffff


	//   ....[51]....
        /*0128*/ 	.word	0xffffffff


	//   ....[52]....
        /*012c*/ 	.word	0xffffffff


	//   ....[53]....
        /*0130*/ 	.word	0xffffffff


	//   ....[54]....
        /*0134*/ 	.word	0xffffffff


	//   ....[55]....
        /*0138*/ 	.word	0xffffffff


	//   ....[56]....
        /*013c*/ 	.word	0xffffffff


	//   ....[57]....
        /*0140*/ 	.word	0xffffffff


	//   ....[58]....
        /*0144*/ 	.word	0xffffffff


	//   ....[59]....
        /*0148*/ 	.word	0xffffffff


	//----- nvinfo : EIATTR_COOP_GROUP_INSTR_OFFSETS
	.align		4
.L_920:
        /*014c*/ 	.byte	0x04, 0x28
        /*014e*/ 	.short	(.L_922 - .L_921)


	//   ....[0]....
.L_921:
        /*0150*/ 	.word	0x00000b70


	//   ....[1]....
        /*0154*/ 	.word	0x00000ba0


	//   ....[2]....
        /*0158*/ 	.word	0x00000bc0


	//   ....[3]....
        /*015c*/ 	.word	0x00000bd0


	//   ....[4]....
        /*0160*/ 	.word	0x00000d60


	//   ....[5]....
        /*0164*/ 	.word	0x00000d90


	//   ....[6]....
        /*0168*/ 	.word	0x00000dc0


	//   ....[7]....
        /*016c*/ 	.word	0x00000de0


	//   ....[8]....
        /*0170*/ 	.word	0x00000f60


	//   ....[9]....
        /*0174*/ 	.word	0x00000f90


	//   ....[10]....
        /*0178*/ 	.word	0x00000fc0


	//   ....[11]....
        /*017c*/ 	.word	0x00000fe0


	//   ....[12]....
        /*0180*/ 	.word	0x00001160


	//   ....[13]....
        /*0184*/ 	.word	0x00001190


	//   ....[14]....
        /*0188*/ 	.word	0x000011c0


	//   ....[15]....
        /*018c*/ 	.word	0x000011e0


	//   ....[16]....
        /*0190*/ 	.word	0x00001360


	//   ....[17]....
        /*0194*/ 	.word	0x00001390


	//   ....[18]....
        /*0198*/ 	.word	0x000013c0


	//   ....[19]....
        /*019c*/ 	.word	0x000013e0


	//   ....[20]....
        /*01a0*/ 	.word	0x00002140


	//   ....[21]....
        /*01a4*/ 	.word	0x00002150


	//   ....[22]....
        /*01a8*/ 	.word	0x00002160


	//   ....[23]....
        /*01ac*/ 	.word	0x00002180


	//   ....[24]....
        /*01b0*/ 	.word	0x00002300


	//   ....[25]....
        /*01b4*/ 	.word	0x00002340


	//   ....[26]....
        /*01b8*/ 	.word	0x00002370


	//   ....[27]....
        /*01bc*/ 	.word	0x00002390


	//   ....[28]....
        /*01c0*/ 	.word	0x00002510


	//   ....[29]....
        /*01c4*/ 	.word	0x00002550


	//   ....[30]....
        /*01c8*/ 	.word	0x00002580


	//   ....[31]....
        /*01cc*/ 	.word	0x000025a0


	//   ....[32]....
        /*01d0*/ 	.word	0x00002720


	//   ....[33]....
        /*01d4*/ 	.word	0x00002760


	//   ....[34]....
        /*01d8*/ 	.word	0x00002790


	//   ....[35]....
        /*01dc*/ 	.word	0x000027b0


	//   ....[36]....
        /*01e0*/ 	.word	0x00002930


	//   ....[37]....
        /*01e4*/ 	.word	0x00002970


	//   ....[38]....
        /*01e8*/ 	.word	0x000029a0


	//   ....[39]....
        /*01ec*/ 	.word	0x000029c0


	//   ....[40]....
        /*01f0*/ 	.word	0x00005780


	//   ....[41]....
        /*01f4*/ 	.word	0x000057b0


	//   ....[42]....
        /*01f8*/ 	.word	0x000057d0


	//   ....[43]....
        /*01fc*/ 	.word	0x000057e0


	//   ....[44]....
        /*0200*/ 	.word	0x00005970


	//   ....[45]....
        /*0204*/ 	.word	0x000059a0


	//   ....[46]....
        /*0208*/ 	.word	0x000059d0


	//   ....[47]....
        /*020c*/ 	.word	0x000059f0


	//   ....[48]....
        /*0210*/ 	.word	0x00005b70


	//   ....[49]....
        /*0214*/ 	.word	0x00005ba0


	//   ....[50]....
        /*0218*/ 	.word	0x00005bd0


	//   ....[51]....
        /*021c*/ 	.word	0x00005bf0


	//   ....[52]....
        /*0220*/ 	.word	0x00005d70


	//   ....[53]....
        /*0224*/ 	.word	0x00005da0


	//   ....[54]....
        /*0228*/ 	.word	0x00005dd0


	//   ....[55]....
        /*022c*/ 	.word	0x00005df0


	//   ....[56]....
        /*0230*/ 	.word	0x00005f70


	//   ....[57]....
        /*0234*/ 	.word	0x00005fa0


	//   ....[58]....
        /*0238*/ 	.word	0x00005fd0


	//   ....[59]....
        /*023c*/ 	.word	0x00005ff0


	//----- nvinfo : EIATTR_VRC_CTA_INIT_COUNT
	.align		4
.L_922:
        /*0240*/ 	.byte	0x02, 0x4a
	.zero		1
	.zero		1


	//----- nvinfo : EIATTR_EXIT_INSTR_OFFSETS
	.align		4
        /*0244*/ 	.byte	0x04, 0x1c
        /*0246*/ 	.short	(.L_924 - .L_923)


	//   ....[0]....
.L_923:
        /*0248*/ 	.word	0x00000030


	//   ....[1]....
        /*024c*/ 	.word	0x00006c90


	//   ....[2]....
        /*0250*/ 	.word	0x00006cd0


	//----- nvinfo : EIATTR_MAX_THREADS
	.align		4
.L_924:
        /*0254*/ 	.byte	0x04, 0x05
        /*0256*/ 	.short	(.L_926 - .L_925)
.L_925:
        /*0258*/ 	.word	0x00000100
        /*025c*/ 	.word	0x00000001
        /*0260*/ 	.word	0x00000001


	//----- nvinfo : EIATTR_CRS_STACK_SIZE
	.align		4
.L_926:
        /*0264*/ 	.byte	0x04, 0x1e
        /*0266*/ 	.short	(.L_928 - .L_927)
.L_927:
        /*0268*/ 	.word	0x00000000


	//----- nvinfo : EIATTR_CBANK_PARAM_SIZE
	.align		4
.L_928:
        /*026c*/ 	.byte	0x03, 0x19
        /*026e*/ 	.short	0x0015


	//----- nvinfo : EIATTR_PARAM_CBANK
	.align		4
        /*0270*/ 	.byte	0x04, 0x0a
        /*0272*/ 	.short	(.L_930 - .L_929)
	.align		4
.L_929:
        /*0274*/ 	.word	index@(.nv.constant0._ZN6thrust24THRUST_300001_SM_1000_NS8cuda_cub4core6detail13_kernel_agentINS1_8__reduce11ReduceAgentIPN4cuda3std3__45tupleIJdlEEESC_SB_lNS1_9__extrema9arg_max_fIdlNS9_4lessIdEEEEEEJSC_SC_iSH_EEEvDpT0_)
        /*0278*/ 	.short	0x0380
        /*027a*/ 	.short	0x0015


	//----- nvinfo : EIATTR_SW_WAR
	.align		4
.L_930:
        /*027c*/ 	.byte	0x04, 0x36
        /*027e*/ 	.short	(.L_932 - .L_931)
.L_931:
        /*0280*/ 	.word	0x00000008
.L_932:


//--------------------- .nv.info._ZN6thrust24THRUST_300001_SM_1000_NS8cuda_cub4core6detail13_kernel_agentINS1_8__reduce10DrainAgentIlEEJN3cub18CUB_300001_SM_10009GridQueueIyEElEEEvDpT0_ --------------------------
	.section	.nv.info._ZN6thrust24THRUST_300001_SM_1000_NS8cuda_cub4core6detail13_kernel_agentINS1_8__reduce10DrainAgentIlEEJN3cub18CUB_300001_SM_10009GridQueueIyEElEEEvDpT0_,"",@"SHT_CUDA_INFO"
	.sectionflags	@""
	.align	4


	//----- nvinfo : EIATTR_CUDA_API_VERSION
	.align		4
        /*0000*/ 	.byte	0x04, 0x37
        /*0002*/ 	.short	(.L_934 - .L_933)
.L_933:
        /*0004*/ 	.word	0x00000082


	//----- nvinfo : EIATTR_KPARAM_INFO
	.align		4
.L_934:
        /*0008*/ 	.byte	0x04, 0x17
        /*000a*/ 	.short	(.L_936 - .L_935)
.L_935:
        /*000c*/ 	.word	0x00000000
        /*0010*/ 	.short	0x0001
        /*0012*/ 	.short	0x0008
        /*0014*/ 	.byte	0x00, 0xf0, 0x21, 0x00


	//----- nvinfo : EIATTR_KPARAM_INFO
	.align		4
.L_936:
        /*0018*/ 	.byte	0x04, 0x17
        /*001a*/ 	.short	(.L_938 - .L_937)
.L_937:
        /*001c*/ 	.word	0x00000000
        /*0020*/ 	.short	0x0000
        /*0022*/ 	.short	0x0000
        /*0024*/ 	.byte	0x00, 0xf0, 0x21, 0x00


	//----- nvinfo : EIATTR_SPARSE_MMA_MASK
	.align		4
.L_938:
        /*0028*/ 	.byte	0x03, 0x50
        /*002a*/ 	.short	0x0000


	//----- nvinfo : EIATTR_MAXREG_COUNT
	.align		4
        /*002c*/ 	.byte	0x03, 0x1b
        /*002e*/ 	.short	0x00ff


	//----- nvinfo : EIATTR_MERCURY_ISA_VERSION
	.align		4
        /*0030*/ 	.byte	0x03, 0x5f
        /*0032*/ 	.short	0x0101


	//----- nvinfo : EIATTR_VRC_CTA_INIT_COUNT
	.align		4
        /*0034*/ 	.byte	0x02, 0x4a
	.zero		1
	.zero		1


	//----- nvinfo : EIATTR_EXIT_INSTR_OFFSETS
	.align		4
        /*0038*/ 	.byte	0x04, 0x1c
        /*003a*/ 	.short	(.L_940 - .L_939)


	//   ....[0]....
.L_939:
        /*003c*/ 	.word	0x00000060


	//----- nvinfo : EIATTR_MAX_THREADS
	.align		4
.L_940:
        /*0040*/ 	.byte	0x04, 0x05
        /*0042*/ 	.short	(.L_942 - .L_941)
.L_941:
        /*0044*/ 	.word	0x00000001
        /*0048*/ 	.word	0x00000001
        /*004c*/ 	.word	0x00000001


	//----- nvinfo : EIATTR_CBANK_PARAM_SIZE
	.align		4
.L_942:
        /*0050*/ 	.byte	0x03, 0x19
        /*0052*/ 	.short	0x0010


	//----- nvinfo : EIATTR_PARAM_CBANK
	.align		4
        /*0054*/ 	.byte	0x04, 0x0a
        /*0056*/ 	.short	(.L_944 - .L_943)
	.align		4
.L_943:
        /*0058*/ 	.word	index@(.nv.constant0._ZN6thrust24THRUST_300001_SM_1000_NS8cuda_cub4core6detail13_kernel_agentINS1_8__reduce10DrainAgentIlEEJN3cub18CUB_300001_SM_10009GridQueueIyEElEEEvDpT0_)
        /*005c*/ 	.short	0x0380
        /*005e*/ 	.short	0x0010


	//----- nvinfo : EIATTR_SW_WAR
	.align		4
.L_944:
        /*0060*/ 	.byte	0x04, 0x36
        /*0062*/ 	.short	(.L_946 - .L_945)
.L_945:
        /*0064*/ 	.word	0x00000008
.L_946:


//--------------------- .nv.info._ZN6thrust24THRUST_300001_SM_1000_NS8cuda_cub4core6detail13_kernel_agentINS1_8__reduce11ReduceAgentINS0_12zip_iteratorIN4cuda3std3__45tupleIJNS0_6detail15normal_iteratorINS0_10device_ptrIdEEEENS0_17counting_iteratorIlNS0_11use_defaultESI_SI_EEEEEEEPNSB_IJdlEEESM_lNS1_9__extrema9arg_max_fIdlNSA_4lessIdEEEEEEJSL_SN_lN3cub18CUB_300001_SM_100013GridEvenShareIlEENSV_9GridQueueIyEESS_EEEvDpT0_ --------------------------
	.section	.nv.info._ZN6thrust24THRUST_300001_SM_1000_NS8cuda_cub4core6detail13_kernel_agentINS1_8__reduce11ReduceAgentINS0_12zip_iteratorIN4cuda3std3__45tupleIJNS0_6detail15normal_iteratorINS0_10device_ptrIdEEEENS0_17counting_iteratorIlNS0_11use_defaultESI_SI_EEEEEEEPNSB_IJdlEEESM_lNS1_9__extrema9arg_max_fIdlNSA_4lessIdEEEEEEJSL_SN_lN3cub18CUB_300001_SM_100013GridEvenShareIlEENSV_9GridQueueIyEESS_EEEvDpT0_,"",@"SHT_CUDA_INFO"
	.sectionflags	@""
	.align	4


	//----- nvinfo : EIATTR_CUDA_API_VERSION
	.align		4
        /*0000*/ 	.byte	0x04, 0x37
        /*0002*/ 	.short	(.L_948 - .L_947)
.L_947:
        /*0004*/ 	.word	0x00000082


	//----- nvinfo : EIATTR_KPARAM_INFO
	.align		4
.L_948:
        /*0008*/ 	.byte	0x04, 0x17
        /*000a*/ 	.short	(.L_950 - .L_949)
.L_949:
        /*000c*/ 	.word	0x00000000
        /*0010*/ 	.short	0x0005
        /*0012*/ 	.short	0x0070
        /*0014*/ 	.byte	0x00, 0xf0, 0x05, 0x00


	//----- nvinfo : EIATTR_KPARAM_INFO
	.align		4
.L_950:
        /*0018*/ 	.byte	0x04, 0x17
        /*001a*/ 	.short	(.L_952 - .L_951)
.L_951:
        /*001c*/ 	.word	0x00000000
        /*0020*/ 	.short	0x0004
        /*0022*/ 	.short	0x0068
        /*0024*/ 	.byte	0x00, 0xf0, 0x21, 0x00


	//----- nvinfo : EIATTR_KPARAM_INFO
	.align		4
.L_952:
        /*0028*/ 	.byte	0x04, 0x17
        /*002a*/ 	.short	(.L_954 - .L_953)
.L_953:
        /*002c*/ 	.word	0x00000000
        /*0030*/ 	.short	0x0003
        /*0032*/ 	.short	0x0020
        /*0034*/ 	.byte	0x00, 0xf0, 0x21, 0x01


	//----- nvinfo : EIATTR_KPARAM_INFO
	.align		4
.L_954:
        /*0038*/ 	.byte	0x04, 0x17
        /*003a*/ 	.short	(.L_956 - .L_955)
.L_955:
        /*003c*/ 	.word	0x00000000
        /*0040*/ 	.short	0x0002
        /*0042*/ 	.short	0x0018
        /*0044*/ 	.byte	0x00, 0xf0, 0x21, 0x00


	//----- nvinfo : EIATTR_KPARAM_INFO
	.align		4
.L_956:
        /*0048*/ 	.byte	0x04, 0x17
        /*004a*/ 	.short	(.L_958 - .L_957)
.L_957:
        /*004c*/ 	.word	0x00000000
        /*0050*/ 	.short	0x0001
        /*0052*/ 	.short	0x0010
        /*0054*/ 	.byte	0x00, 0xf5, 0x21, 0x00


	//----- nvinfo : EIATTR_KPARAM_INFO
	.align		4
.L_958:
        /*0058*/ 	.byte	0x04, 0x17
        /*005a*/ 	.short	(.L_960 - .L_959)
.L_959:
        /*005c*/ 	.word	0x00000000
        /*0060*/ 	.short	0x0000
        /*0062*/ 	.short	0x0000
        /*0064*/ 	.byte	0x00, 0xf0, 0x41, 0x00


	//----- nvinfo : EIATTR_SPARSE_MMA_MASK
	.align		4
.L_960:
        /*0068*/ 	.byte	0x03, 0x50
        /*006a*/ 	.short	0x0000


	//----- nvinfo : EIATTR_MAXREG_COUNT
	.align		4
        /*006c*/ 	.byte	0x03, 0x1b
        /*006e*/ 	.short	0x00ff


	//----- nvinfo : EIATTR_NUM_BARRIERS
	.align		4
        /*0070*/ 	.byte	0x02, 0x4c
        /*0072*/ 	.byte	0x01
	.zero		1


	//----- nvinfo : EIATTR_MERCURY_ISA_VERSION
	.align		4
        /*0074*/ 	.byte	0x03, 0x5f
        /*0076*/ 	.short	0x0101


	//----- nvinfo : EIATTR_COOP_GROUP_MASK_REGIDS
	.align		4
        /*0078*/ 	.byte	0x04, 0x29
        /*007a*/ 	.short	(.L_962 - .L_961)


	//   ....[0]....
.L_961:
        /*007c*/ 	.word	0xffffffff


	//   ....[1]....
        /*0080*/ 	.word	0xffffffff


	//   ....[2]....
        /*0084*/ 	.word	0xffffffff


	//   ....[3]....
        /*0088*/ 	.word	0xffffffff


	//   ....[4]....
        /*008c*/ 	.word	0xffffffff


	//   ....[5]....
        /*0090*/ 	.word	0xffffffff


	//   ....[6]....
        /*0094*/ 	.word	0xffffffff


	//   ....[7]....
        /*0098*/ 	.word	0xffffffff


	//   ....[8]....
        /*009c*/ 	.word	0xffffffff


	//   ....[9]....
        /*00a0*/ 	.word	0xffffffff


	//   ....[10]....
        /*00a4*/ 	.word	0xffffffff


	//   ....[11]....
        /*00a8*/ 	.word	0xffffffff


	//   ....[12]....
        /*00ac*/ 	.word	0xffffffff


	//   ....[13]....
        /*00b0*/ 	.word	0xffffffff


	//   ....[14]....
        /*00b4*/ 	.word	0xffffffff


	//   ....[15]....
        /*00b8*/ 	.word	0xffffffff


	//   ....[16]....
        /*00bc*/ 	.word	0xffffffff


	//   ....[17]....
        /*00c0*/ 	.word	0xffffffff


	//   ....[18]....
        /*00c4*/ 	.word	0xffffffff


	//   ....[19]....
        /*00c8*/ 	.word	0xffffffff


	//   ....[20]....
        /*00cc*/ 	.word	0xffffffff


	//   ....[21]....
        /*00d0*/ 	.word	0xffffffff


	//   ....[22]....
        /*00d4*/ 	.word	0xffffffff


	//   ....[23]....
        /*00d8*/ 	.word	0xffffffff


	//   ....[24]....
        /*00dc*/ 	.word	0xffffffff


	//   ....[25]....
        /*00e0*/ 	.word	0xffffffff


	//   ....[26]....
        /*00e4*/ 	.word	0xffffffff


	//   ....[27]....
        /*00e8*/ 	.word	0xffffffff


	//   ....[28]....
        /*00ec*/ 	.word	0xffffffff


	//   ....[29]....
        /*00f0*/ 	.word	0xffffffff


	//   ....[30]....
        /*00f4*/ 	.word	0xffffffff


	//   ....[31]....
        /*00f8*/ 	.word	0xffffffff


	//   ....[32]....
        /*00fc*/ 	.word	0xffffffff


	//   ....[33]....
        /*0100*/ 	.word	0xffffffff


	//   ....[34]....
        /*0104*/ 	.word	0xffffffff


	//   ....[35]....
        /*0108*/ 	.word	0xffffffff


	//   ....[36]....
        /*010c*/ 	.word	0xffffffff


	//   ....[37]....
        /*0110*/ 	.word	0xffffffff


	//   ....[38]....
        /*0114*/ 	.word	0xffffffff


	//   ....[39]....
        /*0118*/ 	.word	0xffffffff


	//   ....[40]....
        /*011c*/ 	.word	0xffffffff


	//   ....[41]....
        /*0120*/ 	.word	0xffffffff


	//   ....[42]....
        /*0124*/ 	.word	0xffffffff


	//   ....[43]....
        /*0128*/ 	.word	0xffffffff


	//   ....[44]....
        /*012c*/ 	.word	0xffffffff


	//   ....[45]....
        /*0130*/ 	.word	0xffffffff


	//   ....[46]....
        /*0134*/ 	.word	0xffffffff


	//   ....[47]....
        /*0138*/ 	.word	0xffffffff


	//   ....[48]....
        /*013c*/ 	.word	0xffffffff


	//   ....[49]....
        /*0140*/ 	.word	0xffffffff


	//   ....[50]....
        /*0144*/ 	.word	0xffffffff


	//   ....[51]....
        /*0148*/ 	.word	0xffffffff


	//   ....[52]....
        /*014c*/ 	.word	0xffffffff


	//   ....[53]....
        /*0150*/ 	.word	0xffffffff


	//   ....[54]....
        /*0154*/ 	.word	0xffffffff


	//   ....[55]....
        /*0158*/ 	.word	0xffffffff


	//   ....[56]....
        /*015c*/ 	.word	0xffffffff


	//   ....[57]....
        /*0160*/ 	.word	0xffffffff


	//   ....[58]....
        /*0164*/ 	.word	0xffffffff


	//   ....[59]....
        /*0168*/ 	.word	0xffffffff


	//----- nvinfo : EIATTR_COOP_GROUP_INSTR_OFFSETS
	.align		4
.L_962:
        /*016c*/ 	.byte	0x04, 0x28
        /*016e*/ 	.short	(.L_964 - .L_963)


	//   ....[0]....
.L_963:
        /*0170*/ 	.word	0x00000d70


	//   ....[1]....
        /*0174*/ 	.word	0x00000da0


	//   ....[2]....
        /*0178*/ 	.word	0x00000dc0


	//   ....[3]....
        /*017c*/ 	.word	0x00000dd0


	//   ....[4]....
        /*0180*/ 	.word	0x00000f60


	//   ....[5]....
        /*0184*/ 	.word	0x00000f90


	//   ....[6]....
        /*0188*/ 	.word	0x00000fc0


	//   ....[7]....
        /*018c*/ 	.word	0x00000fe0


	//   ....[8]....
        /*0190*/ 	.word	0x00001160


	//   ....[9]....
        /*0194*/ 	.word	0x00001190


	//   ....[10]....
        /*0198*/ 	.word	0x000011c0


	//   ....[11]....
        /*019c*/ 	.word	0x000011e0


	//   ....[12]....
        /*01a0*/ 	.word	0x00001360


	//   ....[13]....
        /*01a4*/ 	.word	0x00001390


	//   ....[14]....
        /*01a8*/ 	.word	0x000013c0


	//   ....[15]....
        /*01ac*/ 	.word	0x000013e0


	//   ....[16]....
        /*01b0*/ 	.word	0x00001560


	//   ....[17]....
        /*01b4*/ 	.word	0x00001590


	//   ....[18]....
        /*01b8*/ 	.word	0x000015c0


	//   ....[19]....
        /*01bc*/ 	.word	0x000015e0


	//   ....[20]....
        /*01c0*/ 	.word	0x00002340


	//   ....[21]....
        /*01c4*/ 	.word	0x00002350


	//   ....[22]....
        /*01c8*/ 	.word	0x00002360


	//   ....[23]....
        /*01cc*/ 	.word	0x00002380


	//   ....[24]....
        /*01d0*/ 	.word	0x00002500


	//   ....[25]....
        /*01d4*/ 	.word	0x00002540


	//   ....[26]....
        /*01d8*/ 	.word	0x00002570


	//   ....[27]....
        /*01dc*/ 	.word	0x00002590


	//   ....[28]....
        /*01e0*/ 	.word	0x00002710


	//   ....[29]....
        /*01e4*/ 	.word	0x00002750


	//   ....[30]....
        /*01e8*/ 	.word	0x00002780


	//   ....[31]....
        /*01ec*/ 	.word	0x000027a0


	//   ....[32]....
        /*01f0*/ 	.word	0x00002920


	//   ....[33]....
        /*01f4*/ 	.word	0x00002960


	//   ....[34]....
        /*01f8*/ 	.word	0x00002990


	//   ....[35]....
        /*01fc*/ 	.word	0x000029b0


	//   ....[36]....
        /*0200*/ 	.word	0x00002b30


	//   ....[37]....
        /*0204*/ 	.word	0x00002b70


	//   ....[38]....
        /*0208*/ 	.word	0x00002ba0


	//   ....[39]....
        /*020c*/ 	.word	0x00002bc0


	//   ....[40]....
        /*0210*/ 	.word	0x000053c0


	//   ....[41]....
        /*0214*/ 	.word	0x000053f0


	//   ....[42]....
        /*0218*/ 	.word	0x00005410


	//   ....[43]....
        /*021c*/ 	.word	0x00005420


	//   ....[44]....
        /*0220*/ 	.word	0x000055b0


	//   ....[45]....
        /*0224*/ 	.word	0x000055e0


	//   ....[46]....
        /*0228*/ 	.word	0x00005610


	//   ....[47]....
        /*022c*/ 	.word	0x00005630


	//   ....[48]....
        /*0230*/ 	.word	0x000057b0


	//   ....[49]....
        /*0234*/ 	.word	0x000057e0


	//   ....[50]....
        /*0238*/ 	.word	0x00005810


	//   ....[51]....
        /*023c*/ 	.word	0x00005830


	//   ....[52]....
        /*0240*/ 	.word	0x000059b0


	//   ....[53]....
        /*0244*/ 	.word	0x000059e0


	//   ....[54]....
        /*0248*/ 	.word	0x00005a10


	//   ....[55]....
        /*024c*/ 	.word	0x00005a30


	//   ....[56]....
        /*0250*/ 	.word	0x00005bb0


	//   ....[57]....
        /*0254*/ 	.word	0x00005be0


	//   ....[58]....
        /*0258*/ 	.word	0x00005c10


	//   ....[59]....
        /*025c*/ 	.word	0x00005c30


	//----- nvinfo : EIATTR_VRC_CTA_INIT_COUNT
	.align		4
.L_964:
        /*0260*/ 	.byte	0x02, 0x4a
	.zero		1
	.zero		1


	//----- nvinfo : EIATTR_EXIT_INSTR_OFFSETS
	.align		4
        /*0264*/ 	.byte	0x04, 0x1c
        /*0266*/ 	.short	(.L_966 - .L_965)


	//   ....[0]....
.L_965:
        /*0268*/ 	.word	0x000068d0


	//   ....[1]....
        /*026c*/ 	.word	0x00006920


	//----- nvinfo : EIATTR_MAX_THREADS
	.align		4
.L_966:
        /*0270*/ 	.byte	0x04, 0x05
        /*0272*/ 	.short	(.L_968 - .L_967)
.L_967:
        /*0274*/ 	.word	0x00000100
        /*0278*/ 	.word	0x00000001
        /*027c*/ 	.word	0x00000001


	//----- nvinfo : EIATTR_CRS_STACK_SIZE
	.align		4
.L_968:
        /*0280*/ 	.byte	0x04, 0x1e
        /*0282*/ 	.short	(.L_970 - .L_969)
.L_969:
        /*0284*/ 	.word	0x00000000


	//----- nvinfo : EIATTR_CBANK_PARAM_SIZE
	.align		4
.L_970:
        /*0288*/ 	.byte	0x03, 0x19
        /*028a*/ 	.short	0x0071


	//----- nvinfo : EIATTR_PARAM_CBANK
	.align		4
        /*028c*/ 	.byte	0x04, 0x0a
        /*028e*/ 	.short	(.L_972 - .L_971)
	.align		4
.L_971:
        /*0290*/ 	.word	index@(.nv.constant0._ZN6thrust24THRUST_300001_SM_1000_NS8cuda_cub4core6detail13_kernel_agentINS1_8__reduce11ReduceAgentINS0_12zip_iteratorIN4cuda3std3__45tupleIJNS0_6detail15normal_iteratorINS0_10device_ptrIdEEEENS0_17counting_iteratorIlNS0_11use_defaultESI_SI_EEEEEEEPNSB_IJdlEEESM_lNS1_9__extrema9arg_max_fIdlNSA_4lessIdEEEEEEJSL_SN_lN3cub18CUB_300001_SM_100013GridEvenShareIlEENSV_9GridQueueIyEESS_EEEvDpT0_)
        /*0294*/ 	.short	0x0380
        /*0296*/ 	.short	0x0071


	//----- nvinfo : EIATTR_SW_WAR
	.align		4
.L_972:
        /*0298*/ 	.byte	0x04, 0x36
        /*029a*/ 	.short	(.L_974 - .L_973)
.L_973:
        /*029c*/ 	.word	0x00000008
.L_974:


//--------------------- .nv.info._ZN6thrust24THRUST_300001_SM_1000_NS8cuda_cub4core6detail13_kernel_agentINS1_8__reduce11ReduceAgentINS0_12zip_iteratorIN4cuda3std3__45tupleIJNS0_6detail15normal_iteratorINS0_10device_ptrIdEEEENS0_17counting_iteratorIlNS0_11use_defaultESI_SI_EEEEEEEPNSB_IJdlEEESM_lNS1_9__extrema9arg_max_fIdlNSA_4lessIdEEEEEEJSL_SN_lSS_EEEvDpT0_ --------------------------
	.section	.nv.info._ZN6thrust24THRUST_300001_SM_1000_NS8cuda_cub4core6detail13_kernel_agentINS1_8__reduce11ReduceAgentINS0_12zip_iteratorIN4cuda3std3__45tupleIJNS0_6detail15normal_iteratorINS0_10device_ptrIdEEEENS0_17counting_iteratorIlNS0_11use_defaultESI_SI_EEEEEEEPNSB_IJdlEEESM_lNS1_9__extrema9arg_max_fIdlNSA_4lessIdEEEEEEJSL_SN_lSS_EEEvDpT0_,"",@"SHT_CUDA_INFO"
	.sectionflags	@""
	.align	4


	//----- nvinfo : EIATTR_CUDA_API_VERSION
	.align		4
        /*0000*/ 	.byte	0x04, 0x37
        /*0002*/ 	.short	(.L_976 - .L_975)
.L_975:
        /*0004*/ 	.word	0x00000082


	//----- nvinfo : EIATTR_KPARAM_INFO
	.align		4
.L_976:
        /*0008*/ 	.byte	0x04, 0x17
        /*000a*/ 	.short	(.L_978 - .L_977)
.L_977:
        /*000c*/ 	.word	0x00000000
        /*0010*/ 	.short	0x0003
        /*0012*/ 	.short	0x0020
        /*0014*/ 	.byte	0x00, 0xf0, 0x05, 0x00


	//----- nvinfo : EIATTR_KPARAM_INFO
	.align		4
.L_978:
        /*0018*/ 	.byte	0x04, 0x17
        /*001a*/ 	.short	(.L_980 - .L_979)
.L_979:
        /*001c*/ 	.word	0x00000000
        /*0020*/ 	.short	0x0002
        /*0022*/ 	.short	0x0018
        /*0024*/ 	.byte	0x00, 0xf0, 0x21, 0x00


	//----- nvinfo : EIATTR_KPARAM_INFO
	.align		4
.L_980:
        /*0028*/ 	.byte	0x04, 0x17
        /*002a*/ 	.short	(.L_982 - .L_981)
.L_981:
        /*002c*/ 	.word	0x00000000
        /*0030*/ 	.short	0x0001
        /*0032*/ 	.short	0x0010
        /*0034*/ 	.byte	0x00, 0xf5, 0x21, 0x00


	//----- nvinfo : EIATTR_KPARAM_INFO
	.align		4
.L_982:
        /*0038*/ 	.byte	0x04, 0x17
        /*003a*/ 	.short	(.L_984 - .L_983)
.L_983:
        /*003c*/ 	.word	0x00000000
        /*0040*/ 	.short	0x0000
        /*0042*/ 	.short	0x0000
        /*0044*/ 	.byte	0x00, 0xf0, 0x41, 0x00


	//----- nvinfo : EIATTR_SPARSE_MMA_MASK
	.align		4
.L_984:
        /*0048*/ 	.byte	0x03, 0x50
        /*004a*/ 	.short	0x0000


	//----- nvinfo : EIATTR_MAXREG_COUNT
	.align		4
        /*004c*/ 	.byte	0x03, 0x1b
        /*004e*/ 	.short	0x00ff


	//----- nvinfo : EIATTR_NUM_BARRIERS
	.align		4
        /*0050*/ 	.byte	0x02, 0x4c
        /*0052*/ 	.byte	0x01
	.zero		1


	//----- nvinfo : EIATTR_MERCURY_ISA_VERSION
	.align		4
        /*0054*/ 	.byte	0x03, 0x5f
        /*0056*/ 	.short	0x0101


	//----- nvinfo : EIATTR_COOP_GROUP_MASK_REGIDS
	.align		4
        /*0058*/ 	.byte	0x04, 0x29
        /*005a*/ 	.short	(.L_986 - .L_985)


	//   ....[0]....
.L_985:
        /*005c*/ 	.word	0xffffffff


	//   ....[1]....
        /*0060*/ 	.word	0xffffffff


	//   ....[2]....
        /*0064*/ 	.word	0xffffffff


	//   ....[3]....
        /*0068*/ 	.word	0xffffffff


	//   ....[4]....
        /*006c*/ 	.word	0xffffffff


	//   ....[5]....
        /*0070*/ 	.word	0xffffffff


	//   ....[6]....
        /*0074*/ 	.word	0xffffffff


	//   ....[7]....
        /*0078*/ 	.word	0xffffffff


	//   ....[8]....
        /*007c*/ 	.word	0xffffffff


	//   ....[9]....
        /*0080*/ 	.word	0xffffffff


	//   ....[10]....
        /*0084*/ 	.word	0xffffffff


	//   ....[11]....
        /*0088*/ 	.word	0xffffffff


	//   ....[12]....
        /*008c*/ 	.word	0xffffffff


	//   ....[13]....
        /*0090*/ 	.word	0xffffffff


	//   ....[14]....
        /*0094*/ 	.word	0xffffffff


	//   ....[15]....
        /*0098*/ 	.word	0xffffffff


	//   ....[16]....
        /*009c*/ 	.word	0xffffffff


	//   ....[17]....
        /*00a0*/ 	.word	0xffffffff


	//   ....[18]....
        /*00a4*/ 	.word	0xffffffff


	//   ....[19]....
        /*00a8*/ 	.word	0xffffffff


	//   ....[20]....
        /*00ac*/ 	.word	0xffffffff


	//   ....[21]....
        /*00b0*/ 	.word	0xffffffff


	//   ....[22]....
        /*00b4*/ 	.word	0xffffffff


	//   ....[23]....
        /*00b8*/ 	.word	0xffffffff


	//   ....[24]....
        /*00bc*/ 	.word	0xffffffff


	//   ....[25]....
        /*00c0*/ 	.word	0xffffffff


	//   ....[26]....
        /*00c4*/ 	.word	0xffffffff


	//   ....[27]....
        /*00c8*/ 	.word	0xffffffff


	//   ....[28]....
        /*00cc*/ 	.word	0xffffffff


	//   ....[29]....
        /*00d0*/ 	.word	0xffffffff


	//   ....[30]....
        /*00d4*/ 	.word	0xffffffff


	//   ....[31]....
        /*00d8*/ 	.word	0xffffffff


	//   ....[32]....
        /*00dc*/ 	.word	0xffffffff


	//   ....[33]....
        /*00e0*/ 	.word	0xffffffff


	//   ....[34]....
        /*00e4*/ 	.word	0xffffffff


	//   ....[35]....
        /*00e8*/ 	.word	0xffffffff


	//   ....[36]....
        /*00ec*/ 	.word	0xffffffff


	//   ....[37]....
        /*00f0*/ 	.word	0xffffffff


	//   ....[38]....
        /*00f4*/ 	.word	0xffffffff


	//   ....[39]....
        /*00f8*/ 	.word	0xffffffff


	//   ....[40]....
        /*00fc*/ 	.word	0xffffffff


	//   ....[41]....
        /*0100*/ 	.word	0xffffffff


	//   ....[42]....
        /*0104*/ 	.word	0xffffffff


	//   ....[43]....
        /*0108*/ 	.word	0xffffffff


	//   ....[44]....
        /*010c*/ 	.word	0xffffffff


	//   ....[45]....
        /*0110*/ 	.word	0xffffffff


	//   ....[46]....
        /*0114*/ 	.word	0xffffffff


	//   ....[47]....
        /*0118*/ 	.word	0xffffffff


	//   ....[48]....
        /*011c*/ 	.word	0xffffffff


	//   ....[49]....
        /*0120*/ 	.word	0xffffffff


	//   ....[50]....
        /*0124*/ 	.word	0xffffffff


	//   ....[51]....
        /*0128*/ 	.word	0xffffffff


	//   ....[52]....
        /*012c*/ 	.word	0xffffffff


	//   ....[53]....
        /*0130*/ 	.word	0xffffffff


	//   ....[54]....
        /*0134*/ 	.word	0xffffffff


	//   ....[55]....
        /*0138*/ 	.word	0xffffffff


	//   ....[56]....
        /*013c*/ 	.word	0xffffffff


	//   ....[57]....
        /*0140*/ 	.word	0xffffffff


	//   ....[58]....
        /*0144*/ 	.word	0xffffffff


	//   ....[59]....
        /*0148*/ 	.word	0xffffffff


	//----- nvinfo : EIATTR_COOP_GROUP_INSTR_OFFSETS
	.align		4
.L_986:
        /*014c*/ 	.byte	0x04, 0x28
        /*014e*/ 	.short	(.L_988 - .L_987)


	//   ....[0]....
.L_987:
        /*0150*/ 	.word	0x00000cb0


	//   ....[1]....
        /*0154*/ 	.word	0x00000ce0


	//   ....[2]....
        /*0158*/ 	.word	0x00000d00


	//   ....[3]....
        /*015c*/ 	.word	0x00000d10


	//   ....[4]....
        /*0160*/ 	.word	0x00000ea0


	//   ....[5]....
        /*0164*/ 	.word	0x00000ed0


	//   ....[6]....
        /*0168*/ 	.word	0x00000f00


	//   ....[7]....
        /*016c*/ 	.word	0x00000f20


	//   ....[8]....
        /*0170*/ 	.word	0x000010a0


	//   ....[9]....
        /*0174*/ 	.word	0x000010d0


	//   ....[10]....
        /*0178*/ 	.word	0x00001100


	//   ....[11]....
        /*017c*/ 	.word	0x00001120


	//   ....[12]....
        /*0180*/ 	.word	0x000012a0


	//   ....[13]....
        /*0184*/ 	.word	0x000012d0


	//   ....[14]....
        /*0188*/ 	.word	0x00001300


	//   ....[15]....
        /*018c*/ 	.word	0x00001320


	//   ....[16]....
        /*0190*/ 	.word	0x000014a0


	//   ....[17]....
        /*0194*/ 	.word	0x000014d0


	//   ....[18]....
        /*0198*/ 	.word	0x00001500


	//   ....[19]....
        /*019c*/ 	.word	0x00001520


	//   ....[20]....
        /*01a0*/ 	.word	0x00002280


	//   ....[21]....
        /*01a4*/ 	.word	0x00002290


	//   ....[22]....
        /*01a8*/ 	.word	0x000022a0


	//   ....[23]....
        /*01ac*/ 	.word	0x000022c0


	//   ....[24]....
        /*01b0*/ 	.word	0x00002440


	//   ....[25]....
        /*01b4*/ 	.word	0x00002480


	//   ....[26]....
        /*01b8*/ 	.word	0x000024b0


	//   ....[27]....
        /*01bc*/ 	.word	0x000024d0


	//   ....[28]....
        /*01c0*/ 	.word	0x00002650


	//   ....[29]....
        /*01c4*/ 	.word	0x00002690


	//   ....[30]....
        /*01c8*/ 	.word	0x000026c0


	//   ....[31]....
        /*01cc*/ 	.word	0x000026e0


	//   ....[32]....
        /*01d0*/ 	.word	0x00002860


	//   ....[33]....
        /*01d4*/ 	.word	0x000028a0


	//   ....[34]....
        /*01d8*/ 	.word	0x000028d0


	//   ....[35]....
        /*01dc*/ 	.word	0x000028f0


	//   ....[36]....
        /*01e0*/ 	.word	0x00002a70


	//   ....[37]....
        /*01e4*/ 	.word	0x00002ab0


	//   ....[38]....
        /*01e8*/ 	.word	0x00002ae0


	//   ....[39]....
        /*01ec*/ 	.word	0x00002b00


	//   ....[40]....
        /*01f0*/ 	.word	0x00004f70


	//   ....[41]....
        /*01f4*/ 	.word	0x00004fa0


	//   ....[42]....
        /*01f8*/ 	.word	0x00004fc0


	//   ....[43]....
        /*01fc*/ 	.word	0x00004fd0


	//   ....[44]....
        /*0200*/ 	.word	0x00005160


	//   ....[45]....
        /*0204*/ 	.word	0x00005190


	//   ....[46]....
        /*0208*/ 	.word	0x000051c0


	//   ....[47]....
        /*020c*/ 	.word	0x000051e0


	//   ....[48]....
        /*0210*/ 	.word	0x00005360


	//   ....[49]....
        /*0214*/ 	.word	0x00005390


	//   ....[50]....
        /*0218*/ 	.word	0x000053c0


	//   ....[51]....
        /*021c*/ 	.word	0x000053e0


	//   ....[52]....
        /*0220*/ 	.word	0x00005560


	//   ....[53]....
        /*0224*/ 	.word	0x00005590


	//   ....[54]....
        /*0228*/ 	.word	0x000055c0


	//   ....[55]....
        /*022c*/ 	.word	0x000055e0


	//   ....[56]....
        /*0230*/ 	.word	0x00005760


	//   ....[57]....
        /*0234*/ 	.word	0x00005790


	//   ....[58]....
        /*0238*/ 	.word	0x000057c0


	//   ....[59]....
        /*023c*/ 	.word	0x000057e0


	//----- nvinfo : EIATTR_VRC_CTA_INIT_COUNT
	.align		4
.L_988:
        /*0240*/ 	.byte	0x02, 0x4a
	.zero		1
	.zero		1


	//----- nvinfo : EIATTR_EXIT_INSTR_OFFSETS
	.align		4
        /*0244*/ 	.byte	0x04, 0x1c
        /*0246*/ 	.short	(.L_990 - .L_989)


	//   ....[0]....
.L_989:
        /*0248*/ 	.word	0x00000040


	//   ....[1]....
        /*024c*/ 	.word	0x00006480


	//   ....[2]....
        /*0250*/ 	.word	0x000064c0


	//----- nvinfo : EIATTR_MAX_THREADS
	.align		4
.L_990:
        /*0254*/ 	.byte	0x04, 0x05
        /*0256*/ 	.short	(.L_992 - .L_991)
.L_991:
        /*0258*/ 	.word	0x00000100
        /*025c*/ 	.word	0x00000001
        /*0260*/ 	.word	0x00000001


	//----- nvinfo : EIATTR_CRS_STACK_SIZE
	.align		4
.L_992:
        /*0264*/ 	.byte	0x04, 0x1e
        /*0266*/ 	.short	(.L_994 - .L_993)
.L_993:
        /*0268*/ 	.word	0x00000000


	//----- nvinfo : EIATTR_CBANK_PARAM_SIZE
	.align		4
.L_994:
        /*026c*/ 	.byte	0x03, 0x19
        /*026e*/ 	.short	0x0021


	//----- nvinfo : EIATTR_PARAM_CBANK
	.align		4
        /*0270*/ 	.byte	0x04, 0x0a
        /*0272*/ 	.short	(.L_996 - .L_995)
	.align		4
.L_995:
        /*0274*/ 	.word	index@(.nv.constant0._ZN6thrust24THRUST_300001_SM_1000_NS8cuda_cub4core6detail13_kernel_agentINS1_8__reduce11ReduceAgentINS0_12zip_iteratorIN4cuda3std3__45tupleIJNS0_6detail15normal_iteratorINS0_10device_ptrIdEEEENS0_17counting_iteratorIlNS0_11use_defaultESI_SI_EEEEEEEPNSB_IJdlEEESM_lNS1_9__extrema9arg_max_fIdlNSA_4lessIdEEEEEEJSL_SN_lSS_EEEvDpT0_)
        /*0278*/ 	.short	0x0380
        /*027a*/ 	.short	0x0021


	//----- nvinfo : EIATTR_SW_WAR
	.align		4
.L_996:
        /*027c*/ 	.byte	0x04, 0x36
        /*027e*/ 	.short	(.L_998 - .L_997)
.L_997:
        /*0280*/ 	.word	0x00000008
.L_998:


//--------------------- .nv.info._ZN6thrust24THRUST_300001_SM_1000_NS8cuda_cub4core6detail13_kernel_agentINS1_8__reduce11ReduceAgentIPN4cuda3std3__45tupleIJdlEEESC_SB_iNS1_9__extrema9arg_max_fIdlNS9_4lessIdEEEEEEJSC_SC_iSH_EEEvDpT0_ --------------------------
	.section	.nv.info._ZN6thrust24THRUST_300001_SM_1000_NS8cuda_cub4core6detail13_kernel_agentINS1_8__reduce11ReduceAgentIPN4cuda3std3__45tupleIJdlEEESC_SB_iNS1_9__extrema9arg_max_fIdlNS9_4lessIdEEEEEEJSC_SC_iSH_EEEvDpT0_,"",@"SHT_CUDA_INFO"
	.sectionflags	@""
	.align	4


	//----- nvinfo : EIATTR_CUDA_API_VERSION
	.align		4
        /*0000*/ 	.byte	0x04, 0x37
        /*0002*/ 	.short	(.L_1000 - .L_999)
.L_999:
        /*0004*/ 	.word	0x00000082


	//----- nvinfo : EIATTR_KPARAM_INFO
	.align		4
.L_1000:
        /*0008*/ 	.byte	0x04, 0x17
        /*000a*/ 	.short	(.L_1002 - .L_1001)
.L_1001:
        /*000c*/ 	.word	0x00000000
        /*0010*/ 	.short	0x0003
        /*0012*/ 	.short	0x0014
        /*0014*/ 	.byte	0x00, 0xf0, 0x05, 0x00


	//----- nvinfo : EIATTR_KPARAM_INFO
	.align		4
.L_1002:
        /*0018*/ 	.byte	0x04, 0x17
        /*001a*/ 	.short	(.L_1004 - .L_1003)
.L_1003:
        /*001c*/ 	.word	0x00000000
        /*0020*/ 	.short	0x0002
        /*0022*/ 	.short	0x0010
        /*0024*/ 	.byte	0x00, 0xf0, 0x11, 0x00


	//----- nvinfo : EIATTR_KPARAM_INFO
	.align		4
.L_1004:
        /*0028*/ 	.byte	0x04, 0x17
        /*002a*/ 	.short	(.L_1006 - .L_1005)
.L_1005:
        /*002c*/ 	.word	0x00000000
        /*0030*/ 	.short	0x0001
        /*0032*/ 	.short	0x0008
        /*0034*/ 	.byte	0x00, 0xf5, 0x21, 0x00


	//----- nvinfo : EIATTR_KPARAM_INFO
	.align		4
.L_1006:
        /*0038*/ 	.byte	0x04, 0x17
        /*003a*/ 	.short	(.L_1008 - .L_1007)
.L_1007:
        /*003c*/ 	.word	0x00000000
        /*0040*/ 	.short	0x0000
        /*0042*/ 	.short	0x0000
        /*0044*/ 	.byte	0x00, 0xf5, 0x21, 0x00


	//----- nvinfo : EIATTR_SPARSE_MMA_MASK
	.align		4
.L_1008:
        /*0048*/ 	.byte	0x03, 0x50
        /*004a*/ 	.short	0x0000


	//----- nvinfo : EIATTR_MAXREG_COUNT
	.align		4
        /*004c*/ 	.byte	0x03, 0x1b
        /*004e*/ 	.short	0x00ff


	//----- nvinfo : EIATTR_NUM_BARRIERS
	.align		4
        /*0050*/ 	.byte	0x02, 0x4c
        /*0052*/ 	.byte	0x01
	.zero		1


	//----- nvinfo : EIATTR_MERCURY_ISA_VERSION
	.align		4
        /*0054*/ 	.byte	0x03, 0x5f
        /*0056*/ 	.short	0x0101


	//----- nvinfo : EIATTR_COOP_GROUP_MASK_REGIDS
	.align		4
        /*0058*/ 	.byte	0x04, 0x29
        /*005a*/ 	.short	(.L_1010 - .L_1009)


	//   ....[0]....
.L_1009:
        /*005c*/ 	.word	0xffffffff


	//   ....[1]....
        /*0060*/ 	.word	0xffffffff


	//   ....[2]....
        /*0064*/ 	.word	0xffffffff


	//   ....[3]....
        /*0068*/ 	.word	0xffffffff


	//   ....[4]....
        /*006c*/ 	.word	0xffffffff


	//   ....[5]....
        /*0070*/ 	.word	0xffffffff


	//   ....[6]....
        /*0074*/ 	.word	0xffffffff


	//   ....[7]....
        /*0078*/ 	.word	0xffffffff


	//   ....[8]....
        /*007c*/ 	.word	0xffffffff


	//   ....[9]....
        /*0080*/ 	.word	0xffffffff


	//   ....[10]....
        /*0084*/ 	.word	0xffffffff


	//   ....[11]....
        /*0088*/ 	.word	0xffffffff


	//   ....[12]....
        /*008c*/ 	.word	0xffffffff


	//   ....[13]....
        /*0090*/ 	.word	0xffffffff


	//   ....[14]....
        /*0094*/ 	.word	0xffffffff


	//   ....[15]....
        /*0098*/ 	.word	0xffffffff


	//   ....[16]....
        /*009c*/ 	.word	0xffffffff


	//   ....[17]....
        /*00a0*/ 	.word	0xffffffff


	//   ....[18]....
        /*00a4*/ 	.word	0xffffffff


	//   ....[19]....
        /*00a8*/ 	.word	0xffffffff


	//   ....[20]....
        /*00ac*/ 	.word	0xffffffff


	//   ....[21]....
        /*00b0*/ 	.word	0xffffffff


	//   ....[22]....
        /*00b4*/ 	.word	0xffffffff


	//   ....[23]....
        /*00b8*/ 	.word	0xffffffff


	//   ....[24]....
        /*00bc*/ 	.word	0xffffffff


	//   ....[25]....
        /*00c0*/ 	.word	0xffffffff


	//   ....[26]....
        /*00c4*/ 	.word	0xffffffff


	//   ....[27]....
        /*00c8*/ 	.word	0xffffffff


	//   ....[28]....
        /*00cc*/ 	.word	0xffffffff


	//   ....[29]....
        /*00d0*/ 	.word	0xffffffff


	//   ....[30]....
        /*00d4*/ 	.word	0xffffffff


	//   ....[31]....
        /*00d8*/ 	.word	0xffffffff


	//   ....[32]....
        /*00dc*/ 	.word	0xffffffff


	//   ....[33]....
        /*00e0*/ 	.word	0xffffffff


	//   ....[34]....
        /*00e4*/ 	.word	0xffffffff


	//   ....[35]....
        /*00e8*/ 	.word	0xffffffff


	//   ....[36]....
        /*00ec*/ 	.word	0xffffffff


	//   ....[37]....
        /*00f0*/ 	.word	0xffffffff


	//   ....[38]....
        /*00f4*/ 	.word	0xffffffff


	//   ....[39]....
        /*00f8*/ 	.word	0xffffffff


	//   ....[40]....
        /*00fc*/ 	.word	0xffffffff


	//   ....[41]....
        /*0100*/ 	.word	0xffffffff


	//   ....[42]....
        /*0104*/ 	.word	0xffffffff


	//   ....[43]....
        /*0108*/ 	.word	0xffffffff


	//   ....[44]....
        /*010c*/ 	.word	0xffffffff


	//   ....[45]....
        /*0110*/ 	.word	0xffffffff


	//   ....[46]....
        /*0114*/ 	.word	0xffffffff


	//   ....[47]....
        /*0118*/ 	.word	0xffffffff


	//   ....[48]....
        /*011c*/ 	.word	0xffffffff


	//   ....[49]....
        /*0120*/ 	.word	0xffffffff


	//   ....[50]....
        /*0124*/ 	.word	0xffffffff


	//   ....[51]....
        /*0128*/ 	.word	0xffffffff


	//   ....[52]....
        /*012c*/ 	.word	0xffffffff


	//   ....[53]....
        /*0130*/ 	.word	0xffffffff


	//   ....[54]....
        /*0134*/ 	.word	0xffffffff


	//   ....[55]....
        /*0138*/ 	.word	0xffffffff


	//   ....[56]....
        /*013c*/ 	.word	0xffffffff


	//   ....[57]....
        /*0140*/ 	.word	0xffffffff


	//   ....[58]....
        /*0144*/ 	.word	0xffffffff


	//   ....[59]....
        /*0148*/ 	.word	0xffffffff


	//----- nvinfo : EIATTR_COOP_GROUP_INSTR_OFFSETS
	.align		4
.L_1010:
        /*014c*/ 	.byte	0x04, 0x28
        /*014e*/ 	.short	(.L_1012 - .L_1011)


	//   ....[0]....
.L_1011:
        /*0150*/ 	.word	0x00000b70


	//   ....[1]....
        /*0154*/ 	.word	0x00000ba0


	//   ....[2]....
        /*0158*/ 	.word	0x00000bc0


	//   ....[3]....
        /*015c*/ 	.word	0x00000bd0


	//   ....[4]....
        /*0160*/ 	.word	0x00000d60


	//   ....[5]....
        /*0164*/ 	.word	0x00000d90


	//   ....[6]....
        /*0168*/ 	.word	0x00000dc0


	//   ....[7]....
        /*016c*/ 	.word	0x00000de0


	//   ....[8]....
        /*0170*/ 	.word	0x00000f60


	//   ....[9]....
        /*0174*/ 	.word	0x00000f90


	//   ....[10]....
        /*0178*/ 	.word	0x00000fc0


	//   ....[11]....
        /*017c*/ 	.word	0x00000fe0


	//   ....[12]....
        /*0180*/ 	.word	0x00001160


	//   ....[13]....
        /*0184*/ 	.word	0x00001190


	//   ....[14]....
        /*0188*/ 	.word	0x000011c0


	//   ....[15]....
        /*018c*/ 	.word	0x000011e0


	//   ....[16]....
        /*0190*/ 	.word	0x00001360


	//   ....[17]....
        /*0194*/ 	.word	0x000013a0


	//   ....[18]....
        /*0198*/ 	.word	0x000013d0


	//   ....[19]....
        /*019c*/ 	.word	0x000013e0


	//   ....[20]....
        /*01a0*/ 	.word	0x00002140


	//   ....[21]....
        /*01a4*/ 	.word	0x00002150


	//   ....[22]....
        /*01a8*/ 	.word	0x00002160


	//   ....[23]....
        /*01ac*/ 	.word	0x00002180


	//   ....[24]....
        /*01b0*/ 	.word	0x00002300


	//   ....[25]....
        /*01b4*/ 	.word	0x00002340


	//   ....[26]....
        /*01b8*/ 	.word	0x00002370


	//   ....[27]....
        /*01bc*/ 	.word	0x00002390


	//   ....[28]....
        /*01c0*/ 	.word	0x00002510


	//   ....[29]....
        /*01c4*/ 	.word	0x00002550


	//   ....[30]....
        /*01c8*/ 	.word	0x00002580


	//   ....[31]....
        /*01cc*/ 	.word	0x000025a0


	//   ....[32]....
        /*01d0*/ 	.word	0x00002720


	//   ....[33]....
        /*01d4*/ 	.word	0x00002760


	//   ....[34]....
        /*01d8*/ 	.word	0x00002790


	//   ....[35]....
        /*01dc*/ 	.word	0x000027b0


	//   ....[36]....
        /*01e0*/ 	.word	0x00002930


	//   ....[37]....
        /*01e4*/ 	.word	0x00002970


	//   ....[38]....
        /*01e8*/ 	.word	0x000029b0


	//   ....[39]....
        /*01ec*/ 	.word	0x000029c0


	//   ....[40]....
        /*01f0*/ 	.word	0x00004d80


	//   ....[41]....
        /*01f4*/ 	.word	0x00004db0


	//   ....[42]....
        /*01f8*/ 	.word	0x00004dd0


	//   ....[43]....
        /*01fc*/ 	.word	0x00004de0


	//   ....[44]....
        /*0200*/ 	.word	0x00004f70


	//   ....[45]....
        /*0204*/ 	.word	0x00004fa0


	//   ....[46]....
        /*0208*/ 	.word	0x00004fd0


	//   ....[47]....
        /*020c*/ 	.word	0x00004ff0


	//   ....[48]....
        /*0210*/ 	.word	0x00005170


	//   ....[49]....
        /*0214*/ 	.word	0x000051a0


	//   ....[50]....
        /*0218*/ 	.word	0x000051d0


	//   ....[51]....
        /*021c*/ 	.word	0x000051f0


	//   ....[52]....
        /*0220*/ 	.word	0x00005370


	//   ....[53]....
        /*0224*/ 	.word	0x000053a0


	//   ....[54]....
        /*0228*/ 	.word	0x000053d0


	//   ....[55]....
        /*022c*/ 	.word	0x000053f0


	//   ....[56]....
        /*0230*/ 	.word	0x00005570


	//   ....[57]....
        /*0234*/ 	.word	0x000055a0


	//   ....[58]....
        /*0238*/ 	.word	0x000055d0


	//   ....[59]....
        /*023c*/ 	.word	0x000055f0


	//----- nvinfo : EIATTR_VRC_CTA_INIT_COUNT
	.align		4
.L_1012:
        /*0240*/ 	.byte	0x02, 0x4a
	.zero		1
	.zero		1


	//----- nvinfo : EIATTR_EXIT_INSTR_OFFSETS
	.align		4
        /*0244*/ 	.byte	0x04, 0x1c
        /*0246*/ 	.short	(.L_1014 - .L_1013)


	//   ....[0]....
.L_1013:
        /*0248*/ 	.word	0x00000030


	//   ....[1]....
        /*024c*/ 	.word	0x00006290


	//   ....[2]....
        /*0250*/ 	.word	0x000062d0


	//----- nvinfo : EIATTR_MAX_THREADS
	.align		4
.L_1014:
        /*0254*/ 	.byte	0x04, 0x05
        /*0256*/ 	.short	(.L_1016 - .L_1015)
.L_1015:
        /*0258*/ 	.word	0x00000100
        /*025c*/ 	.word	0x00000001
        /*0260*/ 	.word	0x00000001


	//----- nvinfo : EIATTR_CRS_STACK_SIZE
	.align		4
.L_1016:
        /*0264*/ 	.byte	0x04, 0x1e
        /*0266*/ 	.short	(.L_1018 - .L_1017)
.L_1017:
        /*0268*/ 	.word	0x00000000


	//----- nvinfo : EIATTR_CBANK_PARAM_SIZE
	.align		4
.L_1018:
        /*026c*/ 	.byte	0x03, 0x19
        /*026e*/ 	.short	0x0015


	//----- nvinfo : EIATTR_PARAM_CBANK
	.align		4
        /*0270*/ 	.byte	0x04, 0x0a
        /*0272*/ 	.short	(.L_1020 - .L_1019)
	.align		4
.L_1019:
        /*0274*/ 	.word	index@(.nv.constant0._ZN6thrust24THRUST_300001_SM_1000_NS8cuda_cub4core6detail13_kernel_agentINS1_8__reduce11ReduceAgentIPN4cuda3std3__45tupleIJdlEEESC_SB_iNS1_9__extrema9arg_max_fIdlNS9_4lessIdEEEEEEJSC_SC_iSH_EEEvDpT0_)
        /*0278*/ 	.short	0x0380
        /*027a*/ 	.short	0x0015


	//----- nvinfo : EIATTR_SW_WAR
	.align		4
.L_1020:
        /*027c*/ 	.byte	0x04, 0x36
        /*027e*/ 	.short	(.L_1022 - .L_1021)
.L_1021:
        /*0280*/ 	.word	0x00000008
.L_1022:


//--------------------- .nv.info._ZN6thrust24THRUST_300001_SM_1000_NS8cuda_cub4core6detail13_kernel_agentINS1_8__reduce10DrainAgentIiEEJN3cub18CUB_300001_SM_10009GridQueueIjEEiEEEvDpT0_ --------------------------
	.section	.nv.info._ZN6thrust24THRUST_300001_SM_1000_NS8cuda_cub4core6detail13_kernel_agentINS1_8__reduce10DrainAgentIiEEJN3cub18CUB_300001_SM_10009GridQueueIjEEiEEEvDpT0_,"",@"SHT_CUDA_INFO"
	.sectionflags	@""
	.align	4


	//----- nvinfo : EIATTR_CUDA_API_VERSION
	.align		4
        /*0000*/ 	.byte	0x04, 0x37
        /*0002*/ 	.short	(.L_1024 - .L_1023)
.L_1023:
        /*0004*/ 	.word	0x00000082


	//----- nvinfo : EIATTR_KPARAM_INFO
	.align		4
.L_1024:
        /*0008*/ 	.byte	0x04, 0x17
        /*000a*/ 	.short	(.L_1026 - .L_1025)
.L_1025:
        /*000c*/ 	.word	0x00000000
        /*0010*/ 	.short	0x0001
        /*0012*/ 	.short	0x0008
        /*0014*/ 	.byte	0x00, 0xf0, 0x11, 0x00


	//----- nvinfo : EIATTR_KPARAM_INFO
	.align		4
.L_1026:
        /*0018*/ 	.byte	0x04, 0x17
        /*001a*/ 	.short	(.L_1028 - .L_1027)
.L_1027:
        /*001c*/ 	.word	0x00000000
        /*0020*/ 	.short	0x0000
        /*0022*/ 	.short	0x0000
        /*0024*/ 	.byte	0x00, 0xf0, 0x21, 0x00


	//----- nvinfo : EIATTR_SPARSE_MMA_MASK
	.align		4
.L_1028:
        /*0028*/ 	.byte	0x03, 0x50
        /*002a*/ 	.short	0x0000


	//----- nvinfo : EIATTR_MAXREG_COUNT
	.align		4
        /*002c*/ 	.byte	0x03, 0x1b
        /*002e*/ 	.short	0x00ff


	//----- nvinfo : EIATTR_MERCURY_ISA_VERSION
	.align		4
        /*0030*/ 	.byte	0x03, 0x5f
        /*0032*/ 	.short	0x0101


	//----- nvinfo : EIATTR_VRC_CTA_INIT_COUNT
	.align		4
        /*0034*/ 	.byte	0x02, 0x4a
	.zero		1
	.zero		1


	//----- nvinfo : EIATTR_EXIT_INSTR_OFFSETS
	.align		4
        /*0038*/ 	.byte	0x04, 0x1c
        /*003a*/ 	.short	(.L_1030 - .L_1029)


	//   ....[0]....
.L_1029:
        /*003c*/ 	.word	0x00000060


	//----- nvinfo : EIATTR_MAX_THREADS
	.align		4
.L_1030:
        /*0040*/ 	.byte	0x04, 0x05
        /*0042*/ 	.short	(.L_1032 - .L_1031)
.L_1031:
        /*0044*/ 	.word	0x00000001
        /*0048*/ 	.word	0x00000001
        /*004c*/ 	.word	0x00000001


	//----- nvinfo : EIATTR_CBANK_PARAM_SIZE
	.align		4
.L_1032:
        /*0050*/ 	.byte	0x03, 0x19
        /*0052*/ 	.short	0x000c


	//----- nvinfo : EIATTR_PARAM_CBANK
	.align		4
        /*0054*/ 	.byte	0x04, 0x0a
        /*0056*/ 	.short	(.L_1034 - .L_1033)
	.align		4
.L_1033:
        /*0058*/ 	.word	index@(.nv.constant0._ZN6thrust24THRUST_300001_SM_1000_NS8cuda_cub4core6detail13_kernel_agentINS1_8__reduce10DrainAgentIiEEJN3cub18CUB_300001_SM_10009GridQueueIjEEiEEEvDpT0_)
        /*005c*/ 	.short	0x0380
        /*005e*/ 	.short	0x000c


	//----- nvinfo : EIATTR_SW_WAR
	.align		4
.L_1034:
        /*0060*/ 	.byte	0x04, 0x36
        /*0062*/ 	.short	(.L_1036 - .L_1035)
.L_1035:
        /*0064*/ 	.word	0x00000008
.L_1036:


//--------------------- .nv.info._ZN6thrust24THRUST_300001_SM_1000_NS8cuda_cub4core6detail13_kernel_agentINS1_8__reduce11ReduceAgentINS0_12zip_iteratorIN4cuda3std3__45tupleIJNS0_6detail15normal_iteratorINS0_10device_ptrIdEEEENS0_17counting_iteratorIlNS0_11use_defaultESI_SI_EEEEEEEPNSB_IJdlEEESM_iNS1_9__extrema9arg_max_fIdlNSA_4lessIdEEEEEEJSL_SN_iN3cub18CUB_300001_SM_100013GridEvenShareIiEENSV_9GridQueueIjEESS_EEEvDpT0_ --------------------------
	.section	.nv.info._ZN6thrust24THRUST_300001_SM_1000_NS8cuda_cub4core6detail13_kernel_agentINS1_8__reduce11ReduceAgentINS0_12zip_iteratorIN4cuda3std3__45tupleIJNS0_6detail15normal_iteratorINS0_10device_ptrIdEEEENS0_17counting_iteratorIlNS0_11use_defaultESI_SI_EEEEEEEPNSB_IJdlEEESM_iNS1_9__extrema9arg_max_fIdlNSA_4lessIdEEEEEEJSL_SN_iN3cub18CUB_300001_SM_100013GridEvenShareIiEENSV_9GridQueueIjEESS_EEEvDpT0_,"",@"SHT_CUDA_INFO"
	.sectionflags	@""
	.align	4


	//----- nvinfo : EIATTR_CUDA_API_VERSION
	.align		4
        /*0000*/ 	.byte	0x04, 0x37
        /*0002*/ 	.short	(.L_1038 - .L_1037)
.L_1037:
        /*0004*/ 	.word	0x00000082


	//----- nvinfo : EIATTR_KPARAM_INFO
	.align		4
.L_1038:
        /*0008*/ 	.byte	0x04, 0x17
        /*000a*/ 	.short	(.L_1040 - .L_1039)
.L_1039:
        /*000c*/ 	.word	0x00000000
        /*0010*/ 	.short	0x0005
        /*0012*/ 	.short	0x0050
        /*0014*/ 	.byte	0x00, 0xf0, 0x05, 0x00


	//----- nvinfo : EIATTR_KPARAM_INFO
	.align		4
.L_1040:
        /*0018*/ 	.byte	0x04, 0x17
        /*001a*/ 	.short	(.L_1042 - .L_1041)
.L_1041:
        /*001c*/ 	.word	0x00000000
        /*0020*/ 	.short	0x0004
        /*0022*/ 	.short	0x0048
        /*0024*/ 	.byte	0x00, 0xf0, 0x21, 0x00


	//----- nvinfo : EIATTR_KPARAM_INFO
	.align		4
.L_1042:
        /*0028*/ 	.byte	0x04, 0x17
        /*002a*/ 	.short	(.L_1044 - .L_1043)
.L_1043:
        /*002c*/ 	.word	0x00000000
        /*0030*/ 	.short	0x0003
        /*0032*/ 	.short	0x001c
        /*0034*/ 	.byte	0x00, 0xf0, 0xa1, 0x00


	//----- nvinfo : EIATTR_KPARAM_INFO
	.align		4
.L_1044:
        /*0038*/ 	.byte	0x04, 0x17
        /*003a*/ 	.short	(.L_1046 - .L_1045)
.L_1045:
        /*003c*/ 	.word	0x00000000
        /*0040*/ 	.short	0x0002
        /*0042*/ 	.short	0x0018
        /*0044*/ 	.byte	0x00, 0xf0, 0x11, 0x00


	//----- nvinfo : EIATTR_KPARAM_INFO
	.align		4
.L_1046:
        /*0048*/ 	.byte	0x04, 0x17
        /*004a*/ 	.short	(.L_1048 - .L_1047)
.L_1047:
        /*004c*/ 	.word	0x00000000
        /*0050*/ 	.short	0x0001
        /*0052*/ 	.short	0x0010
        /*0054*/ 	.byte	0x00, 0xf5, 0x21, 0x00


	//----- nvinfo : EIATTR_KPARAM_INFO
	.align		4
.L_1048:
        /*0058*/ 	.byte	0x04, 0x17
        /*005a*/ 	.short	(.L_1050 - .L_1049)
.L_1049:
        /*005c*/ 	.word	0x00000000
        /*0060*/ 	.short	0x0000
        /*0062*/ 	.short	0x0000
        /*0064*/ 	.byte	0x00, 0xf0, 0x41, 0x00


	//----- nvinfo : EIATTR_SPARSE_MMA_MASK
	.align		4
.L_1050:
        /*0068*/ 	.byte	0x03, 0x50
        /*006a*/ 	.short	0x0000


	//----- nvinfo : EIATTR_MAXREG_COUNT
	.align		4
        /*006c*/ 	.byte	0x03, 0x1b
        /*006e*/ 	.short	0x00ff


	//----- nvinfo : EIATTR_NUM_BARRIERS
	.align		4
        /*0070*/ 	.byte	0x02, 0x4c
        /*0072*/ 	.byte	0x01
	.zero		1


	//----- nvinfo : EIATTR_MERCURY_ISA_VERSION
	.align		4
        /*0074*/ 	.byte	0x03, 0x5f
        /*0076*/ 	.short	0x0101


	//----- nvinfo : EIATTR_COOP_GROUP_MASK_REGIDS
	.align		4
        /*0078*/ 	.byte	0x04, 0x29
        /*007a*/ 	.short	(.L_1052 - .L_1051)


	//   ....[0]....
.L_1051:
        /*007c*/ 	.word	0xffffffff


	//   ....[1]....
        /*0080*/ 	.word	0xffffffff


	//   ....[2]....
        /*0084*/ 	.word	0xffffffff


	//   ....[3]....
        /*0088*/ 	.word	0xffffffff


	//   ....[4]....
        /*008c*/ 	.word	0xffffffff


	//   ....[5]....
        /*0090*/ 	.word	0xffffffff


	//   ....[6]....
        /*0094*/ 	.word	0xffffffff


	//   ....[7]....
        /*0098*/ 	.word	0xffffffff


	//   ....[8]....
        /*009c*/ 	.word	0xffffffff


	//   ....[9]....
        /*00a0*/ 	.word	0xffffffff


	//   ....[10]....
        /*00a4*/ 	.word	0xffffffff


	//   ....[11]....
        /*00a8*/ 	.word	0xffffffff


	//   ....[12]....
        /*00ac*/ 	.word	0xffffffff


	//   ....[13]....
        /*00b0*/ 	.word	0xffffffff


	//   ....[14]....
        /*00b4*/ 	.word	0xffffffff


	//   ....[15]....
        /*00b8*/ 	.word	0xffffffff


	//   ....[16]....
        /*00bc*/ 	.word	0xffffffff


	//   ....[17]....
        /*00c0*/ 	.word	0xffffffff


	//   ....[18]....
        /*00c4*/ 	.word	0xffffffff


	//   ....[19]....
        /*00c8*/ 	.word	0xffffffff


	//   ....[20]....
        /*00cc*/ 	.word	0xffffffff


	//   ....[21]....
        /*00d0*/ 	.word	0xffffffff


	//   ....[22]....
        /*00d4*/ 	.word	0xffffffff


	//   ....[23]....
        /*00d8*/ 	.word	0xffffffff


	//   ....[24]....
        /*00dc*/ 	.word	0xffffffff


	//   ....[25]....
        /*00e0*/ 	.word	0xffffffff


	//   ....[26]....
        /*00e4*/ 	.word	0xffffffff


	//   ....[27]....
        /*00e8*/ 	.word	0xffffffff


	//   ....[28]....
        /*00ec*/ 	.word	0xffffffff


	//   ....[29]....
        /*00f0*/ 	.word	0xffffffff


	//   ....[30]....
        /*00f4*/ 	.word	0xffffffff


	//   ....[31]....
        /*00f8*/ 	.word	0xffffffff


	//   ....[32]....
        /*00fc*/ 	.word	0xffffffff


	//   ....[33]....
        /*0100*/ 	.word	0xffffffff


	//   ....[34]....
        /*0104*/ 	.word	0xffffffff


	//   ....[35]....
        /*0108*/ 	.word	0xffffffff


	//   ....[36]....
        /*010c*/ 	.word	0xffffffff


	//   ....[37]....
        /*0110*/ 	.word	0xffffffff


	//   ....[38]....
        /*0114*/ 	.word	0xffffffff


	//   ....[39]....
        /*0118*/ 	.word	0xffffffff


	//   ....[40]....
        /*011c*/ 	.word	0xffffffff


	//   ....[41]....
        /*0120*/ 	.word	0xffffffff


	//   ....[42]....
        /*0124*/ 	.word	0xffffffff


	//   ....[43]....
        /*0128*/ 	.word	0xffffffff


	//   ....[44]....
        /*012c*/ 	.word	0xffffffff


	//   ....[45]....
        /*0130*/ 	.word	0xffffffff


	//   ....[46]....
        /*0134*/ 	.word	0xffffffff


	//   ....[47]....
        /*0138*/ 	.word	0xffffffff


	//   ....[48]....
        /*013c*/ 	.word	0xffffffff


	//   ....[49]....
        /*0140*/ 	.word	0xffffffff


	//   ....[50]....
        /*0144*/ 	.word	0xffffffff


	//   ....[51]....
        /*0148*/ 	.word	0xffffffff


	//   ....[52]....
        /*014c*/ 	.word	0xffffffff


	//   ....[53]....
        /*0150*/ 	.word	0xffffffff


	//   ....[54]....
        /*0154*/ 	.word	0xffffffff


	//   ....[55]....
        /*0158*/ 	.word	0xffffffff


	//   ....[56]....
        /*015c*/ 	.word	0xffffffff


	//   ....[57]....
        /*0160*/ 	.word	0xffffffff


	//   ....[58]....
        /*0164*/ 	.word	0xffffffff


	//   ....[59]....
        /*0168*/ 	.word	0xffffffff


	//----- nvinfo : EIATTR_COOP_GROUP_INSTR_OFFSETS
	.align		4
.L_1052:
        /*016c*/ 	.byte	0x04, 0x28
        /*016e*/ 	.short	(.L_1054 - .L_1053)


	//   ....[0]....
.L_1053:
        /*0170*/ 	.word	0x00000cc0


	//   ....[1]....
        /*0174*/ 	.word	0x00000cf0


	//   ....[2]....
        /*0178*/ 	.word	0x00000d10


	//   ....[3]....
        /*017c*/ 	.word	0x00000d20


	//   ....[4]....
        /*0180*/ 	.word	0x00000eb0


	//   ....[5]....
        /*0184*/ 	.word	0x00000ee0


	//   ....[6]....
        /*0188*/ 	.word	0x00000f10


	//   ....[7]....
        /*018c*/ 	.word	0x00000f30


	//   ....[8]....
        /*0190*/ 	.word	0x000010b0


	//   ....[9]....
        /*0194*/ 	.word	0x000010e0


	//   ....[10]....
        /*0198*/ 	.word	0x00001110


	//   ....[11]....
        /*019c*/ 	.word	0x00001130


	//   ....[12]....
        /*01a0*/ 	.word	0x000012b0


	//   ....[13]....
        /*01a4*/ 	.word	0x000012e0


	//   ....[14]....
        /*01a8*/ 	.word	0x00001310


	//   ....[15]....
        /*01ac*/ 	.word	0x00001330


	//   ....[16]....
        /*01b0*/ 	.word	0x000014b0


	//   ....[17]....
        /*01b4*/ 	.word	0x000014f0


	//   ....[18]....
        /*01b8*/ 	.word	0x00001520


	//   ....[19]....
        /*01bc*/ 	.word	0x00001530


	//   ....[20]....
        /*01c0*/ 	.word	0x000022a0


	//   ....[21]....
        /*01c4*/ 	.word	0x000022b0


	//   ....[22]....
        /*01c8*/ 	.word	0x000022c0


	//   ....[23]....
        /*01cc*/ 	.word	0x000022e0


	//   ....[24]....
        /*01d0*/ 	.word	0x00002460


	//   ....[25]....
        /*01d4*/ 	.word	0x000024a0


	//   ....[26]....
        /*01d8*/ 	.word	0x000024d0


	//   ....[27]....
        /*01dc*/ 	.word	0x000024f0


	//   ....[28]....
        /*01e0*/ 	.word	0x00002670


	//   ....[29]....
        /*01e4*/ 	.word	0x000026b0


	//   ....[30]....
        /*01e8*/ 	.word	0x000026e0


	//   ....[31]....
        /*01ec*/ 	.word	0x00002700


	//   ....[32]....
        /*01f0*/ 	.word	0x00002880


	//   ....[33]....
        /*01f4*/ 	.word	0x000028d0


	//   ....[34]....
        /*01f8*/ 	.word	0x00002900


	//   ....[35]....
        /*01fc*/ 	.word	0x00002910


	//   ....[36]....
        /*0200*/ 	.word	0x00002a90


	//   ....[37]....
        /*0204*/ 	.word	0x00002ad0


	//   ....[38]....
        /*0208*/ 	.word	0x00002b00


	//   ....[39]....
        /*020c*/ 	.word	0x00002b20


	//   ....[40]....
        /*0210*/ 	.word	0x00005200


	//   ....[41]....
        /*0214*/ 	.word	0x00005230


	//   ....[42]....
        /*0218*/ 	.word	0x00005250


	//   ....[43]....
        /*021c*/ 	.word	0x00005260


	//   ....[44]....
        /*0220*/ 	.word	0x000053f0


	//   ....[45]....
        /*0224*/ 	.word	0x00005420


	//   ....[46]....
        /*0228*/ 	.word	0x00005450


	//   ....[47]....
        /*022c*/ 	.word	0x00005470


	//   ....[48]....
        /*0230*/ 	.word	0x000055f0


	//   ....[49]....
        /*0234*/ 	.word	0x00005620


	//   ....[50]....
        /*0238*/ 	.word	0x00005650


	//   ....[51]....
        /*023c*/ 	.word	0x00005670


	//   ....[52]....
        /*0240*/ 	.word	0x000057f0


	//   ....[53]....
        /*0244*/ 	.word	0x00005820


	//   ....[54]....
        /*0248*/ 	.word	0x00005850


	//   ....[55]....
        /*024c*/ 	.word	0x00005870


	//   ....[56]....
        /*0250*/ 	.word	0x000059f0


	//   ....[57]....
        /*0254*/ 	.word	0x00005a20


	//   ....[58]....
        /*0258*/ 	.word	0x00005a50


	//   ....[59]....
        /*025c*/ 	.word	0x00005a70


	//----- nvinfo : EIATTR_VRC_CTA_INIT_COUNT
	.align		4
.L_1054:
        /*0260*/ 	.byte	0x02, 0x4a
	.zero		1
	.zero		1


	//----- nvinfo : EIATTR_EXIT_INSTR_OFFSETS
	.align		4
        /*0264*/ 	.byte	0x04, 0x1c
        /*0266*/ 	.short	(.L_1056 - .L_1055)


	//   ....[0]....
.L_1055:
        /*0268*/ 	.word	0x00006720


	//   ....[1]....
        /*026c*/ 	.word	0x00006780


	//----- nvinfo : EIATTR_MAX_THREADS
	.align		4
.L_1056:
        /*0270*/ 	.byte	0x04, 0x05
        /*0272*/ 	.short	(.L_1058 - .L_1057)
.L_1057:
        /*0274*/ 	.word	0x00000100
        /*0278*/ 	.word	0x00000001
        /*027c*/ 	.word	0x00000001


	//----- nvinfo : EIATTR_CRS_STACK_SIZE
	.align		4
.L_1058:
        /*0280*/ 	.byte	0x04, 0x1e
        /*0282*/ 	.short	(.L_1060 - .L_1059)
.L_1059:
        /*0284*/ 	.word	0x00000000


	//----- nvinfo : EIATTR_CBANK_PARAM_SIZE
	.align		4
.L_1060:
        /*0288*/ 	.byte	0x03, 0x19
        /*028a*/ 	.short	0x0051


	//----- nvinfo : EIATTR_PARAM_CBANK
	.align		4
        /*028c*/ 	.byte	0x04, 0x0a
        /*028e*/ 	.short	(.L_1062 - .L_1061)
	.align		4
.L_1061:
        /*0290*/ 	.word	index@(.nv.constant0._ZN6thrust24THRUST_300001_SM_1000_NS8cuda_cub4core6detail13_kernel_agentINS1_8__reduce11ReduceAgentINS0_12zip_iteratorIN4cuda3std3__45tupleIJNS0_6detail15normal_iteratorINS0_10device_ptrIdEEEENS0_17counting_iteratorIlNS0_11use_defaultESI_SI_EEEEEEEPNSB_IJdlEEESM_iNS1_9__extrema9arg_max_fIdlNSA_4lessIdEEEEEEJSL_SN_iN3cub18CUB_300001_SM_100013GridEvenShareIiEENSV_9GridQueueIjEESS_EEEvDpT0_)
        /*0294*/ 	.short	0x0380
        /*0296*/ 	.short	0x0051


	//----- nvinfo : EIATTR_SW_WAR
	.align		4
.L_1062:
        /*0298*/ 	.byte	0x04, 0x36
        /*029a*/ 	.short	(.L_1064 - .L_1063)
.L_1063:
        /*029c*/ 	.word	0x00000008
.L_1064:


//--------------------- .nv.info._ZN6thrust24THRUST_300001_SM_1000_NS8cuda_cub4core6detail13_kernel_agentINS1_8__reduce11ReduceAgentINS0_12zip_iteratorIN4cuda3std3__45tupleIJNS0_6detail15normal_iteratorINS0_10device_ptrIdEEEENS0_17counting_iteratorIlNS0_11use_defaultESI_SI_EEEEEEEPNSB_IJdlEEESM_iNS1_9__extrema9arg_max_fIdlNSA_4lessIdEEEEEEJSL_SN_iSS_EEEvDpT0_ --------------------------
	.section	.nv.info._ZN6thrust24THRUST_300001_SM_1000_NS8cuda_cub4core6detail13_kernel_agentINS1_8__reduce11ReduceAgentINS0_12zip_iteratorIN4cuda3std3__45tupleIJNS0_6detail15normal_iteratorINS0_10device_ptrIdEEEENS0_17counting_iteratorIlNS0_11use_defaultESI_SI_EEEEEEEPNSB_IJdlEEESM_iNS1_9__extrema9arg_max_fIdlNSA_4lessIdEEEEEEJSL_SN_iSS_EEEvDpT0_,"",@"SHT_CUDA_INFO"
	.sectionflags	@""
	.align	4


	//----- nvinfo : EIATTR_CUDA_API_VERSION
	.align		4
        /*0000*/ 	.byte	0x04, 0x37
        /*0002*/ 	.short	(.L_1066 - .L_1065)
.L_1065:
        /*0004*/ 	.word	0x00000082


	//----- nvinfo : EIATTR_KPARAM_INFO
	.align		4
.L_1066:
        /*0008*/ 	.byte	0x04, 0x17
        /*000a*/ 	.short	(.L_1068 - .L_1067)
.L_1067:
        /*000c*/ 	.word	0x00000000
        /*0010*/ 	.short	0x0003
        /*0012*/ 	.short	0x001c
        /*0014*/ 	.byte	0x00, 0xf0, 0x05, 0x00


	//----- nvinfo : EIATTR_KPARAM_INFO
	.align		4
.L_1068:
        /*0018*/ 	.byte	0x04, 0x17
        /*001a*/ 	.short	(.L_1070 - .L_1069)
.L_1069:
        /*001c*/ 	.word	0x00000000
        /*0020*/ 	.short	0x0002
        /*0022*/ 	.short	0x0018
        /*0024*/ 	.byte	0x00, 0xf0, 0x11, 0x00


	//----- nvinfo : EIATTR_KPARAM_INFO
	.align		4
.L_1070:
        /*0028*/ 	.byte	0x04, 0x17
        /*002a*/ 	.short	(.L_1072 - .L_1071)
.L_1071:
        /*002c*/ 	.word	0x00000000
        /*0030*/ 	.short	0x0001
        /*0032*/ 	.short	0x0010
        /*0034*/ 	.byte	0x00, 0xf5, 0x21, 0x00


	//----- nvinfo : EIATTR_KPARAM_INFO
	.align		4
.L_1072:
        /*0038*/ 	.byte	0x04, 0x17
        /*003a*/ 	.short	(.L_1074 - .L_1073)
.L_1073:
        /*003c*/ 	.word	0x00000000
        /*0040*/ 	.short	0x0000
        /*0042*/ 	.short	0x0000
        /*0044*/ 	.byte	0x00, 0xf0, 0x41, 0x00


	//----- nvinfo : EIATTR_SPARSE_MMA_MASK
	.align		4
.L_1074:
        /*0048*/ 	.byte	0x03, 0x50
        /*004a*/ 	.short	0x0000


	//----- nvinfo : EIATTR_MAXREG_COUNT
	.align		4
        /*004c*/ 	.byte	0x03, 0x1b
        /*004e*/ 	.short	0x00ff


	//----- nvinfo : EIATTR_NUM_BARRIERS
	.align		4
        /*0050*/ 	.byte	0x02, 0x4c
        /*0052*/ 	.byte	0x01
	.zero		1


	//----- nvinfo : EIATTR_MERCURY_ISA_VERSION
	.align		4
        /*0054*/ 	.byte	0x03, 0x5f
        /*0056*/ 	.short	0x0101


	//----- nvinfo : EIATTR_COOP_GROUP_MASK_REGIDS
	.align		4
        /*0058*/ 	.byte	0x04, 0x29
        /*005a*/ 	.short	(.L_1076 - .L_1075)


	//   ....[0]....
.L_1075:
        /*005c*/ 	.word	0xffffffff


	//   ....[1]....
        /*0060*/ 	.word	0xffffffff


	//   ....[2]....
        /*0064*/ 	.word	0xffffffff


	//   ....[3]....
        /*0068*/ 	.word	0xffffffff


	//   ....[4]....
        /*006c*/ 	.word	0xffffffff


	//   ....[5]....
        /*0070*/ 	.word	0xffffffff


	//   ....[6]....
        /*0074*/ 	.word	0xffffffff


	//   ....[7]....
        /*0078*/ 	.word	0xffffffff


	//   ....[8]....
        /*007c*/ 	.word	0xffffffff


	//   ....[9]....
        /*0080*/ 	.word	0xffffffff


	//   ....[10]....
        /*0084*/ 	.word	0xffffffff


	//   ....[11]....
        /*0088*/ 	.word	0xffffffff


	//   ....[12]....
        /*008c*/ 	.word	0xffffffff


	//   ....[13]....
        /*0090*/ 	.word	0xffffffff


	//   ....[14]....
        /*0094*/ 	.word	0xffffffff


	//   ....[15]....
        /*0098*/ 	.word	0xffffffff


	//   ....[16]....
        /*009c*/ 	.word	0xffffffff


	//   ....[17]....
        /*00a0*/ 	.word	0xffffffff


	//   ....[18]....
        /*00a4*/ 	.word	0xffffffff


	//   ....[19]....
        /*00a8*/ 	.word	0xffffffff


	//   ....[20]....
        /*00ac*/ 	.word	0xffffffff


	//   ....[21]....
        /*00b0*/ 	.word	0xffffffff


	//   ....[22]....
        /*00b4*/ 	.word	0xffffffff


	//   ....[23]....
        /*00b8*/ 	.word	0xffffffff


	//   ....[24]....
        /*00bc*/ 	.word	0xffffffff


	//   ....[25]....
        /*00c0*/ 	.word	0xffffffff


	//   ....[26]....
        /*00c4*/ 	.word	0xffffffff


	//   ....[27]....
        /*00c8*/ 	.word	0xffffffff


	//   ....[28]....
        /*00cc*/ 	.word	0xffffffff


	//   ....[29]....
        /*00d0*/ 	.word	0xffffffff


	//   ....[30]....
        /*00d4*/ 	.word	0xffffffff


	//   ....[31]....
        /*00d8*/ 	.word	0xffffffff


	//   ....[32]....
        /*00dc*/ 	.word	0xffffffff


	//   ....[33]....
        /*00e0*/ 	.word	0xffffffff


	//   ....[34]....
        /*00e4*/ 	.word	0xffffffff


	//   ....[35]....
        /*00e8*/ 	.word	0xffffffff


	//   ....[36]....
        /*00ec*/ 	.word	0xffffffff


	//   ....[37]....
        /*00f0*/ 	.word	0xffffffff


	//   ....[38]....
        /*00f4*/ 	.word	0xffffffff


	//   ....[39]....
        /*00f8*/ 	.word	0xffffffff


	//   ....[40]....
        /*00fc*/ 	.word	0xffffffff


	//   ....[41]....
        /*0100*/ 	.word	0xffffffff


	//   ....[42]....
        /*0104*/ 	.word	0xffffffff


	//   ....[43]....
        /*0108*/ 	.word	0xffffffff


	//   ....[44]....
        /*010c*/ 	.word	0xffffffff


	//   ....[45]....
        /*0110*/ 	.word	0xffffffff


	//   ....[46]....
        /*0114*/ 	.word	0xffffffff


	//   ....[47]....
        /*0118*/ 	.word	0xffffffff


	//   ....[48]....
        /*011c*/ 	.word	0xffffffff


	//   ....[49]....
        /*0120*/ 	.word	0xffffffff


	//   ....[50]....
        /*0124*/ 	.word	0xffffffff


	//   ....[51]....
        /*0128*/ 	.word	0xffffffff


	//   ....[52]....
        /*012c*/ 	.word	0xffffffff


	//   ....[53]....
        /*0130*/ 	.word	0xffffffff


	//   ....[54]....
        /*0134*/ 	.word	0xffffffff


	//   ....[55]....
        /*0138*/ 	.word	0xffffffff


	//   ....[56]....
        /*013c*/ 	.word	0xffffffff


	//   ....[57]....
        /*0140*/ 	.word	0xffffffff


	//   ....[58]....
        /*0144*/ 	.word	0xffffffff


	//   ....[59]....
        /*0148*/ 	.word	0xffffffff


	//----- nvinfo : EIATTR_COOP_GROUP_INSTR_OFFSETS
	.align		4
.L_1076:
        /*014c*/ 	.byte	0x04, 0x28
        /*014e*/ 	.short	(.L_1078 - .L_1077)


	//   ....[0]....
.L_1077:
        /*0150*/ 	.word	0x00000c90


	//   ....[1]....
        /*0154*/ 	.word	0x00000cc0


	//   ....[2]....
        /*0158*/ 	.word	0x00000ce0


	//   ....[3]....
        /*015c*/ 	.word	0x00000cf0


	//   ....[4]....
        /*0160*/ 	.word	0x00000e80


	//   ....[5]....
        /*0164*/ 	.word	0x00000eb0


	//   ....[6]....
        /*0168*/ 	.word	0x00000ee0


	//   ....[7]....
        /*016c*/ 	.word	0x00000f00


	//   ....[8]....
        /*0170*/ 	.word	0x00001080


	//   ....[9]....
        /*0174*/ 	.word	0x000010b0


	//   ....[10]....
        /*0178*/ 	.word	0x000010e0


	//   ....[11]....
        /*017c*/ 	.word	0x00001100


	//   ....[12]....
        /*0180*/ 	.word	0x00001280


	//   ....[13]....
        /*0184*/ 	.word	0x000012b0


	//   ....[14]....
        /*0188*/ 	.word	0x000012e0


	//   ....[15]....
        /*018c*/ 	.word	0x00001300


	//   ....[16]....
        /*0190*/ 	.word	0x00001480


	//   ....[17]....
        /*0194*/ 	.word	0x000014b0


	//   ....[18]....
        /*0198*/ 	.word	0x000014e0


	//   ....[19]....
        /*019c*/ 	.word	0x00001500


	//   ....[20]....
        /*01a0*/ 	.word	0x00002260


	//   ....[21]....
        /*01a4*/ 	.word	0x00002270


	//   ....[22]....
        /*01a8*/ 	.word	0x00002280


	//   ....[23]....
        /*01ac*/ 	.word	0x000022a0


	//   ....[24]....
        /*01b0*/ 	.word	0x00002420


	//   ....[25]....
        /*01b4*/ 	.word	0x00002460


	//   ....[26]....
        /*01b8*/ 	.word	0x00002490


	//   ....[27]....
        /*01bc*/ 	.word	0x000024b0


	//   ....[28]....
        /*01c0*/ 	.word	0x00002630


	//   ....[29]....
        /*01c4*/ 	.word	0x00002670


	//   ....[30]....
        /*01c8*/ 	.word	0x000026a0


	//   ....[31]....
        /*01cc*/ 	.word	0x000026c0


	//   ....[32]....
        /*01d0*/ 	.word	0x00002840


	//   ....[33]....
        /*01d4*/ 	.word	0x00002880


	//   ....[34]....
        /*01d8*/ 	.word	0x000028b0


	//   ....[35]....
        /*01dc*/ 	.word	0x000028d0


	//   ....[36]....
        /*01e0*/ 	.word	0x00002a50


	//   ....[37]....
        /*01e4*/ 	.word	0x00002a90


	//   ....[38]....
        /*01e8*/ 	.word	0x00002ac0


	//   ....[39]....
        /*01ec*/ 	.word	0x00002ae0


	//   ....[40]....
        /*01f0*/ 	.word	0x00004ff0


	//   ....[41]....
        /*01f4*/ 	.word	0x00005020


	//   ....[42]....
        /*01f8*/ 	.word	0x00005040


	//   ....[43]....
        /*01fc*/ 	.word	0x00005050


	//   ....[44]....
        /*0200*/ 	.word	0x000051e0


	//   ....[45]....
        /*0204*/ 	.word	0x00005210


	//   ....[46]....
        /*0208*/ 	.word	0x00005240


	//   ....[47]....
        /*020c*/ 	.word	0x00005260


	//   ....[48]....
        /*0210*/ 	.word	0x000053e0


	//   ....[49]....
        /*0214*/ 	.word	0x00005410


	//   ....[50]....
        /*0218*/ 	.word	0x00005440


	//   ....[51]....
        /*021c*/ 	.word	0x00005460


	//   ....[52]....
        /*0220*/ 	.word	0x000055e0


	//   ....[53]....
        /*0224*/ 	.word	0x00005610


	//   ....[54]....
        /*0228*/ 	.word	0x00005640


	//   ....[55]....
        /*022c*/ 	.word	0x00005660


	//   ....[56]....
        /*0230*/ 	.word	0x000057e0


	//   ....[57]....
        /*0234*/ 	.word	0x00005810


	//   ....[58]....
        /*0238*/ 	.word	0x00005840


	//   ....[59]....
        /*023c*/ 	.word	0x00005860


	//----- nvinfo : EIATTR_VRC_CTA_INIT_COUNT
	.align		4
.L_1078:
        /*0240*/ 	.byte	0x02, 0x4a
	.zero		1
	.zero		1


	//----- nvinfo : EIATTR_EXIT_INSTR_OFFSETS
	.align		4
        /*0244*/ 	.byte	0x04, 0x1c
        /*0246*/ 	.short	(.L_1080 - .L_1079)


	//   ....[0]....
.L_1079:
        /*0248*/ 	.word	0x00000030


	//   ....[1]....
        /*024c*/ 	.word	0x00006500


	//   ....[2]....
        /*0250*/ 	.word	0x00006540


	//----- nvinfo : EIATTR_MAX_THREADS
	.align		4
.L_1080:
        /*0254*/ 	.byte	0x04, 0x05
        /*0256*/ 	.short	(.L_1082 - .L_1081)
.L_1081:
        /*0258*/ 	.word	0x00000100
        /*025c*/ 	.word	0x00000001
        /*0260*/ 	.word	0x00000001


	//----- nvinfo : EIATTR_CRS_STACK_SIZE
	.align		4
.L_1082:
        /*0264*/ 	.byte	0x04, 0x1e
        /*0266*/ 	.short	(.L_1084 - .L_1083)
.L_1083:
        /*0268*/ 	.word	0x00000000


	//----- nvinfo : EIATTR_CBANK_PARAM_SIZE
	.align		4
.L_1084:
        /*026c*/ 	.byte	0x03, 0x19
        /*026e*/ 	.short	0x001d


	//----- nvinfo : EIATTR_PARAM_CBANK
	.align		4
        /*0270*/ 	.byte	0x04, 0x0a
        /*0272*/ 	.short	(.L_1086 - .L_1085)
	.align		4
.L_1085:
        /*0274*/ 	.word	index@(.nv.constant0._ZN6thrust24THRUST_300001_SM_1000_NS8cuda_cub4core6detail13_kernel_agentINS1_8__reduce11ReduceAgentINS0_12zip_iteratorIN4cuda3std3__45tupleIJNS0_6detail15normal_iteratorINS0_10device_ptrIdEEEENS0_17counting_iteratorIlNS0_11use_defaultESI_SI_EEEEEEEPNSB_IJdlEEESM_iNS1_9__extrema9arg_max_fIdlNSA_4lessIdEEEEEEJSL_SN_iSS_EEEvDpT0_)
        /*0278*/ 	.short	0x0380
        /*027a*/ 	.short	0x001d


	//----- nvinfo : EIATTR_SW_WAR
	.align		4
.L_1086:
        /*027c*/ 	.byte	0x04, 0x36
        /*027e*/ 	.short	(.L_1088 - .L_1087)
.L_1087:
        /*0280*/ 	.word	0x00000008
.L_1088:


//--------------------- .nv.info._Z19generateIndividualsPA10_ddd --------------------------
	.section	.nv.info._Z19generateIndividualsPA10_ddd,"",@"SHT_CUDA_INFO"
	.sectionflags	@""
	.align	4


	//----- nvinfo : EIATTR_CUDA_API_VERSION
	.align		4
        /*0000*/ 	.byte	0x04, 0x37
        /*0002*/ 	.short	(.L_1090 - .L_1089)
.L_1089:
        /*0004*/ 	.word	0x00000082


	//----- nvinfo : EIATTR_KPARAM_INFO
	.align		4
.L_1090:
        /*0008*/ 	.byte	0x04, 0x17
        /*000a*/ 	.short	(.L_1092 - .L_1091)
.L_1091:
        /*000c*/ 	.word	0x00000000
        /*0010*/ 	.short	0x0002
        /*0012*/ 	.short	0x0010
        /*0014*/ 	.byte	0x00, 0xf0, 0x21, 0x00


	//----- nvinfo : EIATTR_KPARAM_INFO
	.align		4
.L_1092:
        /*0018*/ 	.byte	0x04, 0x17
        /*001a*/ 	.short	(.L_1094 - .L_1093)
.L_1093:
        /*001c*/ 	.word	0x00000000
        /*0020*/ 	.short	0x0001
        /*0022*/ 	.short	0x0008
        /*0024*/ 	.byte	0x00, 0xf0, 0x21, 0x00


	//----- nvinfo : EIATTR_KPARAM_INFO
	.align		4
.L_1094:
        /*0028*/ 	.byte	0x04, 0x17
        /*002a*/ 	.short	(.L_1096 - .L_1095)
.L_1095:
        /*002c*/ 	.word	0x00000000
        /*0030*/ 	.short	0x0000
        /*0032*/ 	.short	0x0000
        /*0034*/ 	.byte	0x00, 0xf5, 0x21, 0x00


	//----- nvinfo : EIATTR_SPARSE_MMA_MASK
	.align		4
.L_1096:
        /*0038*/ 	.byte	0x03, 0x50
        /*003a*/ 	.short	0x0000


	//----- nvinfo : EIATTR_MAXREG_COUNT
	.align		4
        /*003c*/ 	.byte	0x03, 0x1b
        /*003e*/ 	.short	0x00ff


	//----- nvinfo : EIATTR_EXTERNS
	.align		4
        /*0040*/ 	.byte	0x04, 0x0f
        /*0042*/ 	.short	(.L_1098 - .L_1097)


	//   ....[0]....
	.align		4
.L_1097:
        /*0044*/ 	.word	index@(vprintf)


	//----- nvinfo : EIATTR_MERCURY_ISA_VERSION
	.align		4
.L_1098:
        /*0048*/ 	.byte	0x03, 0x5f
        /*004a*/ 	.short	0x0101


	//----- nvinfo : EIATTR_VRC_CTA_INIT_COUNT
	.align		4
        /*004c*/ 	.byte	0x02, 0x4a
	.zero		1
	.zero		1


	//----- nvinfo : EIATTR_SYSCALL_OFFSETS
	.align		4
        /*0050*/ 	.byte	0x04, 0x46
        /*0052*/ 	.short	(.L_1100 - .L_1099)


	//   ....[0]....
.L_1099:
        /*0054*/ 	.word	0x00000130


	//----- nvinfo : EIATTR_EXIT_INSTR_OFFSETS
	.align		4
.L_1100:
        /*0058*/ 	.byte	0x04, 0x1c
        /*005a*/ 	.short	(.L_1102 - .L_1101)


	//   ....[0]....
.L_1101:
        /*005c*/ 	.word	0x00000140


	//----- nvinfo : EIATTR_CBANK_PARAM_SIZE
	.align		4
.L_1102:
        /*0060*/ 	.byte	0x03, 0x19
        /*0062*/ 	.short	0x0018


	//----- nvinfo : EIATTR_PARAM_CBANK
	.align		4
        /*0064*/ 	.byte	0x04, 0x0a
        /*0066*/ 	.short	(.L_1104 - .L_1103)
	.align		4
.L_1103:
        /*0068*/ 	.word	index@(.nv.constant0._Z19generateIndividualsPA10_ddd)
        /*006c*/ 	.short	0x0380
        /*006e*/ 	.short	0x0018


	//----- nvinfo : EIATTR_SW_WAR
	.align		4
.L_1104:
        /*0070*/ 	.byte	0x04, 0x36
        /*0072*/ 	.short	(.L_1106 - .L_1105)
.L_1105:
        /*0074*/ 	.word	0x00000008
.L_1106:


//--------------------- .nv.callgraph             --------------------------
	.section	.nv.callgraph,"",@"SHT_CUDA_CALLGRAPH"
	.align	4
	.sectionentsize	8
	.align		4
        /*0000*/ 	.word	0x00000000
	.align		4
        /*0004*/ 	.word	0xffffffff
	.align		4
        /*0008*/ 	.word	index@(_Z19generateIndividualsPA10_ddd)
	.align		4
        /*000c*/ 	.word	index@(vprintf)
	.align		4
        /*0010*/ 	.word	0x00000000
	.align		4
        /*0014*/ 	.word	0xfffffffe
	.align		4
        /*0018*/ 	.word	0x00000000
	.align		4
        /*001c*/ 	.word	0xfffffffd
	.align		4
        /*0020*/ 	.word	0x00000000
	.align		4
        /*0024*/ 	.word	0xfffffffc


//--------------------- .nv.constant4             --------------------------
	.section	.nv.constant4,"a",@progbits
	.align	8
	.align		8
.nv.constant4:
        /*0000*/ 	.dword	precalc_xorwow_matrix
	.align		8
        /*0008*/ 	.dword	precalc_xorwow_offset_matrix
	.align		8
        /*0010*/ 	.dword	mrg32k3aM1
	.align		8
        /*0018*/ 	.dword	mrg32k3aM2
	.align		8
        /*0020*/ 	.dword	mrg32k3aM1SubSeq
	.align		8
        /*0028*/ 	.dword	mrg32k3aM2SubSeq
	.align		8
        /*0030*/ 	.dword	mrg32k3aM1Seq
	.align		8
        /*0038*/ 	.dword	mrg32k3aM2Seq
	.align		8
        /*0040*/ 	.dword	_ZN34_INTERNAL_68797ce1_4_k_cu_7b3b1e6a4cuda3std3__45__cpo5beginE
	.align		8
        /*0048*/ 	.dword	_ZN34_INTERNAL_68797ce1_4_k_cu_7b3b1e6a4cuda3std3__45__cpo3endE
	.align		8
        /*0050*/ 	.dword	_ZN34_INTERNAL_68797ce1_4_k_cu_7b3b1e6a4cuda3std3__45__cpo6cbeginE
	.align		8
        /*0058*/ 	.dword	_ZN34_INTERNAL_68797ce1_4_k_cu_7b3b1e6a4cuda3std3__45__cpo4cendE
	.align		8
        /*0060*/ 	.dword	_ZN34_INTERNAL_68797ce1_4_k_cu_7b3b1e6a4cuda3std3__45__cpo6rbeginE
	.align		8
        /*0068*/ 	.dword	_ZN34_INTERNAL_68797ce1_4_k_cu_7b3b1e6a4cuda3std3__45__cpo4rendE
	.align		8
        /*0070*/ 	.dword	_ZN34_INTERNAL_68797ce1_4_k_cu_7b3b1e6a4cuda3std3__45__cpo7crbeginE
	.align		8
        /*0078*/ 	.dword	_ZN34_INTERNAL_68797ce1_4_k_cu_7b3b1e6a4cuda3std3__45__cpo5crendE
	.align		8
        /*0080*/ 	.dword	_ZN34_INTERNAL_68797ce1_4_k_cu_7b3b1e6a4cuda3std3__436_GLOBAL__N__68797ce1_4_k_cu_7b3b1e6a6ignoreE
	.align		8
        /*0088*/ 	.dword	_ZN34_INTERNAL_68797ce1_4_k_cu_7b3b1e6a4cuda3std3__419piecewise_constructE
	.align		8
        /*0090*/ 	.dword	_ZN34_INTERNAL_68797ce1_4_k_cu_7b3b1e6a4cuda3std3__48in_placeE
	.align		8
        /*0098*/ 	.dword	_ZN34_INTERNAL_68797ce1_4_k_cu_7b3b1e6a4cuda3std3__420unreachable_sentinelE
	.align		8
        /*00a0*/ 	.dword	_ZN34_INTERNAL_68797ce1_4_k_cu_7b3b1e6a4cuda3std3__47nulloptE
	.align		8
        /*00a8*/ 	.dword	_ZN34_INTERNAL_68797ce1_4_k_cu_7b3b1e6a4cuda3std3__48unexpectE
	.align		8
        /*00b0*/ 	.dword	_ZN34_INTERNAL_68797ce1_4_k_cu_7b3b1e6a4cuda3std6ranges3__45__cpo4swapE
	.align		8
        /*00b8*/ 	.dword	_ZN34_INTERNAL_68797ce1_4_k_cu_7b3b1e6a4cuda3std6ranges3__45__cpo9iter_moveE
	.align		8
        /*00c0*/ 	.dword	_ZN34_INTERNAL_68797ce1_4_k_cu_7b3b1e6a4cuda3std6ranges3__45__cpo5beginE
	.align		8
        /*00c8*/ 	.dword	_ZN34_INTERNAL_68797ce1_4_k_cu_7b3b1e6a4cuda3std6ranges3__45__cpo3endE
	.align		8
        /*00d0*/ 	.dword	_ZN34_INTERNAL_68797ce1_4_k_cu_7b3b1e6a4cuda3std6ranges3__45__cpo6cbeginE
	.align		8
        /*00d8*/ 	.dword	_ZN34_INTERNAL_68797ce1_4_k_cu_7b3b1e6a4cuda3std6ranges3__45__cpo4cendE
	.align		8
        /*00e0*/ 	.dword	_ZN34_INTERNAL_68797ce1_4_k_cu_7b3b1e6a4cuda3std6ranges3__45__cpo7advanceE
	.align		8
        /*00e8*/ 	.dword	_ZN34_INTERNAL_68797ce1_4_k_cu_7b3b1e6a4cuda3std6ranges3__45__cpo9iter_swapE
	.align		8
        /*00f0*/ 	.dword	_ZN34_INTERNAL_68797ce1_4_k_cu_7b3b1e6a4cuda3std6ranges3__45__cpo4nextE
	.align		8
        /*00f8*/ 	.dword	_ZN34_INTERNAL_68797ce1_4_k_cu_7b3b1e6a4cuda3std6ranges3__45__cpo4prevE
	.align		8
        /*0100*/ 	.dword	_ZN34_INTERNAL_68797ce1_4_k_cu_7b3b1e6a4cuda3std6ranges3__45__cpo4dataE
	.align		8
        /*0108*/ 	.dword	_ZN34_INTERNAL_68797ce1_4_k_cu_7b3b1e6a4cuda3std6ranges3__45__cpo5cdataE
	.align		8
        /*0110*/ 	.dword	_ZN34_INTERNAL_68797ce1_4_k_cu_7b3b1e6a4cuda3std6ranges3__45__cpo4sizeE
	.align		8
        /*0118*/ 	.dword	_ZN34_INTERNAL_68797ce1_4_k_cu_7b3b1e6a4cuda3std6ranges3__45__cpo5ssizeE
	.align		8
        /*0120*/ 	.dword	_ZN34_INTERNAL_68797ce1_4_k_cu_7b3b1e6a4cuda3std6ranges3__45__cpo8distanceE
	.align		8
        /*0128*/ 	.dword	_ZN34_INTERNAL_68797ce1_4_k_cu_7b3b1e6a6thrust24THRUST_300001_SM_1000_NS8cuda_cub3parE
	.align		8
        /*0130*/ 	.dword	_ZN34_INTERNAL_68797ce1_4_k_cu_7b3b1e6a6thrust24THRUST_300001_SM_1000_NS8cuda_cub10par_nosyncE
	.align		8
        /*0138*/ 	.dword	_ZN34_INTERNAL_68797ce1_4_k_cu_7b3b1e6a6thrust24THRUST_300001_SM_1000_NS6system6detail10sequential3seqE
	.align		8
        /*0140*/ 	.dword	_ZN34_INTERNAL_68797ce1_4_k_cu_7b3b1e6a6thrust24THRUST_300001_SM_1000_NS6system3cpp3parE
	.align		8
        /*0148*/ 	.dword	_ZN34_INTERNAL_68797ce1_4_k_cu_7b3b1e6a6thrust24THRUST_300001_SM_1000_NS12placeholders2_1E
	.align		8
        /*0150*/ 	.dword	_ZN34_INTERNAL_68797ce1_4_k_cu_7b3b1e6a6thrust24THRUST_300001_SM_1000_NS12placeholders2_2E
	.align		8
        /*0158*/ 	.dword	_ZN34_INTERNAL_68797ce1_4_k_cu_7b3b1e6a6thrust24THRUST_300001_SM_1000_NS12placeholders2_3E
	.align		8
        /*0160*/ 	.dword	_ZN34_INTERNAL_68797ce1_4_k_cu_7b3b1e6a6thrust24THRUST_300001_SM_1000_NS12placeholders2_4E
	.align		8
        /*0168*/ 	.dword	_ZN34_INTERNAL_68797ce1_4_k_cu_7b3b1e6a6thrust24THRUST_300001_SM_1000_NS12placeholders2_5E
	.align		8
        /*0170*/ 	.dword	_ZN34_INTERNAL_68797ce1_4_k_cu_7b3b1e6a6thrust24THRUST_300001_SM_1000_NS12placeholders2_6E
	.align		8
        /*0178*/ 	.dword	_ZN34_INTERNAL_68797ce1_4_k_cu_7b3b1e6a6thrust24THRUST_300001_SM_1000_NS12placeholders2_7E
	.align		8
        /*0180*/ 	.dword	_ZN34_INTERNAL_68797ce1_4_k_cu_7b3b1e6a6thrust24THRUST_300001_SM_1000_NS12placeholders2_8E
	.align		8
        /*0188*/ 	.dword	_ZN34_INTERNAL_68797ce1_4_k_cu_7b3b1e6a6thrust24THRUST_300001_SM_1000_NS12placeholders2_9E
	.align		8
        /*0190*/ 	.dword	_ZN34_INTERNAL_68797ce1_4_k_cu_7b3b1e6a6thrust24THRUST_300001_SM_1000_NS12placeholders3_10E
	.align		8
        /*0198*/ 	.dword	_ZN34_INTERNAL_68797ce1_4_k_cu_7b3b1e6a6thrust24THRUST_300001_SM_1000_NS3seqE
	.align		8
        /*01a0*/ 	.dword	_ZN34_INTERNAL_68797ce1_4_k_cu_7b3b1e6a6thrust24THRUST_300001_SM_1000_NS6deviceE
	.align		8
        /*01a8*/ 	.dword	$str
	.align		8
        /*01b0*/ 	.dword	vprintf


//--------------------- .nv.constant3             --------------------------
	.section	.nv.constant3,"a",@progbits
	.align	8
.nv.constant3:
	.type		__cr_lgamma_table,@object
	.size		__cr_lgamma_table,(.L_8 - __cr_lgamma_table)
__cr_lgamma_table:
        /*0000*/ 	.byte	0x00, 0x00, 0x00, 0x00, 0x00, 0x00, 0x00, 0x00, 0x00, 0x00, 0x00, 0x00, 0x00, 0x00, 0x00, 0x00
        /*0010*/ 	.byte	0xef, 0x39, 0xfa, 0xfe, 0x42, 0x2e, 0xe6, 0x3f, 0x02, 0x20, 0x2a, 0xfa, 0x0b, 0xab, 0xfc, 0x3f
        /*0020*/ 	.byte	0xf9, 0x2c, 0x92, 0x7c, 0xa7, 0x6c, 0x09, 0x40, 0xc9, 0x79, 0x44, 0x3c, 0x64, 0x26, 0x13, 0x40
        /*0030*/ 	.byte	0xca, 0x01, 0xcf, 0x3a, 0x27, 0x51, 0x1a, 0x40, 0x30, 0xcc, 0x2d, 0xf3, 0xe1, 0x0c, 0x21, 0x40
        /*0040*/ 	.byte	0x0d, 0xb7, 0xfc, 0x82, 0x8e, 0x35, 0x25, 0x40
.L_8:


//--------------------- .text._ZN3cub18CUB_300001_SM_10006detail6reduce28DeviceReduceSingleTileKernelINS2_10policy_hubIN4cuda3std3__45tupleIJdiEEEy12larger_tupleIdEE10Policy1000EPS9_SE_iSB_S9_S9_NS7_10__identityEEEvT0_T1_T2_T3_T4_T6_ --------------------------
	.section	.text._ZN3cub18CUB_300001_SM_10006detail6reduce28DeviceReduceSingleTileKernelINS2_10policy_hubIN4cuda3std3__45tupleIJdiEEEy12larger_tupleIdEE10Policy1000EPS9_SE_iSB_S9_S9_NS7_10__identityEEEvT0_T1_T2_T3_T4_T6_,"ax",@progbits
	.align	128
        .global         _ZN3cub18CUB_300001_SM_10006detail6reduce28DeviceReduceSingleTileKernelINS2_10policy_hubIN4cuda3std3__45tupleIJdiEEEy12larger_tupleIdEE10Policy1000EPS9_SE_iSB_S9_S9_NS7_10__identityEEEvT0_T1_T2_T3_T4_T6_
        .type           _ZN3cub18CUB_300001_SM_10006detail6reduce28DeviceReduceSingleTileKernelINS2_10policy_hubIN4cuda3std3__45tupleIJdiEEEy12larger_tupleIdEE10Policy1000EPS9_SE_iSB_S9_S9_NS7_10__identityEEEvT0_T1_T2_T3_T4_T6_,@function
        .size           _ZN3cub18CUB_300001_SM_10006detail6reduce28DeviceReduceSingleTileKernelINS2_10policy_hubIN4cuda3std3__45tupleIJdiEEEy12larger_tupleIdEE10Policy1000EPS9_SE_iSB_S9_S9_NS7_10__identityEEEvT0_T1_T2_T3_T4_T6_,(.L_x_2023 - _ZN3cub18CUB_300001_SM_10006detail6reduce28DeviceReduceSingleTileKernelINS2_10policy_hubIN4cuda3std3__45tupleIJdiEEEy12larger_tupleIdEE10Policy1000EPS9_SE_iSB_S9_S9_NS7_10__identityEEEvT0_T1_T2_T3_T4_T6_)
        .other          _ZN3cub18CUB_300001_SM_10006detail6reduce28DeviceReduceSingleTileKernelINS2_10policy_hubIN4cuda3std3__45tupleIJdiEEEy12larger_tupleIdEE10Policy1000EPS9_SE_iSB_S9_S9_NS7_10__identityEEEvT0_T1_T2_T3_T4_T6_,@"STO_CUDA_ENTRY STV_DEFAULT"
_ZN3cub18CUB_300001_SM_10006detail6reduce28DeviceReduceSingleTileKernelINS2_10policy_hubIN4cuda3std3__45tupleIJdiEEEy12larger_tupleIdEE10Policy1000EPS9_SE_iSB_S9_S9_NS7_10__identityEEEvT0_T1_T2_T3_T4_T6_:
.text._ZN3cub18CUB_300001_SM_10006detail6reduce28DeviceReduceSingleTileKernelINS2_10policy_hubIN4cuda3std3__45tupleIJdiEEEy12larger_tupleIdEE10Policy1000EPS9_SE_iSB_S9_S9_NS7_10__identityEEEvT0_T1_T2_T3_T4_T6_:
[----:B------:R-:W-:Y:S01]  /*0000*/  LDC R1, c[0x0][0x37c] ;  /* 0x0000df00ff017b82 */ /* 0x000fe20000000800 */
[----:B------:R-:W0:Y:S01]  /*0010*/  LDCU UR5, c[0x0][0x390] ;  /* 0x00007200ff0577ac */ /* 0x000e220008000800 */
[----:B------:R-:W1:Y:S01]  /*0020*/  LDCU UR4, c[0x0][0x3a4] ;  /* 0x00007480ff0477ac */ /* 0x000e620008000800 */
[----:B------:R-:W2:Y:S01]  /*0030*/  LDCU.64 UR12, c[0x0][0x398] ;  /* 0x00007300ff0c77ac */ /* 0x000ea20008000a00 */
[----:B------:R-:W3:Y:S01]  /*0040*/  LDCU UR11, c[0x0][0x3a0] ;  /* 0x00007400ff0b77ac */ /* 0x000ee20008000800 */
[----:B------:R-:W4:Y:S01]  /*0050*/  LDCU.64 UR6, c[0x0][0x358] ;  /* 0x00006b00ff0677ac */ /* 0x000f220008000a00 */
[----:B0-----:R-:W-:Y:S02]  /*0060*/  UISETP.NE.AND UP0, UPT, UR5, URZ, UPT ;  /* 0x000000ff0500728c */ /* 0x001fe4000bf05270 */
[----:B-1----:R-:W-:Y:S02]  /*0070*/  UPRMT UR8, UR4, 0x7773, URZ ;  /* 0x0000777304087896 */ /* 0x002fe400080000ff */
[----:B------:R-:W-:-:S02]  /*0080*/  UPRMT UR9, UR4, 0x7772, URZ ;  /* 0x0000777204097896 */ /* 0x000fc400080000ff */
[----:B------:R-:W-:Y:S01]  /*0090*/  UPRMT UR10, UR4, 0x7771, URZ ;  /* 0x00007771040a7896 */ /* 0x000fe200080000ff */
[----:B--2---:R-:W-:Y:S01]  /*00a0*/  IMAD.U32 R8, RZ, RZ, UR12 ;  /* 0x0000000cff087e24 */ /* 0x004fe2000f8e00ff */
[----:B------:R-:W-:Y:S01]  /*00b0*/  UPRMT UR4, UR4, 0x7770, URZ ;  /* 0x0000777004047896 */ /* 0x000fe200080000ff */
[----:B------:R-:W-:Y:S02]  /*00c0*/  IMAD.U32 R9, RZ, RZ, UR13 ;  /* 0x0000000dff097e24 */ /* 0x000fe4000f8e00ff */
[----:B---3--:R-:W-:Y:S02]  /*00d0*/  IMAD.U32 R6, RZ, RZ, UR11 ;  /* 0x0000000bff067e24 */ /* 0x008fe4000f8e00ff */
[----:B------:R-:W-:Y:S02]  /*00e0*/  IMAD.U32 R12, RZ, RZ, UR8 ;  /* 0x00000008ff0c7e24 */ /* 0x000fe4000f8e00ff */
[----:B------:R-:W-:Y:S02]  /*00f0*/  IMAD.U32 R13, RZ, RZ, UR9 ;  /* 0x00000009ff0d7e24 */ /* 0x000fe4000f8e00ff */
[----:B------:R-:W-:-:S02]  /*0100*/  IMAD.U32 R14, RZ, RZ, UR10 ;  /* 0x0000000aff0e7e24 */ /* 0x000fc4000f8e00ff */
[----:B------:R-:W-:Y:S01]  /*0110*/  IMAD.U32 R15, RZ, RZ, UR4 ;  /* 0x00000004ff0f7e24 */ /* 0x000fe2000f8e00ff */
[----:B----4-:R-:W-:Y:S06]  /*0120*/  BRA.U UP0, `(.L_x_0) ;  /* 0x0000000100407547 */ /* 0x010fec000b800000 */
[----:B------:R-:W0:Y:S02]  /*0130*/  S2R R0, SR_TID.X ;  /* 0x0000000000007919 */ /* 0x000e240000002100 */
[----:B0-----:R-:W-:-:S13]  /*0140*/  ISETP.NE.AND P0, PT, R0, RZ, PT ;  /* 0x000000ff0000720c */ /* 0x001fda0003f05270 */
[----:B------:R-:W-:Y:S05]  /*0150*/  @P0 EXIT ;  /* 0x000000000000094d */ /* 0x000fea0003800000 */
[----:B------:R-:W0:Y:S01]  /*0160*/  LDC.64 R2, c[0x0][0x388] ;  /* 0x0000e200ff027b82 */ /* 0x000e220000000a00 */
[----:B------:R-:W-:Y:S02]  /*0170*/  LOP3.LUT R15, R15, 0xffff, RZ, 0xc0, !PT ;  /* 0x0000ffff0f0f7812 */ /* 0x000fe400078ec0ff */
[----:B------:R-:W-:Y:S02]  /*0180*/  LOP3.LUT R14, R14, 0xffff, RZ, 0xc0, !PT ;  /* 0x0000ffff0e0e7812 */ /* 0x000fe400078ec0ff */
[----:B------:R-:W-:Y:S02]  /*0190*/  LOP3.LUT R13, R13, 0xffff, RZ, 0xc0, !PT ;  /* 0x0000ffff0d0d7812 */ /* 0x000fe400078ec0ff */
[----:B------:R-:W-:Y:S01]  /*01a0*/  LOP3.LUT R12, R12, 0xffff, RZ, 0xc0, !PT ;  /* 0x0000ffff0c0c7812 */ /* 0x000fe200078ec0ff */
[----:B------:R-:W0:Y:S01]  /*01b0*/  LDC.64 R4, c[0x0][0x398] ;  /* 0x0000e600ff047b82 */ /* 0x000e220000000a00 */
[----:B------:R-:W-:Y:S02]  /*01c0*/  PRMT R14, R15, 0x3340, R14 ;  /* 0x000033400f0e7816 */ /* 0x000fe4000000000e */
[----:B------:R-:W-:-:S04]  /*01d0*/  PRMT R13, R13, 0x3340, R12 ;  /* 0x000033400d0d7816 */ /* 0x000fc8000000000c */
[----:B------:R-:W-:Y:S01]  /*01e0*/  PRMT R7, R14, 0x5410, R13 ;  /* 0x000054100e077816 */ /* 0x000fe2000000000d */
[----:B------:R-:W1:Y:S01]  /*01f0*/  LDC R6, c[0x0][0x3a0] ;  /* 0x0000e800ff067b82 */ /* 0x000e620000000800 */
[----:B0-----:R-:W-:Y:S04]  /*0200*/  STG.E.64 desc[UR6][R2.64], R4 ;  /* 0x0000000402007986 */ /* 0x001fe8000c101b06 */
[----:B-1----:R-:W-:Y:S01]  /*0210*/  STG.E.64 desc[UR6][R2.64+0x8], R6 ;  /* 0x0000080602007986 */ /* 0x002fe2000c101b06 */
[----:B------:R-:W-:Y:S05]  /*0220*/  EXIT ;  /* 0x000000000000794d */ /* 0x000fea0003800000 */
.L_x_0:
[----:B------:R-:W-:Y:S01]  /*0230*/  UISETP.GT.AND UP0, UPT, UR5, 0x3ff, UPT ;  /* 0x000003ff0500788c */ /* 0x000fe2000bf04270 */
[----:B------:R-:W-:Y:S08]  /*0240*/  BSSY.RECONVERGENT B0, `(.L_x_1) ;  /* 0x0000496000007945 */ /* 0x000ff00003800200 */
[----:B------:R-:W-:Y:S05]  /*0250*/  BRA.U UP0, `(.L_x_2) ;  /* 0x0000002900947547 */ /* 0x000fea000b800000 */
[----:B------:R-:W0:Y:S01]  /*0260*/  S2R R36, SR_TID.X ;  /* 0x0000000000247919 */ /* 0x000e220000002100 */
[----:B------:R-:W-:Y:S01]  /*0270*/  IMAD.MOV.U32 R4, RZ, RZ, RZ ;  /* 0x000000ffff047224 */ /* 0x000fe200078e00ff */
[----:B------:R-:W-:Y:S01]  /*0280*/  CS2R R2, SRZ ;  /* 0x0000000000027805 */ /* 0x000fe2000001ff00 */
[----:B------:R-:W1:Y:S01]  /*0290*/  LDCU UR4, c[0x0][0x390] ;  /* 0x00007200ff0477ac */ /* 0x000e620008000800 */
[----:B0-----:R-:W-:-:S13]  /*02a0*/  ISETP.GE.AND P0, PT, R36, UR5, PT ;  /* 0x0000000524007c0c */ /* 0x001fda000bf06270 */
[----:B------:R-:W0:Y:S02]  /*02b0*/  @!P0 LDC.64 R16, c[0x0][0x380] ;  /* 0x0000e000ff108b82 */ /* 0x000e240000000a00 */
[----:B0-----:R-:W-:-:S05]  /*02c0*/  @!P0 IMAD.WIDE.U32 R16, R36, 0x10, R16 ;  /* 0x0000001024108825 */ /* 0x001fca00078e0010 */
[----:B------:R-:W2:Y:S01]  /*02d0*/  @!P0 LDG.E.64.CONSTANT R4, desc[UR6][R16.64+0x8] ;  /* 0x0000080610048981 */ /* 0x000ea2000c1e9b00 */
[----:B------:R-:W-:Y:S02]  /*02e0*/  IMAD.MOV.U32 R37, RZ, RZ, R36 ;  /* 0x000000ffff257224 */ /* 0x000fe400078e0024 */
[----:B------:R-:W-:Y:S01]  /*02f0*/  @!P0 VIADD R37, R36, 0x100 ;  /* 0x0000010024258836 */ /* 0x000fe20000000000 */
[----:B------:R0:W5:Y:S01]  /*0300*/  @!P0 LDG.E.64.CONSTANT R2, desc[UR6][R16.64] ;  /* 0x0000000610028981 */ /* 0x000162000c1e9b00 */
[----:B------:R-:W-:Y:S01]  /*0310*/  PRMT R7, RZ, 0x7610, R7 ;  /* 0x00007610ff077816 */ /* 0x000fe20000000007 */
[----:B------:R-:W-:Y:S01]  /*0320*/  BSSY.RECONVERGENT B1, `(.L_x_3) ;  /* 0x0000075000017945 */ /* 0x000fe20003800200 */
[----:B------:R-:W-:Y:S02]  /*0330*/  PRMT R10, RZ, 0x7610, R10 ;  /* 0x00007610ff0a7816 */ /* 0x000fe4000000000a */
[----:B------:R-:W-:Y:S02]  /*0340*/  ISETP.GE.AND P1, PT, R37, UR5, PT ;  /* 0x0000000525007c0c */ /* 0x000fe4000bf26270 */
[----:B------:R-:W-:-:S02]  /*0350*/  PRMT R0, RZ, 0x7610, R0 ;  /* 0x00007610ff007816 */ /* 0x000fc40000000000 */
[----:B------:R-:W-:Y:S02]  /*0360*/  PRMT R11, RZ, 0x7610, R11 ;  /* 0x00007610ff0b7816 */ /* 0x000fe4000000000b */
[--C-:B--2---:R-:W-:Y:S02]  /*0370*/  @!P0 SHF.R.U32.HI R19, RZ, 0x8, R5.reuse ;  /* 0x00000008ff138819 */ /* 0x104fe40000011605 */
[--C-:B------:R-:W-:Y:S02]  /*0380*/  @!P0 SHF.R.U32.HI R18, RZ, 0x10, R5.reuse ;  /* 0x00000010ff128819 */ /* 0x100fe40000011605 */
[----:B0-----:R-:W-:Y:S02]  /*0390*/  @!P0 SHF.R.U32.HI R16, RZ, 0x18, R5 ;  /* 0x00000018ff108819 */ /* 0x001fe40000011605 */
[----:B------:R-:W-:Y:S02]  /*03a0*/  @!P0 PRMT R0, R5, 0x7610, R0 ;  /* 0x0000761005008816 */ /* 0x000fe40000000000 */
[----:B------:R-:W-:-:S02]  /*03b0*/  @!P0 PRMT R7, R19, 0x7610, R7 ;  /* 0x0000761013078816 */ /* 0x000fc40000000007 */
[----:B------:R-:W-:Y:S02]  /*03c0*/  @!P0 PRMT R10, R18, 0x7610, R10 ;  /* 0x00007610120a8816 */ /* 0x000fe4000000000a */
[----:B------:R-:W-:Y:S01]  /*03d0*/  @!P0 PRMT R11, R16, 0x7610, R11 ;  /* 0x00007610100b8816 */ /* 0x000fe2000000000b */
[----:B-1----:R-:W-:Y:S06]  /*03e0*/  @P1 BRA `(.L_x_4) ;  /* 0x0000000400a01947 */ /* 0x002fec0003800000 */
[----:B------:R-:W-:Y:S01]  /*03f0*/  LOP3.LUT R5, RZ, R37, RZ, 0x33, !PT ;  /* 0x00000025ff057212 */ /* 0x000fe200078e33ff */
[----:B------:R-:W0:Y:S01]  /*0400*/  LDC.64 R16, c[0x0][0x380] ;  /* 0x0000e000ff107b82 */ /* 0x000e220000000a00 */
[----:B------:R-:W-:Y:S03]  /*0410*/  BSSY.RECONVERGENT B2, `(.L_x_5) ;  /* 0x0000024000027945 */ /* 0x000fe60003800200 */
[----:B------:R-:W-:-:S05]  /*0420*/  VIADD R5, R5, UR5 ;  /* 0x0000000505057c36 */ /* 0x000fca0008000000 */
[C---:B------:R-:W-:Y:S02]  /*0430*/  LOP3.LUT R18, R5.reuse, 0x300, RZ, 0xc0, !PT ;  /* 0x0000030005127812 */ /* 0x040fe400078ec0ff */
[----:B------:R-:W-:Y:S02]  /*0440*/  ISETP.GE.U32.AND P1, PT, R5, 0x300, PT ;  /* 0x000003000500780c */ /* 0x000fe40003f26070 */
[----:B------:R-:W-:-:S13]  /*0450*/  ISETP.NE.AND P0, PT, R18, 0x300, PT ;  /* 0x000003001200780c */ /* 0x000fda0003f05270 */
[----:B------:R-:W-:Y:S05]  /*0460*/  @!P0 BRA `(.L_x_6) ;  /* 0x0000000000788947 */ /* 0x000fea0003800000 */
[----:B------:R-:W1:Y:S01]  /*0470*/  LDC.64 R18, c[0x0][0x380] ;  /* 0x0000e000ff127b82 */ /* 0x000e620000000a00 */
[----:B------:R-:W-:-:S04]  /*0480*/  LEA.HI R5, R5, 0x1, RZ, 0x18 ;  /* 0x0000000105057811 */ /* 0x000fc800078fc0ff */
[----:B------:R-:W-:-:S05]  /*0490*/  LOP3.LUT R5, R5, 0x3, RZ, 0xc0, !PT ;  /* 0x0000000305057812 */ /* 0x000fca00078ec0ff */
[----:B------:R-:W-:Y:S02]  /*04a0*/  IMAD.MOV R5, RZ, RZ, -R5 ;  /* 0x000000ffff057224 */ /* 0x000fe400078e0a05 */
[----:B-1----:R-:W-:-:S04]  /*04b0*/  IMAD.WIDE.U32 R18, R37, 0x10, R18 ;  /* 0x0000001025127825 */ /* 0x002fc800078e0012 */
[----:B------:R-:W-:Y:S02]  /*04c0*/  IMAD.MOV.U32 R24, RZ, RZ, R18 ;  /* 0x000000ffff187224 */ /* 0x000fe400078e0012 */
[----:B------:R-:W-:-:S07]  /*04d0*/  IMAD.MOV.U32 R25, RZ, RZ, R19 ;  /* 0x000000ffff197224 */ /* 0x000fce00078e0013 */
.L_x_7:
[----:B------:R-:W-:Y:S02]  /*04e0*/  IMAD.MOV.U32 R20, RZ, RZ, R24 ;  /* 0x000000ffff147224 */ /* 0x000fe400078e0018 */
[----:B------:R-:W-:-:S05]  /*04f0*/  IMAD.MOV.U32 R21, RZ, RZ, R25 ;  /* 0x000000ffff157224 */ /* 0x000fca00078e0019 */
[----:B------:R-:W2:Y:S04]  /*0500*/  LDG.E.64.CONSTANT R18, desc[UR6][R20.64+0x8] ;  /* 0x0000080614127981 */ /* 0x000ea8000c1e9b00 */
[----:B------:R-:W3:Y:S01]  /*0510*/  LDG.E.64.CONSTANT R22, desc[UR6][R20.64] ;  /* 0x0000000614167981 */ /* 0x000ee2000c1e9b00 */
[----:B------:R-:W-:Y:S01]  /*0520*/  VIADD R5, R5, 0x1 ;  /* 0x0000000105057836 */ /* 0x000fe20000000000 */
[----:B------:R-:W-:Y:S01]  /*0530*/  IADD3 R24, P2, PT, R20, 0x1000, RZ ;  /* 0x0000100014187810 */ /* 0x000fe20007f5e0ff */
[----:B------:R-:W-:-:S03]  /*0540*/  VIADD R37, R37, 0x100 ;  /* 0x0000010025257836 */ /* 0x000fc60000000000 */
[----:B------:R-:W-:Y:S01]  /*0550*/  ISETP.NE.AND P3, PT, R5, RZ, PT ;  /* 0x000000ff0500720c */ /* 0x000fe20003f65270 */
[----:B------:R-:W-:Y:S01]  /*0560*/  IMAD.X R25, RZ, RZ, R21, P2 ;  /* 0x000000ffff197224 */ /* 0x000fe200010e0615 */
[----:B--2---:R-:W-:-:S13]  /*0570*/  ISETP.GE.AND P0, PT, R18, R4, PT ;  /* 0x000000041200720c */ /* 0x004fda0003f06270 */
[----:B---3-5:R-:W-:-:S06]  /*0580*/  DSETP.GEU.AND P0, PT, R2, R22, !P0 ;  /* 0x000000160200722a */ /* 0x028fcc000470e000 */
[----:B------:R-:W-:-:S14]  /*0590*/  DSETP.GT.OR P0, PT, R2, R22, P0 ;  /* 0x000000160200722a */ /* 0x000fdc0000704400 */
[----:B------:R-:W-:Y:S01]  /*05a0*/  @!P0 IMAD.MOV.U32 R2, RZ, RZ, R22 ;  /* 0x000000ffff028224 */ /* 0x000fe200078e0016 */
[----:B------:R-:W-:Y:S01]  /*05b0*/  @!P0 SHF.R.U32.HI R22, RZ, 0x10, R19 ;  /* 0x00000010ff168819 */ /* 0x000fe20000011613 */
[----:B------:R-:W-:Y:S01]  /*05c0*/  @!P0 IMAD.MOV.U32 R3, RZ, RZ, R23 ;  /* 0x000000ffff038224 */ /* 0x000fe200078e0017 */
[--C-:B------:R-:W-:Y:S01]  /*05d0*/  @!P0 SHF.R.U32.HI R23, RZ, 0x18, R19.reuse ;  /* 0x00000018ff178819 */ /* 0x100fe20000011613 */
[----:B------:R-:W-:Y:S01]  /*05e0*/  @!P0 IMAD.MOV.U32 R4, RZ, RZ, R18 ;  /* 0x000000ffff048224 */ /* 0x000fe200078e0012 */
[----:B------:R-:W-:Y:S02]  /*05f0*/  @!P0 SHF.R.U32.HI R20, RZ, 0x8, R19 ;  /* 0x00000008ff148819 */ /* 0x000fe40000011613 */
[----:B------:R-:W-:Y:S02]  /*0600*/  @!P0 PRMT R11, R23, 0x7610, R11 ;  /* 0x00007610170b8816 */ /* 0x000fe4000000000b */
[----:B------:R-:W-:Y:S02]  /*0610*/  @!P0 PRMT R10, R22, 0x7610, R10 ;  /* 0x00007610160a8816 */ /* 0x000fe4000000000a */
[----:B------:R-:W-:-:S02]  /*0620*/  @!P0 PRMT R7, R20, 0x7610, R7 ;  /* 0x0000761014078816 */ /* 0x000fc40000000007 */
[----:B------:R-:W-:Y:S01]  /*0630*/  @!P0 PRMT R0, R19, 0x7610, R0 ;  /* 0x0000761013008816 */ /* 0x000fe20000000000 */
[----:B------:R-:W-:Y:S06]  /*0640*/  @P3 BRA `(.L_x_7) ;  /* 0xfffffffc00a43947 */ /* 0x000fec000383ffff */
.L_x_6:
[----:B------:R-:W-:Y:S05]  /*0650*/  BSYNC.RECONVERGENT B2 ;  /* 0x0000000000027941 */ /* 0x000fea0003800200 */
.L_x_5:
[----:B------:R-:W-:Y:S05]  /*0660*/  @!P1 BRA `(.L_x_4) ;  /* 0x0000000400009947 */ /* 0x000fea0003800000 */
.L_x_8:
[----:B0-----:R-:W-:-:S05]  /*0670*/  IMAD.WIDE R32, R37, 0x10, R16 ;  /* 0x0000001025207825 */ /* 0x001fca00078e0210 */
[----:B------:R-:W2:Y:S04]  /*0680*/  LDG.E.64.CONSTANT R18, desc[UR6][R32.64+0x8] ;  /* 0x0000080620127981 */ /* 0x000ea8000c1e9b00 */
[----:B------:R-:W3:Y:S04]  /*0690*/  LDG.E.64.CONSTANT R20, desc[UR6][R32.64] ;  /* 0x0000000620147981 */ /* 0x000ee8000c1e9b00 */
[----:B------:R-:W4:Y:S04]  /*06a0*/  LDG.E.64.CONSTANT R22, desc[UR6][R32.64+0x1008] ;  /* 0x0010080620167981 */ /* 0x000f28000c1e9b00 */
[----:B------:R-:W4:Y:S04]  /*06b0*/  LDG.E.64.CONSTANT R24, desc[UR6][R32.64+0x1000] ;  /* 0x0010000620187981 */ /* 0x000f28000c1e9b00 */
[----:B------:R-:W4:Y:S04]  /*06c0*/  LDG.E.64.CONSTANT R26, desc[UR6][R32.64+0x2008] ;  /* 0x00200806201a7981 */ /* 0x000f28000c1e9b00 */
[----:B------:R-:W4:Y:S04]  /*06d0*/  LDG.E.64.CONSTANT R28, desc[UR6][R32.64+0x2000] ;  /* 0x00200006201c7981 */ /* 0x000f28000c1e9b00 */
[----:B------:R-:W4:Y:S04]  /*06e0*/  LDG.E.64.CONSTANT R30, desc[UR6][R32.64+0x3008] ;  /* 0x00300806201e7981 */ /* 0x000f28000c1e9b00 */
[----:B------:R-:W4:Y:S01]  /*06f0*/  LDG.E.64.CONSTANT R34, desc[UR6][R32.64+0x3000] ;  /* 0x0030000620227981 */ /* 0x000f22000c1e9b00 */
[----:B------:R-:W-:Y:S01]  /*0700*/  VIADD R37, R37, 0x400 ;  /* 0x0000040025257836 */ /* 0x000fe20000000000 */
[----:B--2---:R-:W-:-:S13]  /*0710*/  ISETP.GE.AND P0, PT, R18, R4, PT ;  /* 0x000000041200720c */ /* 0x004fda0003f06270 */
[----:B---3-5:R-:W-:-:S06]  /*0720*/  DSETP.GEU.AND P0, PT, R2, R20, !P0 ;  /* 0x000000140200722a */ /* 0x028fcc000470e000 */
[----:B------:R-:W-:-:S14]  /*0730*/  DSETP.GT.OR P0, PT, R2, R20, P0 ;  /* 0x000000140200722a */ /* 0x000fdc0000704400 */
[----:B------:R-:W-:Y:S01]  /*0740*/  @!P0 IMAD.MOV.U32 R4, RZ, RZ, R18 ;  /* 0x000000ffff048224 */ /* 0x000fe200078e0012 */
[--C-:B------:R-:W-:Y:S01]  /*0750*/  @!P0 SHF.R.U32.HI R18, RZ, 0x10, R19.reuse ;  /* 0x00000010ff128819 */ /* 0x100fe20000011613 */
[----:B------:R-:W-:Y:S01]  /*0760*/  @!P0 IMAD.MOV.U32 R2, RZ, RZ, R20 ;  /* 0x000000ffff028224 */ /* 0x000fe200078e0014 */
[----:B------:R-:W-:Y:S01]  /*0770*/  @!P0 SHF.R.U32.HI R20, RZ, 0x18, R19 ;  /* 0x00000018ff148819 */ /* 0x000fe20000011613 */
[----:B------:R-:W-:Y:S01]  /*0780*/  @!P0 IMAD.MOV.U32 R3, RZ, RZ, R21 ;  /* 0x000000ffff038224 */ /* 0x000fe200078e0015 */
[----:B----4-:R-:W-:Y:S02]  /*0790*/  ISETP.GE.AND P1, PT, R22, R4, PT ;  /* 0x000000041600720c */ /* 0x010fe40003f26270 */
[----:B------:R-:W-:Y:S02]  /*07a0*/  @!P0 SHF.R.U32.HI R5, RZ, 0x8, R19 ;  /* 0x00000008ff058819 */ /* 0x000fe40000011613 */
[----:B------:R-:W-:Y:S02]  /*07b0*/  @!P0 PRMT R11, R20, 0x7610, R11 ;  /* 0x00007610140b8816 */ /* 0x000fe4000000000b */
[----:B------:R-:W-:-:S02]  /*07c0*/  @!P0 PRMT R10, R18, 0x7610, R10 ;  /* 0x00007610120a8816 */ /* 0x000fc4000000000a */
[----:B------:R-:W-:Y:S02]  /*07d0*/  @!P0 PRMT R7, R5, 0x7610, R7 ;  /* 0x0000761005078816 */ /* 0x000fe40000000007 */
[----:B------:R-:W-:Y:S02]  /*07e0*/  @!P0 PRMT R0, R19, 0x7610, R0 ;  /* 0x0000761013008816 */ /* 0x000fe40000000000 */
[----:B------:R-:W-:Y:S01]  /*07f0*/  ISETP.GE.AND P0, PT, R37, UR4, PT ;  /* 0x0000000425007c0c */ /* 0x000fe2000bf06270 */
[----:B------:R-:W-:-:S06]  /*0800*/  DSETP.GEU.AND P1, PT, R2, R24, !P1 ;  /* 0x000000180200722a */ /* 0x000fcc0004f2e000 */
[----:B------:R-:W-:-:S14]  /*0810*/  DSETP.GT.OR P1, PT, R2, R24, P1 ;  /* 0x000000180200722a */ /* 0x000fdc0000f24400 */
[----:B------:R-:W-:Y:S01]  /*0820*/  @!P1 IMAD.MOV.U32 R4, RZ, RZ, R22 ;  /* 0x000000ffff049224 */ /* 0x000fe200078e0016 */
[--C-:B------:R-:W-:Y:S01]  /*0830*/  @!P1 SHF.R.U32.HI R19, RZ, 0x18, R23.reuse ;  /* 0x00000018ff139819 */ /* 0x100fe20000011617 */
[----:B------:R-:W-:Y:S01]  /*0840*/  @!P1 IMAD.MOV.U32 R2, RZ, RZ, R24 ;  /* 0x000000ffff029224 */ /* 0x000fe200078e0018 */
[----:B------:R-:W-:Y:S01]  /*0850*/  @!P1 SHF.R.U32.HI R18, RZ, 0x10, R23 ;  /* 0x00000010ff129819 */ /* 0x000fe20000011617 */
[----:B------:R-:W-:Y:S01]  /*0860*/  @!P1 IMAD.MOV.U32 R3, RZ, RZ, R25 ;  /* 0x000000ffff039224 */ /* 0x000fe200078e0019 */
[----:B------:R-:W-:Y:S02]  /*0870*/  ISETP.GE.AND P2, PT, R26, R4, PT ;  /* 0x000000041a00720c */ /* 0x000fe40003f46270 */
[----:B------:R-:W-:Y:S02]  /*0880*/  @!P1 SHF.R.U32.HI R5, RZ, 0x8, R23 ;  /* 0x00000008ff059819 */ /* 0x000fe40000011617 */
[----:B------:R-:W-:Y:S02]  /*0890*/  @!P1 PRMT R11, R19, 0x7610, R11 ;  /* 0x00007610130b9816 */ /* 0x000fe4000000000b */
[----:B------:R-:W-:-:S02]  /*08a0*/  @!P1 PRMT R10, R18, 0x7610, R10 ;  /* 0x00007610120a9816 */ /* 0x000fc4000000000a */
[----:B------:R-:W-:Y:S02]  /*08b0*/  @!P1 PRMT R7, R5, 0x7610, R7 ;  /* 0x0000761005079816 */ /* 0x000fe40000000007 */
[----:B------:R-:W-:-:S03]  /*08c0*/  @!P1 PRMT R0, R23, 0x7610, R0 ;  /* 0x0000761017009816 */ /* 0x000fc60000000000 */
        /* <DEDUP_REMOVED lines=15> */
[--C-:B------:R-:W-:Y:S01]  /*09c0*/  @!P2 SHF.R.U32.HI R19, RZ, 0x18, R31.reuse ;  /* 0x00000018ff13a819 */ /* 0x100fe2000001161f */
[----:B------:R-:W-:Y:S01]  /*09d0*/  @!P2 IMAD.MOV.U32 R2, RZ, RZ, R34 ;  /* 0x000000ffff02a224 */ /* 0x000fe200078e0022 */
[----:B------:R-:W-:Y:S01]  /*09e0*/  @!P2 SHF.R.U32.HI R18, RZ, 0x10, R31 ;  /* 0x00000010ff12a819 */ /* 0x000fe2000001161f */
[----:B------:R-:W-:Y:S01]  /*09f0*/  @!P2 IMAD.MOV.U32 R3, RZ, RZ, R35 ;  /* 0x000000ffff03a224 */ /* 0x000fe200078e0023 */
[----:B------:R-:W-:Y:S01]  /*0a00*/  @!P2 SHF.R.U32.HI R5, RZ, 0x8, R31 ;  /* 0x00000008ff05a819 */ /* 0x000fe2000001161f */
[----:B------:R-:W-:Y:S01]  /*0a10*/  @!P2 IMAD.MOV.U32 R4, RZ, RZ, R30 ;  /* 0x000000ffff04a224 */ /* 0x000fe200078e001e */
[----:B------:R-:W-:Y:S02]  /*0a20*/  @!P2 PRMT R11, R19, 0x7610, R11 ;  /* 0x00007610130ba816 */ /* 0x000fe4000000000b */
[----:B------:R-:W-:Y:S02]  /*0a30*/  @!P2 PRMT R10, R18, 0x7610, R10 ;  /* 0x00007610120aa816 */ /* 0x000fe4000000000a */
[----:B------:R-:W-:-:S02]  /*0a40*/  @!P2 PRMT R7, R5, 0x7610, R7 ;  /* 0x000076100507a816 */ /* 0x000fc40000000007 */
[----:B------:R-:W-:Y:S01]  /*0a50*/  @!P2 PRMT R0, R31, 0x7610, R0 ;  /* 0x000076101f00a816 */ /* 0x000fe20000000000 */
[----:B------:R-:W-:Y:S06]  /*0a60*/  @!P0 BRA `(.L_x_8) ;  /* 0xfffffffc00008947 */ /* 0x000fec000383ffff */
.L_x_4:
[----:B------:R-:W-:Y:S05]  /*0a70*/  BSYNC.RECONVERGENT B1 ;  /* 0x0000000000017941 */ /* 0x000fea0003800200 */
.L_x_3:
[----:B------:R-:W1:Y:S02]  /*0a80*/  LDCU UR8, c[0x0][0x390] ;  /* 0x00007200ff0877ac */ /* 0x000e640008000800 */
[----:B-1----:R-:W-:-:S09]  /*0a90*/  UISETP.GE.AND UP0, UPT, UR8, 0x100, UPT ;  /* 0x000001000800788c */ /* 0x002fd2000bf06270 */
[----:B------:R-:W-:Y:S05]  /*0aa0*/  BRA.U !UP0, `(.L_x_9) ;  /* 0x0000000d08ec7547 */ /* 0x000fea000b800000 */
[----:B------:R-:W1:Y:S01]  /*0ab0*/  SHFL.DOWN PT, R19, R4, 0x1, 0x1f ;  /* 0x08201f0004137f89 */ /* 0x000e6200000e0000 */
[----:B------:R-:W-:Y:S02]  /*0ac0*/  LOP3.LUT R18, R0, 0xff, RZ, 0xc0, !PT ;  /* 0x000000ff00127812 */ /* 0x000fe400078ec0ff */
[----:B------:R-:W-:Y:S01]  /*0ad0*/  ISETP.NE.AND P5, PT, R36, RZ, PT ;  /* 0x000000ff2400720c */ /* 0x000fe20003fa5270 */
[----:B------:R-:W2:Y:S01]  /*0ae0*/  S2R R5, SR_LANEID ;  /* 0x0000000000057919 */ /* 0x000ea20000000000 */
[----:B------:R-:W-:Y:S01]  /*0af0*/  PRMT R18, R7, 0x7604, R18 ;  /* 0x0000760407127816 */ /* 0x000fe20000000012 */
[----:B0----5:R-:W-:Y:S04]  /*0b00*/  SHFL.DOWN PT, R16, R2, 0x1, 0x1f ;  /* 0x08201f0002107f89 */ /* 0x021fe800000e0000 */
[----:B------:R-:W0:Y:S01]  /*0b10*/  SHFL.DOWN PT, R17, R3, 0x1, 0x1f ;  /* 0x08201f0003117f89 */ /* 0x000e2200000e0000 */
[----:B-1----:R-:W-:Y:S01]  /*0b20*/  ISETP.GE.AND P1, PT, R19, R4, PT ;  /* 0x000000041300720c */ /* 0x002fe20003f26270 */
[----:B0-----:R-:W-:-:S12]  /*0b30*/  DSETP.GT.AND P0, PT, R2, R16, PT ;  /* 0x000000100200722a */ /* 0x001fd80003f04000 */
[----:B------:R-:W-:Y:S01]  /*0b40*/  DSETP.GEU.AND P1, PT, R2, R16, !P1 ;  /* 0x000000100200722a */ /* 0x000fe20004f2e000 */
[----:B--2---:R-:W-:-:S05]  /*0b50*/  ISETP.GT.OR P0, PT, R5, 0x1e, P0 ;  /* 0x0000001e0500780c */ /* 0x004fca0000704670 */
[----:B------:R-:W-:-:S13]  /*0b60*/  PLOP3.LUT P3, PT, P0, P1, PT, 0xf8, 0x8f ;  /* 0x00000000008f781c */ /* 0x000fda0000763f70 */
[----:B------:R-:W-:Y:S02]  /*0b70*/  @!P3 IMAD.MOV.U32 R4, RZ, RZ, R19 ;  /* 0x000000ffff04b224 */ /* 0x000fe400078e0013 */
[----:B------:R-:W-:Y:S02]  /*0b80*/  @!P3 IMAD.MOV.U32 R2, RZ, RZ, R16 ;  /* 0x000000ffff02b224 */ /* 0x000fe400078e0010 */
[----:B------:R-:W-:Y:S01]  /*0b90*/  @!P3 IMAD.MOV.U32 R3, RZ, RZ, R17 ;  /* 0x000000ffff03b224 */ /* 0x000fe200078e0011 */
[----:B------:R-:W0:Y:S01]  /*0ba0*/  SHFL.DOWN PT, R21, R4, 0x2, 0x1f ;  /* 0x08401f0004157f89 */ /* 0x000e2200000e0000 */
[----:B------:R-:W-:-:S03]  /*0bb0*/  IMAD.U32 R19, R10, 0x10000, RZ ;  /* 0x000100000a137824 */ /* 0x000fc600078e00ff */
[----:B------:R-:W-:Y:S02]  /*0bc0*/  SHFL.DOWN PT, R16, R2, 0x2, 0x1f ;  /* 0x08401f0002107f89 */ /* 0x000fe400000e0000 */
[----:B------:R-:W-:Y:S02]  /*0bd0*/  LOP3.LUT R19, R19, 0xff0000, RZ, 0xc0, !PT ;  /* 0x00ff000013137812 */ /* 0x000fe400078ec0ff */
[----:B------:R-:W1:Y:S03]  /*0be0*/  SHFL.DOWN PT, R17, R3, 0x2, 0x1f ;  /* 0x08401f0003117f89 */ /* 0x000e6600000e0000 */
[----:B------:R-:W-:Y:S01]  /*0bf0*/  IMAD.IADD R18, R18, 0x1, R19 ;  /* 0x0000000112127824 */ /* 0x000fe200078e0213 */
[----:B------:R-:W-:-:S05]  /*0c00*/  LOP3.LUT R19, R11, 0xffff, RZ, 0xc0, !PT ;  /* 0x0000ffff0b137812 */ /* 0x000fca00078ec0ff */
[----:B------:R-:W-:-:S06]  /*0c10*/  IMAD R18, R19, 0x1000000, R18 ;  /* 0x0100000013127824 */ /* 0x000fcc00078e0212 */
[----:B------:R-:W2:Y:S01]  /*0c20*/  SHFL.DOWN PT, R18, R18, 0x1, 0x1f ;  /* 0x08201f0012127f89 */ /* 0x000ea200000e0000 */
[----:B0-----:R-:W-:Y:S01]  /*0c30*/  ISETP.GE.AND P1, PT, R21, R4, PT ;  /* 0x000000041500720c */ /* 0x001fe20003f26270 */
[----:B-1----:R-:W-:-:S12]  /*0c40*/  DSETP.GT.AND P0, PT, R2, R16, PT ;  /* 0x000000100200722a */ /* 0x002fd80003f04000 */
[----:B------:R-:W-:Y:S01]  /*0c50*/  DSETP.GEU.AND P1, PT, R2, R16, !P1 ;  /* 0x000000100200722a */ /* 0x000fe20004f2e000 */
[----:B------:R-:W-:-:S05]  /*0c60*/  ISETP.GT.OR P0, PT, R5, 0x1d, P0 ;  /* 0x0000001d0500780c */ /* 0x000fca0000704670 */
[----:B------:R-:W-:Y:S02]  /*0c70*/  PLOP3.LUT P2, PT, P0, P1, PT, 0xf8, 0x8f ;  /* 0x00000000008f781c */ /* 0x000fe40000743f70 */
[C---:B--2---:R-:W-:Y:S02]  /*0c80*/  @!P3 PRMT R10, R18.reuse, 0x7632, R10 ;  /* 0x00007632120ab816 */ /* 0x044fe4000000000a */
[----:B------:R-:W-:Y:S02]  /*0c90*/  @!P3 SHF.R.U32.HI R19, RZ, 0x8, R18 ;  /* 0x00000008ff13b819 */ /* 0x000fe40000011612 */
[----:B------:R-:W-:Y:S02]  /*0ca0*/  @!P3 PRMT R0, R18, 0x7610, R0 ;  /* 0x000076101200b816 */ /* 0x000fe40000000000 */
[----:B------:R-:W-:Y:S02]  /*0cb0*/  @!P3 PRMT R7, R19, 0x7610, R7 ;  /* 0x000076101307b816 */ /* 0x000fe40000000007 */
[----:B------:R-:W-:-:S03]  /*0cc0*/  LOP3.LUT R20, R0, 0xff, RZ, 0xc0, !PT ;  /* 0x000000ff00147812 */ /* 0x000fc600078ec0ff */
[----:B------:R-:W-:Y:S02]  /*0cd0*/  @!P2 IMAD.MOV.U32 R3, RZ, RZ, R17 ;  /* 0x000000ffff03a224 */ /* 0x000fe400078e0011 */
[----:B------:R-:W-:Y:S01]  /*0ce0*/  @!P2 IMAD.MOV.U32 R2, RZ, RZ, R16 ;  /* 0x000000ffff02a224 */ /* 0x000fe200078e0010 */
[----:B------:R-:W-:Y:S01]  /*0cf0*/  @!P3 SHF.R.U32.HI R16, RZ, 0x18, R18 ;  /* 0x00000018ff10b819 */ /* 0x000fe20000011612 */
[----:B------:R-:W-:Y:S01]  /*0d00*/  IMAD.U32 R17, R10, 0x10000, RZ ;  /* 0x000100000a117824 */ /* 0x000fe200078e00ff */
[----:B------:R-:W-:Y:S01]  /*0d10*/  PRMT R20, R7, 0x7604, R20 ;  /* 0x0000760407147816 */ /* 0x000fe20000000014 */
[----:B------:R-:W-:Y:S01]  /*0d20*/  @!P2 IMAD.MOV.U32 R4, RZ, RZ, R21 ;  /* 0x000000ffff04a224 */ /* 0x000fe200078e0015 */
[----:B------:R-:W-:Y:S02]  /*0d30*/  @!P3 PRMT R11, R16, 0x7610, R11 ;  /* 0x00007610100bb816 */ /* 0x000fe4000000000b */
[----:B------:R-:W-:Y:S01]  /*0d40*/  LOP3.LUT R17, R17, 0xff0000, RZ, 0xc0, !PT ;  /* 0x00ff000011117812 */ /* 0x000fe200078ec0ff */
[----:B------:R-:W-:Y:S01]  /*0d50*/  SHFL.DOWN PT, R16, R2, 0x4, 0x1f ;  /* 0x08801f0002107f89 */ /* 0x000fe200000e0000 */
[----:B------:R-:W-:-:S03]  /*0d60*/  LOP3.LUT R19, R11, 0xffff, RZ, 0xc0, !PT ;  /* 0x0000ffff0b137812 */ /* 0x000fc600078ec0ff */
[----:B------:R-:W0:Y:S01]  /*0d70*/  SHFL.DOWN PT, R21, R4, 0x4, 0x1f ;  /* 0x08801f0004157f89 */ /* 0x000e2200000e0000 */
[----:B------:R-:W-:-:S03]  /*0d80*/  IMAD.IADD R20, R20, 0x1, R17 ;  /* 0x0000000114147824 */ /* 0x000fc600078e0211 */
[----:B------:R-:W1:Y:S01]  /*0d90*/  SHFL.DOWN PT, R17, R3, 0x4, 0x1f ;  /* 0x08801f0003117f89 */ /* 0x000e6200000e0000 */
[----:B------:R-:W-:-:S06]  /*0da0*/  IMAD R19, R19, 0x1000000, R20 ;  /* 0x0100000013137824 */ /* 0x000fcc00078e0214 */
[----:B------:R-:W2:Y:S01]  /*0db0*/  SHFL.DOWN PT, R19, R19, 0x2, 0x1f ;  /* 0x08401f0013137f89 */ /* 0x000ea200000e0000 */
[----:B0-----:R-:W-:Y:S01]  /*0dc0*/  ISETP.GE.AND P1, PT, R21, R4, PT ;  /* 0x000000041500720c */ /* 0x001fe20003f26270 */
[----:B-1----:R-:W-:-:S06]  /*0dd0*/  DSETP.GT.AND P0, PT, R2, R16, PT ;  /* 0x000000100200722a */ /* 0x002fcc0003f04000 */
[----:B------:R-:W-:Y:S02]  /*0de0*/  ISETP.GT.OR P0, PT, R5, 0x1b, P0 ;  /* 0x0000001b0500780c */ /* 0x000fe40000704670 */
[----:B--2---:R-:W-:-:S04]  /*0df0*/  @!P2 SHF.R.U32.HI R18, RZ, 0x8, R19 ;  /* 0x00000008ff12a819 */ /* 0x004fc80000011613 */
[----:B------:R-:W-:Y:S01]  /*0e00*/  DSETP.GEU.AND P1, PT, R2, R16, !P1 ;  /* 0x000000100200722a */ /* 0x000fe20004f2e000 */
[C---:B------:R-:W-:Y:S02]  /*0e10*/  @!P2 PRMT R10, R19.reuse, 0x7632, R10 ;  /* 0x00007632130aa816 */ /* 0x040fe4000000000a */
[----:B------:R-:W-:Y:S02]  /*0e20*/  @!P2 PRMT R0, R19, 0x7610, R0 ;  /* 0x000076101300a816 */ /* 0x000fe40000000000 */
[----:B------:R-:W-:Y:S02]  /*0e30*/  @!P2 PRMT R7, R18, 0x7610, R7 ;  /* 0x000076101207a816 */ /* 0x000fe40000000007 */
[----:B------:R-:W-:Y:S02]  /*0e40*/  PLOP3.LUT P3, PT, P0, P1, PT, 0xf8, 0x8f ;  /* 0x00000000008f781c */ /* 0x000fe40000763f70 */
[----:B------:R-:W-:Y:S01]  /*0e50*/  @!P2 SHF.R.U32.HI R18, RZ, 0x18, R19 ;  /* 0x00000018ff12a819 */ /* 0x000fe20000011613 */
[----:B------:R-:W-:Y:S01]  /*0e60*/  IMAD.U32 R19, R10, 0x10000, RZ ;  /* 0x000100000a137824 */ /* 0x000fe200078e00ff */
[----:B------:R-:W-:-:S02]  /*0e70*/  LOP3.LUT R20, R0, 0xff, RZ, 0xc0, !PT ;  /* 0x000000ff00147812 */ /* 0x000fc400078ec0ff */
[----:B------:R-:W-:Y:S02]  /*0e80*/  @!P2 PRMT R11, R18, 0x7610, R11 ;  /* 0x00007610120ba816 */ /* 0x000fe4000000000b */
[----:B------:R-:W-:Y:S02]  /*0e90*/  PRMT R20, R7, 0x7604, R20 ;  /* 0x0000760407147816 */ /* 0x000fe40000000014 */
[----:B------:R-:W-:Y:S02]  /*0ea0*/  LOP3.LUT R19, R19, 0xff0000, RZ, 0xc0, !PT ;  /* 0x00ff000013137812 */ /* 0x000fe400078ec0ff */
[----:B------:R-:W-:Y:S01]  /*0eb0*/  LOP3.LUT R18, R11, 0xffff, RZ, 0xc0, !PT ;  /* 0x0000ffff0b127812 */ /* 0x000fe200078ec0ff */
[----:B------:R-:W-:Y:S02]  /*0ec0*/  @!P3 IMAD.MOV.U32 R4, RZ, RZ, R21 ;  /* 0x000000ffff04b224 */ /* 0x000fe400078e0015 */
[----:B------:R-:W-:Y:S02]  /*0ed0*/  IMAD.IADD R19, R20, 0x1, R19 ;  /* 0x0000000114137824 */ /* 0x000fe400078e0213 */
[----:B------:R-:W-:Y:S01]  /*0ee0*/  @!P3 IMAD.MOV.U32 R2, RZ, RZ, R16 ;  /* 0x000000ffff02b224 */ /* 0x000fe200078e0010 */
[----:B------:R-:W0:Y:S01]  /*0ef0*/  SHFL.DOWN PT, R21, R4, 0x8, 0x1f ;  /* 0x09001f0004157f89 */ /* 0x000e2200000e0000 */
[----:B------:R-:W-:-:S02]  /*0f00*/  IMAD R19, R18, 0x1000000, R19 ;  /* 0x0100000012137824 */ /* 0x000fc400078e0213 */
[----:B------:R-:W-:Y:S01]  /*0f10*/  @!P3 IMAD.MOV.U32 R3, RZ, RZ, R17 ;  /* 0x000000ffff03b224 */ /* 0x000fe200078e0011 */
[----:B------:R-:W-:Y:S04]  /*0f20*/  SHFL.DOWN PT, R16, R2, 0x8, 0x1f ;  /* 0x09001f0002107f89 */ /* 0x000fe800000e0000 */
[----:B------:R-:W1:Y:S04]  /*0f30*/  SHFL.DOWN PT, R19, R19, 0x4, 0x1f ;  /* 0x08801f0013137f89 */ /* 0x000e6800000e0000 */
[----:B------:R-:W2:Y:S01]  /*0f40*/  SHFL.DOWN PT, R17, R3, 0x8, 0x1f ;  /* 0x09001f0003117f89 */ /* 0x000ea200000e0000 */
[----:B0-----:R-:W-:-:S02]  /*0f50*/  ISETP.GE.AND P1, PT, R21, R4, PT ;  /* 0x000000041500720c */ /* 0x001fc40003f26270 */
[----:B-1----:R-:W-:Y:S02]  /*0f60*/  @!P3 SHF.R.U32.HI R18, RZ, 0x8, R19 ;  /* 0x00000008ff12b819 */ /* 0x002fe40000011613 */
[C---:B------:R-:W-:Y:S02]  /*0f70*/  @!P3 PRMT R10, R19.reuse, 0x7632, R10 ;  /* 0x00007632130ab816 */ /* 0x040fe4000000000a */
[----:B------:R-:W-:Y:S01]  /*0f80*/  @!P3 PRMT R0, R19, 0x7610, R0 ;  /* 0x000076101300b816 */ /* 0x000fe20000000000 */
[----:B--2---:R-:W-:Y:S01]  /*0f90*/  DSETP.GT.AND P0, PT, R2, R16, PT ;  /* 0x000000100200722a */ /* 0x004fe20003f04000 */
[----:B------:R-:W-:-:S05]  /*0fa0*/  @!P3 PRMT R7, R18, 0x7610, R7 ;  /* 0x000076101207b816 */ /* 0x000fca0000000007 */
[----:B------:R-:W-:Y:S01]  /*0fb0*/  DSETP.GEU.AND P1, PT, R2, R16, !P1 ;  /* 0x000000100200722a */ /* 0x000fe20004f2e000 */
[----:B------:R-:W-:Y:S01]  /*0fc0*/  @!P3 SHF.R.U32.HI R18, RZ, 0x18, R19 ;  /* 0x00000018ff12b819 */ /* 0x000fe20000011613 */
[----:B------:R-:W-:Y:S01]  /*0fd0*/  IMAD.U32 R19, R10, 0x10000, RZ ;  /* 0x000100000a137824 */ /* 0x000fe200078e00ff */
[----:B------:R-:W-:Y:S02]  /*0fe0*/  LOP3.LUT R20, R0, 0xff, RZ, 0xc0, !PT ;  /* 0x000000ff00147812 */ /* 0x000fe400078ec0ff */
[----:B------:R-:W-:Y:S02]  /*0ff0*/  @!P3 PRMT R11, R18, 0x7610, R11 ;  /* 0x00007610120bb816 */ /* 0x000fe4000000000b */
[----:B------:R-:W-:Y:S02]  /*1000*/  PRMT R20, R7, 0x7604, R20 ;  /* 0x0000760407147816 */ /* 0x000fe40000000014 */
[----:B------:R-:W-:Y:S02]  /*1010*/  LOP3.LUT R19, R19, 0xff0000, RZ, 0xc0, !PT ;  /* 0x00ff000013137812 */ /* 0x000fe400078ec0ff */
[----:B------:R-:W-:-:S02]  /*1020*/  ISETP.GT.OR P0, PT, R5, 0x17, P0 ;  /* 0x000000170500780c */ /* 0x000fc40000704670 */
[----:B------:R-:W-:Y:S01]  /*1030*/  LOP3.LUT R18, R11, 0xffff, RZ, 0xc0, !PT ;  /* 0x0000ffff0b127812 */ /* 0x000fe200078ec0ff */
[----:B------:R-:W-:Y:S01]  /*1040*/  IMAD.IADD R19, R20, 0x1, R19 ;  /* 0x0000000114137824 */ /* 0x000fe200078e0213 */
[----:B------:R-:W-:Y:S02]  /*1050*/  PLOP3.LUT P2, PT, P0, P1, PT, 0xf8, 0x8f ;  /* 0x00000000008f781c */ /* 0x000fe40000743f70 */
[----:B------:R-:W-:Y:S01]  /*1060*/  ISETP.NE.AND P3, PT, R5, RZ, PT ;  /* 0x000000ff0500720c */ /* 0x000fe20003f65270 */
[----:B------:R-:W-:-:S06]  /*1070*/  IMAD R20, R18, 0x1000000, R19 ;  /* 0x0100000012147824 */ /* 0x000fcc00078e0213 */
[----:B------:R-:W0:Y:S04]  /*1080*/  SHFL.DOWN PT, R20, R20, 0x8, 0x1f ;  /* 0x09001f0014147f89 */ /* 0x000e2800000e0000 */
[----:B------:R-:W-:Y:S02]  /*1090*/  @!P2 IMAD.MOV.U32 R2, RZ, RZ, R16 ;  /* 0x000000ffff02a224 */ /* 0x000fe400078e0010 */
[----:B------:R-:W-:Y:S01]  /*10a0*/  @!P2 IMAD.MOV.U32 R3, RZ, RZ, R17 ;  /* 0x000000ffff03a224 */ /* 0x000fe200078e0011 */
[----:B------:R-:W1:Y:S01]  /*10b0*/  @!P3 S2R R19, SR_CgaCtaId ;  /* 0x000000000013b919 */ /* 0x000e620000008800 */
[----:B------:R-:W-:Y:S01]  /*10c0*/  @!P2 IMAD.MOV.U32 R4, RZ, RZ, R21 ;  /* 0x000000ffff04a224 */ /* 0x000fe200078e0015 */
[----:B------:R-:W-:Y:S04]  /*10d0*/  SHFL.DOWN PT, R16, R2, 0x10, 0x1f ;  /* 0x0a001f0002107f89 */ /* 0x000fe800000e0000 */
[----:B------:R-:W2:Y:S04]  /*10e0*/  SHFL.DOWN PT, R17, R3, 0x10, 0x1f ;  /* 0x0a001f0003117f89 */ /* 0x000ea800000e0000 */
[----:B------:R-:W3:Y:S01]  /*10f0*/  SHFL.DOWN PT, R21, R4, 0x10, 0x1f ;  /* 0x0a001f0004157f89 */ /* 0x000ee200000e0000 */
[----:B0-----:R-:W-:-:S02]  /*1100*/  @!P2 SHF.R.U32.HI R18, RZ, 0x8, R20 ;  /* 0x00000008ff12a819 */ /* 0x001fc40000011614 */
[C---:B------:R-:W-:Y:S02]  /*1110*/  @!P2 PRMT R10, R20.reuse, 0x7632, R10 ;  /* 0x00007632140aa816 */ /* 0x040fe4000000000a */
[----:B------:R-:W-:Y:S02]  /*1120*/  @!P2 PRMT R0, R20, 0x7610, R0 ;  /* 0x000076101400a816 */ /* 0x000fe40000000000 */
[----:B------:R-:W-:Y:S02]  /*1130*/  @!P2 PRMT R7, R18, 0x7610, R7 ;  /* 0x000076101207a816 */ /* 0x000fe40000000007 */
[----:B------:R-:W-:Y:S01]  /*1140*/  @!P2 SHF.R.U32.HI R18, RZ, 0x18, R20 ;  /* 0x00000018ff12a819 */ /* 0x000fe20000011614 */
[----:B------:R-:W-:Y:S01]  /*1150*/  IMAD.U32 R20, R10, 0x10000, RZ ;  /* 0x000100000a147824 */ /* 0x000fe200078e00ff */
[----:B------:R-:W-:Y:S02]  /*1160*/  LOP3.LUT R22, R0, 0xff, RZ, 0xc0, !PT ;  /* 0x000000ff00167812 */ /* 0x000fe400078ec0ff */
[----:B------:R-:W-:-:S02]  /*1170*/  @!P2 PRMT R11, R18, 0x7610, R11 ;  /* 0x00007610120ba816 */ /* 0x000fc4000000000b */
[----:B------:R-:W-:Y:S01]  /*1180*/  PRMT R22, R7, 0x7604, R22 ;  /* 0x0000760407167816 */ /* 0x000fe20000000016 */
[----:B--2---:R-:W-:Y:S01]  /*1190*/  DSETP.GT.AND P0, PT, R2, R16, PT ;  /* 0x000000100200722a */ /* 0x004fe20003f04000 */
[----:B------:R-:W-:Y:S02]  /*11a0*/  LOP3.LUT R23, R20, 0xff0000, RZ, 0xc0, !PT ;  /* 0x00ff000014177812 */ /* 0x000fe400078ec0ff */
[----:B------:R-:W-:Y:S02]  /*11b0*/  @!P3 MOV R18, 0x400 ;  /* 0x000004000012b802 */ /* 0x000fe40000000f00 */
[----:B---3--:R-:W-:Y:S01]  /*11c0*/  ISETP.GE.AND P1, PT, R21, R4, PT ;  /* 0x000000041500720c */ /* 0x008fe20003f26270 */
[----:B------:R-:W-:Y:S01]  /*11d0*/  IMAD.IADD R22, R22, 0x1, R23 ;  /* 0x0000000116167824 */ /* 0x000fe200078e0217 */
[----:B------:R-:W-:Y:S02]  /*11e0*/  ISETP.GT.OR P0, PT, R5, 0xf, P0 ;  /* 0x0000000f0500780c */ /* 0x000fe40000704670 */
[----:B------:R-:W-:-:S02]  /*11f0*/  LOP3.LUT R5, R11, 0xffff, RZ, 0xc0, !PT ;  /* 0x0000ffff0b057812 */ /* 0x000fc400078ec0ff */
[----:B-1----:R-:W-:-:S03]  /*1200*/  @!P3 LEA R18, R19, R18, 0x18 ;  /* 0x000000121312b211 */ /* 0x002fc600078ec0ff */
[----:B------:R-:W-:Y:S01]  /*1210*/  IMAD R20, R5, 0x1000000, R22 ;  /* 0x0100000005147824 */ /* 0x000fe200078e0216 */
[----:B------:R-:W-:-:S03]  /*1220*/  @!P3 SHF.R.U32.HI R5, RZ, 0x1, R36 ;  /* 0x00000001ff05b819 */ /* 0x000fc60000011624 */
[----:B------:R-:W-:Y:S01]  /*1230*/  DSETP.GEU.AND P1, PT, R2, R16, !P1 ;  /* 0x000000100200722a */ /* 0x000fe20004f2e000 */
[----:B------:R-:W-:Y:S01]  /*1240*/  @!P3 LOP3.LUT R5, R5, 0x1f0, RZ, 0xc0, !PT ;  /* 0x000001f00505b812 */ /* 0x000fe200078ec0ff */
[----:B------:R-:W0:Y:S04]  /*1250*/  SHFL.DOWN PT, R20, R20, 0x10, 0x1f ;  /* 0x0a001f0014147f89 */ /* 0x000e2800000e0000 */
[----:B------:R-:W-:Y:S01]  /*1260*/  PLOP3.LUT P0, PT, P0, P1, PT, 0xf8, 0x8f ;  /* 0x00000000008f781c */ /* 0x000fe20000703f70 */
[----:B------:R-:W-:-:S12]  /*1270*/  @!P3 IMAD.IADD R19, R5, 0x1, R18 ;  /* 0x000000010513b824 */ /* 0x000fd800078e0212 */
[----:B------:R-:W-:Y:S02]  /*1280*/  @!P0 IMAD.MOV.U32 R2, RZ, RZ, R16 ;  /* 0x000000ffff028224 */ /* 0x000fe400078e0010 */
[----:B------:R-:W-:Y:S02]  /*1290*/  @!P0 IMAD.MOV.U32 R3, RZ, RZ, R17 ;  /* 0x000000ffff038224 */ /* 0x000fe400078e0011 */
[----:B------:R-:W-:-:S03]  /*12a0*/  @!P0 IMAD.MOV.U32 R4, RZ, RZ, R21 ;  /* 0x000000ffff048224 */ /* 0x000fc600078e0015 */
[----:B------:R2:W-:Y:S01]  /*12b0*/  @!P3 STS.64 [R19+0x8], R2 ;  /* 0x000008021300b388 */ /* 0x0005e20000000a00 */
[--C-:B0-----:R-:W-:Y:S02]  /*12c0*/  @!P0 SHF.R.U32.HI R5, RZ, 0x18, R20.reuse ;  /* 0x00000018ff058819 */ /* 0x101fe40000011614 */
[----:B------:R-:W-:Y:S01]  /*12d0*/  @!P0 SHF.R.U32.HI R16, RZ, 0x8, R20 ;  /* 0x00000008ff108819 */ /* 0x000fe20000011614 */
[----:B------:R2:W-:Y:S01]  /*12e0*/  @!P3 STS [R19+0x10], R4 ;  /* 0x000010041300b388 */ /* 0x0005e20000000800 */
[C---:B------:R-:W-:Y:S02]  /*12f0*/  @!P0 PRMT R10, R20.reuse, 0x7632, R10 ;  /* 0x00007632140a8816 */ /* 0x040fe4000000000a */
[----:B------:R-:W-:Y:S02]  /*1300*/  @!P0 PRMT R0, R20, 0x7610, R0 ;  /* 0x0000761014008816 */ /* 0x000fe40000000000 */
[----:B------:R-:W-:Y:S02]  /*1310*/  @!P0 PRMT R11, R5, 0x7610, R11 ;  /* 0x00007610050b8816 */ /* 0x000fe4000000000b */
[----:B------:R-:W-:Y:S01]  /*1320*/  @!P0 PRMT R7, R16, 0x7610, R7 ;  /* 0x0000761010078816 */ /* 0x000fe20000000007 */
[----:B------:R-:W-:Y:S06]  /*1330*/  BAR.SYNC.DEFER_BLOCKING 0x0 ;  /* 0x0000000000007b1d */ /* 0x000fec0000010000 */
[----:B------:R-:W-:Y:S05]  /*1340*/  @P5 BRA `(.L_x_10) ;  /* 0x0000003800145947 */ /* 0x000fea0003800000 */
[----:B------:R-:W0:Y:S01]  /*1350*/  S2UR UR5, SR_CgaCtaId ;  /* 0x00000000000579c3 */ /* 0x000e220000008800 */
[----:B------:R-:W-:Y:S02]  /*1360*/  UMOV UR4, 0x400 ;  /* 0x0000040000047882 */ /* 0x000fe40000000000 */
[----:B0-----:R-:W-:-:S09]  /*1370*/  ULEA UR4, UR5, UR4, 0x18 ;  /* 0x0000000405047291 */ /* 0x001fd2000f8ec0ff */
[----:B------:R-:W0:Y:S04]  /*1380*/  LDS.64 R16, [UR4+0x20] ;  /* 0x00002004ff107984 */ /* 0x000e280008000a00 */
[----:B------:R-:W1:Y:S04]  /*1390*/  LDS.64 R22, [UR4+0x18] ;  /* 0x00001804ff167984 */ /* 0x000e680008000a00 */
[----:B--2---:R-:W2:Y:S04]  /*13a0*/  LDS.64 R18, [UR4+0x30] ;  /* 0x00003004ff127984 */ /* 0x004ea80008000a00 */
[----:B------:R-:W3:Y:S04]  /*13b0*/  LDS.64 R24, [UR4+0x28] ;  /* 0x00002804ff187984 */ /* 0x000ee80008000a00 */
[----:B------:R-:W4:Y:S04]  /*13c0*/  LDS.64 R20, [UR4+0x40] ;  /* 0x00004004ff147984 */ /* 0x000f280008000a00 */
[----:B------:R-:W5:Y:S04]  /*13d0*/  LDS.64 R26, [UR4+0x38] ;  /* 0x00003804ff1a7984 */ /* 0x000f680008000a00 */
[----:B------:R-:W-:Y:S04]  /*13e0*/  LDS.64 R28, [UR4+0x48] ;  /* 0x00004804ff1c7984 */ /* 0x000fe80008000a00 */
[----:B------:R-:W-:Y:S04]  /*13f0*/  LDS.64 R32, [UR4+0x58] ;  /* 0x00005804ff207984 */ /* 0x000fe80008000a00 */
[----:B------:R-:W-:Y:S01]  /*1400*/  LDS.64 R30, [UR4+0x68] ;  /* 0x00006804ff1e7984 */ /* 0x000fe20008000a00 */
[----:B0-----:R-:W-:-:S13]  /*1410*/  ISETP.GE.AND P1, PT, R16, R4, PT ;  /* 0x000000041000720c */ /* 0x001fda0003f26270 */
[----:B-1----:R-:W-:-:S06]  /*1420*/  DSETP.GEU.AND P1, PT, R2, R22, !P1 ;  /* 0x000000160200722a */ /* 0x002fcc0004f2e000 */
[----:B------:R-:W-:-:S14]  /*1430*/  DSETP.LT.OR P1, PT, R22, R2, P1 ;  /* 0x000000021600722a */ /* 0x000fdc0000f21400 */
[----:B------:R-:W-:Y:S01]  /*1440*/  @!P1 IMAD.MOV.U32 R4, RZ, RZ, R16 ;  /* 0x000000ffff049224 */ /* 0x000fe200078e0010 */
[C---:B------:R-:W-:Y:S01]  /*1450*/  @!P1 PRMT R5, R17.reuse, 0x7773, RZ ;  /* 0x0000777311059816 */ /* 0x040fe200000000ff */
[----:B------:R-:W-:Y:S01]  /*1460*/  @!P1 IMAD.MOV.U32 R2, RZ, RZ, R22 ;  /* 0x000000ffff029224 */ /* 0x000fe200078e0016 */
[----:B------:R-:W-:Y:S01]  /*1470*/  @!P1 PRMT R16, R17, 0x7771, RZ ;  /* 0x0000777111109816 */ /* 0x000fe200000000ff */
[----:B------:R-:W-:Y:S01]  /*1480*/  @!P1 IMAD.MOV.U32 R3, RZ, RZ, R23 ;  /* 0x000000ffff039224 */ /* 0x000fe200078e0017 */
[----:B--2---:R-:W-:Y:S01]  /*1490*/  ISETP.GE.AND P0, PT, R18, R4, PT ;  /* 0x000000041200720c */ /* 0x004fe20003f06270 */
[----:B------:R-:W0:Y:S01]  /*14a0*/  LDS.64 R22, [UR4+0x50] ;  /* 0x00005004ff167984 */ /* 0x000e220008000a00 */
[----:B------:R-:W-:Y:S02]  /*14b0*/  @!P1 PRMT R11, R5, 0x7610, R11 ;  /* 0x00007610050b9816 */ /* 0x000fe4000000000b */
[C---:B------:R-:W-:Y:S02]  /*14c0*/  @!P1 PRMT R5, R17.reuse, 0x7772, RZ ;  /* 0x0000777211059816 */ /* 0x040fe400000000ff */
[----:B------:R-:W-:-:S02]  /*14d0*/  @!P1 PRMT R17, R17, 0x7770, RZ ;  /* 0x0000777011119816 */ /* 0x000fc400000000ff */
[----:B------:R-:W-:Y:S02]  /*14e0*/  @!P1 PRMT R10, R5, 0x7610, R10 ;  /* 0x00007610050a9816 */ /* 0x000fe4000000000a */
[----:B------:R-:W-:Y:S02]  /*14f0*/  @!P1 PRMT R7, R16, 0x7610, R7 ;  /* 0x0000761010079816 */ /* 0x000fe40000000007 */
[----:B------:R-:W-:Y:S01]  /*1500*/  @!P1 PRMT R0, R17, 0x7610, R0 ;  /* 0x0000761011009816 */ /* 0x000fe20000000000 */
[----:B---3--:R-:W-:-:S06]  /*1510*/  DSETP.GEU.AND P0, PT, R2, R24, !P0 ;  /* 0x000000180200722a */ /* 0x008fcc000470e000 */
[----:B------:R-:W-:-:S14]  /*1520*/  DSETP.LT.OR P0, PT, R24, R2, P0 ;  /* 0x000000021800722a */ /* 0x000fdc0000701400 */
[----:B------:R-:W-:Y:S01]  /*1530*/  @!P0 IMAD.MOV.U32 R4, RZ, RZ, R18 ;  /* 0x000000ffff048224 */ /* 0x000fe200078e0012 */
[C---:B------:R-:W-:Y:S01]  /*1540*/  @!P0 PRMT R5, R19.reuse, 0x7773, RZ ;  /* 0x0000777313058816 */ /* 0x040fe200000000ff */
[----:B------:R-:W-:Y:S01]  /*1550*/  @!P0 IMAD.MOV.U32 R2, RZ, RZ, R24 ;  /* 0x000000ffff028224 */ /* 0x000fe200078e0018 */
[----:B------:R-:W-:Y:S01]  /*1560*/  @!P0 PRMT R16, R19, 0x7772, RZ ;  /* 0x0000777213108816 */ /* 0x000fe200000000ff */
[----:B------:R-:W-:Y:S01]  /*1570*/  @!P0 IMAD.MOV.U32 R3, RZ, RZ, R25 ;  /* 0x000000ffff038224 */ /* 0x000fe200078e0019 */
[----:B----4-:R-:W-:Y:S01]  /*1580*/  ISETP.GE.AND P2, PT, R20, R4, PT ;  /* 0x000000041400720c */ /* 0x010fe20003f46270 */
[----:B------:R-:W1:Y:S01]  /*1590*/  LDS.64 R24, [UR4+0x60] ;  /* 0x00006004ff187984 */ /* 0x000e620008000a00 */
[----:B------:R-:W-:Y:S02]  /*15a0*/  @!P0 PRMT R11, R5, 0x7610, R11 ;  /* 0x00007610050b8816 */ /* 0x000fe4000000000b */
[C---:B------:R-:W-:Y:S02]  /*15b0*/  @!P0 PRMT R5, R19.reuse, 0x7771, RZ ;  /* 0x0000777113058816 */ /* 0x040fe400000000ff */
[----:B------:R-:W-:-:S02]  /*15c0*/  @!P0 PRMT R19, R19, 0x7770, RZ ;  /* 0x0000777013138816 */ /* 0x000fc400000000ff */
[----:B------:R-:W-:Y:S02]  /*15d0*/  @!P0 PRMT R10, R16, 0x7610, R10 ;  /* 0x00007610100a8816 */ /* 0x000fe4000000000a */
[----:B------:R-:W-:Y:S02]  /*15e0*/  @!P0 PRMT R7, R5, 0x7610, R7 ;  /* 0x0000761005078816 */ /* 0x000fe40000000007 */
[----:B------:R-:W-:Y:S01]  /*15f0*/  @!P0 PRMT R0, R19, 0x7610, R0 ;  /* 0x0000761013008816 */ /* 0x000fe20000000000 */
[----:B-----5:R-:W-:-:S06]  /*1600*/  DSETP.GEU.AND P2, PT, R2, R26, !P2 ;  /* 0x0000001a0200722a */ /* 0x020fcc000574e000 */
[----:B------:R-:W-:-:S14]  /*1610*/  DSETP.LT.OR P2, PT, R26, R2, P2 ;  /* 0x000000021a00722a */ /* 0x000fdc0001741400 */
[----:B------:R-:W-:Y:S01]  /*1620*/  @!P2 IMAD.MOV.U32 R4, RZ, RZ, R20 ;  /* 0x000000ffff04a224 */ /* 0x000fe200078e0014 */
[C---:B------:R-:W-:Y:S01]  /*1630*/  @!P2 PRMT R16, R21.reuse, 0x7773, RZ ;  /* 0x000077731510a816 */ /* 0x040fe200000000ff */
[----:B------:R-:W-:Y:S01]  /*1640*/  @!P2 IMAD.MOV.U32 R2, RZ, RZ, R26 ;  /* 0x000000ffff02a224 */ /* 0x000fe200078e001a */
[C---:B------:R-:W-:Y:S01]  /*1650*/  @!P2 PRMT R5, R21.reuse, 0x7772, RZ ;  /* 0x000077721505a816 */ /* 0x040fe200000000ff */
[----:B------:R-:W-:Y:S01]  /*1660*/  @!P2 IMAD.MOV.U32 R3, RZ, RZ, R27 ;  /* 0x000000ffff03a224 */ /* 0x000fe200078e001b */
[----:B0-----:R-:W-:Y:S01]  /*1670*/  ISETP.GE.AND P3, PT, R22, R4, PT ;  /* 0x000000041600720c */ /* 0x001fe20003f66270 */
[----:B------:R-:W0:Y:S01]  /*1680*/  LDS.64 R26, [UR4+0x70] ;  /* 0x00007004ff1a7984 */ /* 0x000e220008000a00 */
[----:B------:R-:W-:Y:S02]  /*1690*/  @!P2 PRMT R11, R16, 0x7610, R11 ;  /* 0x00007610100ba816 */ /* 0x000fe4000000000b */
[C---:B------:R-:W-:Y:S02]  /*16a0*/  @!P2 PRMT R16, R21.reuse, 0x7771, RZ ;  /* 0x000077711510a816 */ /* 0x040fe400000000ff */
[----:B------:R-:W-:-:S02]  /*16b0*/  @!P2 PRMT R21, R21, 0x7770, RZ ;  /* 0x000077701515a816 */ /* 0x000fc400000000ff */
[----:B------:R-:W-:Y:S02]  /*16c0*/  @!P2 PRMT R10, R5, 0x7610, R10 ;  /* 0x00007610050aa816 */ /* 0x000fe4000000000a */
[----:B------:R-:W-:Y:S02]  /*16d0*/  @!P2 PRMT R7, R16, 0x7610, R7 ;  /* 0x000076101007a816 */ /* 0x000fe40000000007 */
[----:B------:R-:W-:Y:S01]  /*16e0*/  @!P2 PRMT R0, R21, 0x7610, R0 ;  /* 0x000076101500a816 */ /* 0x000fe20000000000 */
[----:B------:R-:W-:-:S06]  /*16f0*/  DSETP.GEU.AND P3, PT, R2, R28, !P3 ;  /* 0x0000001c0200722a */ /* 0x000fcc0005f6e000 */
[----:B------:R-:W-:-:S14]  /*1700*/  DSETP.LT.OR P3, PT, R28, R2, P3 ;  /* 0x000000021c00722a */ /* 0x000fdc0001f61400 */
[----:B------:R-:W-:Y:S01]  /*1710*/  @!P3 IMAD.MOV.U32 R4, RZ, RZ, R22 ;  /* 0x000000ffff04b224 */ /* 0x000fe200078e0016 */
[C---:B------:R-:W-:Y:S01]  /*1720*/  @!P3 PRMT R5, R23.reuse, 0x7773, RZ ;  /* 0x000077731705b816 */ /* 0x040fe200000000ff */
[----:B------:R-:W-:Y:S01]  /*1730*/  @!P3 IMAD.MOV.U32 R2, RZ, RZ, R28 ;  /* 0x000000ffff02b224 */ /* 0x000fe200078e001c */
[C---:B------:R-:W-:Y:S01]  /*1740*/  @!P3 PRMT R16, R23.reuse, 0x7772, RZ ;  /* 0x000077721710b816 */ /* 0x040fe200000000ff */
[----:B------:R-:W-:Y:S01]  /*1750*/  @!P3 IMAD.MOV.U32 R3, RZ, RZ, R29 ;  /* 0x000000ffff03b224 */ /* 0x000fe200078e001d */
[----:B-1----:R-:W-:Y:S01]  /*1760*/  ISETP.GE.AND P4, PT, R24, R4, PT ;  /* 0x000000041800720c */ /* 0x002fe20003f86270 */
[----:B------:R-:W1:Y:S01]  /*1770*/  LDS.64 R28, [UR4+0x80] ;  /* 0x00008004ff1c7984 */ /* 0x000e620008000a00 */
[C---:B------:R-:W-:Y:S02]  /*1780*/  @!P3 PRMT R17, R23.reuse, 0x7771, RZ ;  /* 0x000077711711b816 */ /* 0x040fe400000000ff */
[----:B------:R-:W-:Y:S02]  /*1790*/  @!P3 PRMT R23, R23, 0x7770, RZ ;  /* 0x000077701717b816 */ /* 0x000fe400000000ff */
[----:B------:R-:W-:-:S02]  /*17a0*/  @!P3 PRMT R11, R5, 0x7610, R11 ;  /* 0x00007610050bb816 */ /* 0x000fc4000000000b */
        /* <DEDUP_REMOVED lines=25> */
[----:B-1----:R-:W-:Y:S02]  /*1940*/  ISETP.GE.AND P0, PT, R28, R4, PT ;  /* 0x000000041c00720c */ /* 0x002fe40003f06270 */
[C---:B------:R-:W-:Y:S02]  /*1950*/  @!P1 PRMT R17, R27.reuse, 0x7771, RZ ;  /* 0x000077711b119816 */ /* 0x040fe400000000ff */
[----:B------:R-:W-:Y:S02]  /*1960*/  @!P1 PRMT R27, R27, 0x7770, RZ ;  /* 0x000077701b1b9816 */ /* 0x000fe400000000ff */
[----:B------:R-:W-:-:S02]  /*1970*/  @!P1 PRMT R11, R5, 0x7610, R11 ;  /* 0x00007610050b9816 */ /* 0x000fc4000000000b */
[----:B------:R-:W-:Y:S02]  /*1980*/  @!P1 PRMT R10, R16, 0x7610, R10 ;  /* 0x00007610100a9816 */ /* 0x000fe4000000000a */
[----:B------:R-:W-:Y:S02]  /*1990*/  @!P1 PRMT R7, R17, 0x7610, R7 ;  /* 0x0000761011079816 */ /* 0x000fe40000000007 */
[----:B------:R-:W-:Y:S01]  /*19a0*/  @!P1 PRMT R0, R27, 0x7610, R0 ;  /* 0x000076101b009816 */ /* 0x000fe20000000000 */
[----:B0-----:R-:W-:-:S06]  /*19b0*/  DSETP.GEU.AND P0, PT, R2, R32, !P0 ;  /* 0x000000200200722a */ /* 0x001fcc000470e000 */
[----:B------:R-:W-:-:S14]  /*19c0*/  DSETP.LT.OR P0, PT, R32, R2, P0 ;  /* 0x000000022000722a */ /* 0x000fdc0000701400 */
[----:B------:R-:W-:Y:S05]  /*19d0*/  @P0 BRA `(.L_x_10) ;  /* 0x0000003000700947 */ /* 0x000fea0003800000 */
[C---:B------:R-:W-:Y:S01]  /*19e0*/  PRMT R11, R29.reuse, 0x7773, RZ ;  /* 0x000077731d0b7816 */ /* 0x040fe200000000ff */
[----:B------:R-:W-:Y:S01]  /*19f0*/  IMAD.MOV.U32 R4, RZ, RZ, R28 ;  /* 0x000000ffff047224 */ /* 0x000fe200078e001c */
[C---:B------:R-:W-:Y:S01]  /*1a00*/  PRMT R10, R29.reuse, 0x7772, RZ ;  /* 0x000077721d0a7816 */ /* 0x040fe200000000ff */
[----:B------:R-:W-:Y:S01]  /*1a10*/  IMAD.MOV.U32 R2, RZ, RZ, R32 ;  /* 0x000000ffff027224 */ /* 0x000fe200078e0020 */
[C---:B------:R-:W-:Y:S01]  /*1a20*/  PRMT R7, R29.reuse, 0x7771, RZ ;  /* 0x000077711d077816 */ /* 0x040fe200000000ff */
[----:B------:R-:W-:Y:S01]  /*1a30*/  IMAD.MOV.U32 R3, RZ, RZ, R33 ;  /* 0x000000ffff037224 */ /* 0x000fe200078e0021 */
[----:B------:R-:W-:Y:S01]  /*1a40*/  PRMT R0, R29, 0x7770, RZ ;  /* 0x000077701d007816 */ /* 0x000fe200000000ff */
[----:B------:R-:W-:Y:S06]  /*1a50*/  BRA `(.L_x_10) ;  /* 0x0000003000507947 */ /* 0x000fec0003800000 */
.L_x_9:
[----:B------:R-:W-:Y:S02]  /*1a60*/  LOP3.LUT R5, R36, 0x3e0, RZ, 0xc0, !PT ;  /* 0x000003e024057812 */ /* 0x000fe400078ec0ff */
[----:B------:R-:W-:Y:S02]  /*1a70*/  LOP3.LUT R20, R0, 0xff, RZ, 0xc0, !PT ;  /* 0x000000ff00147812 */ /* 0x000fe400078ec0ff */
[----:B------:R-:W-:Y:S01]  /*1a80*/  ISETP.NE.AND P5, PT, R36, RZ, PT ;  /* 0x000000ff2400720c */ /* 0x000fe20003fa5270 */
[----:B0-----:R-:W-:Y:S01]  /*1a90*/  VIADD R16, R5, 0x20 ;  /* 0x0000002005107836 */ /* 0x001fe20000000000 */
[----:B------:R-:W-:Y:S02]  /*1aa0*/  LOP3.LUT R5, RZ, R5, RZ, 0x33, !PT ;  /* 0x00000005ff057212 */ /* 0x000fe400078e33ff */
[----:B------:R-:W-:Y:S02]  /*1ab0*/  PRMT R20, R7, 0x7604, R20 ;  /* 0x0000760407147816 */ /* 0x000fe40000000014 */
[----:B------:R-:W-:Y:S01]  /*1ac0*/  ISETP.GT.AND P0, PT, R16, UR8, PT ;  /* 0x0000000810007c0c */ /* 0x000fe2000bf04270 */
[----:B------:R-:W-:Y:S01]  /*1ad0*/  VIADD R5, R5, UR8 ;  /* 0x0000000805057c36 */ /* 0x000fe20008000000 */
[----:B------:R-:W0:Y:S04]  /*1ae0*/  S2R R16, SR_LANEID ;  /* 0x0000000000107919 */ /* 0x000e280000000000 */
[----:B------:R-:W-:-:S05]  /*1af0*/  SEL R5, R5, 0x1f, P0 ;  /* 0x0000001f05057807 */ /* 0x000fca0000000000 */
[----:B------:R-:W1:Y:S04]  /*1b00*/  SHFL.DOWN PT, R17, R4, 0x1, R5 ;  /* 0x0820000004117989 */ /* 0x000e6800000e0005 */
[----:B-----5:R-:W-:Y:S04]  /*1b10*/  SHFL.DOWN PT, R18, R2, 0x1, R5 ;  /* 0x0820000002127989 */ /* 0x020fe800000e0005 */
[----:B------:R-:W2:Y:S01]  /*1b20*/  SHFL.DOWN PT, R19, R3, 0x1, R5 ;  /* 0x0820000003137989 */ /* 0x000ea200000e0005 */
[----:B-1----:R-:W-:Y:S01]  /*1b30*/  ISETP.GE.AND P1, PT, R17, R4, PT ;  /* 0x000000041100720c */ /* 0x002fe20003f26270 */
[----:B--2---:R-:W-:-:S12]  /*1b40*/  DSETP.GT.AND P0, PT, R2, R18, PT ;  /* 0x000000120200722a */ /* 0x004fd80003f04000 */
[----:B------:R-:W-:Y:S01]  /*1b50*/  DSETP.GEU.AND P1, PT, R2, R18, !P1 ;  /* 0x000000120200722a */ /* 0x000fe20004f2e000 */
[----:B0-----:R-:W-:-:S05]  /*1b60*/  ISETP.GE.OR P0, PT, R16, R5, P0 ;  /* 0x000000051000720c */ /* 0x001fca0000706670 */
[----:B------:R-:W-:-:S13]  /*1b70*/  PLOP3.LUT P2, PT, P0, P1, PT, 0xf8, 0x8f ;  /* 0x00000000008f781c */ /* 0x000fda0000743f70 */
[----:B------:R-:W-:Y:S02]  /*1b80*/  @!P2 IMAD.MOV.U32 R4, RZ, RZ, R17 ;  /* 0x000000ffff04a224 */ /* 0x000fe400078e0011 */
[----:B------:R-:W-:Y:S02]  /*1b90*/  IMAD.U32 R17, R10, 0x10000, RZ ;  /* 0x000100000a117824 */ /* 0x000fe400078e00ff */
[----:B------:R-:W-:Y:S01]  /*1ba0*/  @!P2 IMAD.MOV.U32 R2, RZ, RZ, R18 ;  /* 0x000000ffff02a224 */ /* 0x000fe200078e0012 */
[----:B------:R-:W0:Y:S01]  /*1bb0*/  SHFL.DOWN PT, R23, R4, 0x2, R5 ;  /* 0x0840000004177989 */ /* 0x000e2200000e0005 */
[----:B------:R-:W-:Y:S01]  /*1bc0*/  @!P2 IMAD.MOV.U32 R3, RZ, RZ, R19 ;  /* 0x000000ffff03a224 */ /* 0x000fe200078e0013 */
[----:B------:R-:W-:Y:S02]  /*1bd0*/  LOP3.LUT R17, R17, 0xff0000, RZ, 0xc0, !PT ;  /* 0x00ff000011117812 */ /* 0x000fe400078ec0ff */
[----:B------:R-:W-:Y:S03]  /*1be0*/  SHFL.DOWN PT, R18, R2, 0x2, R5 ;  /* 0x0840000002127989 */ /* 0x000fe600000e0005 */
[----:B------:R-:W-:Y:S01]  /*1bf0*/  IMAD.IADD R17, R20, 0x1, R17 ;  /* 0x0000000114117824 */ /* 0x000fe200078e0211 */
[----:B------:R-:W1:Y:S01]  /*1c00*/  SHFL.DOWN PT, R19, R3, 0x2, R5 ;  /* 0x0840000003137989 */ /* 0x000e6200000e0005 */
[----:B------:R-:W-:-:S05]  /*1c10*/  LOP3.LUT R20, R11, 0xffff, RZ, 0xc0, !PT ;  /* 0x0000ffff0b147812 */ /* 0x000fca00078ec0ff */
[----:B------:R-:W-:Y:S02]  /*1c20*/  IMAD R22, R20, 0x1000000, R17 ;  /* 0x0100000014167824 */ /* 0x000fe400078e0211 */
[----:B------:R-:W-:-:S03]  /*1c30*/  VIADD R20, R16, 0x2 ;  /* 0x0000000210147836 */ /* 0x000fc60000000000 */
[----:B------:R-:W2:Y:S01]  /*1c40*/  SHFL.DOWN PT, R21, R22, 0x1, R5 ;  /* 0x0820000016157989 */ /* 0x000ea200000e0005 */
[----:B0-----:R-:W-:Y:S01]  /*1c50*/  ISETP.GE.AND P1, PT, R23, R4, PT ;  /* 0x000000041700720c */ /* 0x001fe20003f26270 */
[----:B-1----:R-:W-:-:S12]  /*1c60*/  DSETP.GT.AND P0, PT, R2, R18, PT ;  /* 0x000000120200722a */ /* 0x002fd80003f04000 */
[----:B------:R-:W-:Y:S01]  /*1c70*/  DSETP.GEU.AND P1, PT, R2, R18, !P1 ;  /* 0x000000120200722a */ /* 0x000fe20004f2e000 */
[----:B------:R-:W-:-:S05]  /*1c80*/  ISETP.GT.OR P0, PT, R20, R5, P0 ;  /* 0x000000051400720c */ /* 0x000fca0000704670 */
[----:B------:R-:W-:Y:S02]  /*1c90*/  PLOP3.LUT P3, PT, P0, P1, PT, 0xf8, 0x8f ;  /* 0x00000000008f781c */ /* 0x000fe40000763f70 */
[----:B--2---:R-:W-:Y:S02]  /*1ca0*/  @!P2 SHF.R.U32.HI R17, RZ, 0x8, R21 ;  /* 0x00000008ff11a819 */ /* 0x004fe40000011615 */
[C---:B------:R-:W-:Y:S02]  /*1cb0*/  @!P2 PRMT R10, R21.reuse, 0x7632, R10 ;  /* 0x00007632150aa816 */ /* 0x040fe4000000000a */
[----:B------:R-:W-:Y:S02]  /*1cc0*/  @!P2 PRMT R0, R21, 0x7610, R0 ;  /* 0x000076101500a816 */ /* 0x000fe40000000000 */
[----:B------:R-:W-:Y:S02]  /*1cd0*/  @!P2 PRMT R7, R17, 0x7610, R7 ;  /* 0x000076101107a816 */ /* 0x000fe40000000007 */
[----:B------:R-:W-:Y:S01]  /*1ce0*/  @!P2 SHF.R.U32.HI R17, RZ, 0x18, R21 ;  /* 0x00000018ff11a819 */ /* 0x000fe20000011615 */
[----:B------:R-:W-:Y:S01]  /*1cf0*/  IMAD.U32 R21, R10, 0x10000, RZ ;  /* 0x000100000a157824 */ /* 0x000fe200078e00ff */
[----:B------:R-:W-:Y:S01]  /*1d00*/  LOP3.LUT R20, R0, 0xff, RZ, 0xc0, !PT ;  /* 0x000000ff00147812 */ /* 0x000fe200078ec0ff */
[----:B------:R-:W-:Y:S01]  /*1d10*/  @!P3 IMAD.MOV.U32 R4, RZ, RZ, R23 ;  /* 0x000000ffff04b224 */ /* 0x000fe200078e0017 */
[----:B------:R-:W-:Y:S01]  /*1d20*/  @!P2 PRMT R11, R17, 0x7610, R11 ;  /* 0x00007610110ba816 */ /* 0x000fe2000000000b */
[----:B------:R-:W-:Y:S01]  /*1d30*/  @!P3 IMAD.MOV.U32 R2, RZ, RZ, R18 ;  /* 0x000000ffff02b224 */ /* 0x000fe200078e0012 */
[----:B------:R-:W-:Y:S01]  /*1d40*/  PRMT R20, R7, 0x7604, R20 ;  /* 0x0000760407147816 */ /* 0x000fe20000000014 */
[----:B------:R-:W-:Y:S01]  /*1d50*/  @!P3 IMAD.MOV.U32 R3, RZ, RZ, R19 ;  /* 0x000000ffff03b224 */ /* 0x000fe200078e0013 */
[----:B------:R-:W-:Y:S01]  /*1d60*/  LOP3.LUT R21, R21, 0xff0000, RZ, 0xc0, !PT ;  /* 0x00ff000015157812 */ /* 0x000fe200078ec0ff */
[----:B------:R-:W0:Y:S01]  /*1d70*/  SHFL.DOWN PT, R23, R4, 0x4, R5 ;  /* 0x0880000004177989 */ /* 0x000e2200000e0005 */
[----:B------:R-:W-:-:S03]  /*1d80*/  LOP3.LUT R17, R11, 0xffff, RZ, 0xc0, !PT ;  /* 0x0000ffff0b117812 */ /* 0x000fc600078ec0ff */
[----:B------:R-:W-:Y:S01]  /*1d90*/  IMAD.IADD R20, R20, 0x1, R21 ;  /* 0x0000000114147824 */ /* 0x000fe200078e0215 */
[----:B------:R-:W-:Y:S03]  /*1da0*/  SHFL.DOWN PT, R18, R2, 0x4, R5 ;  /* 0x0880000002127989 */ /* 0x000fe600000e0005 */
[----:B------:R-:W-:Y:S01]  /*1db0*/  IMAD R22, R17, 0x1000000, R20 ;  /* 0x0100000011167824 */ /* 0x000fe200078e0214 */
[----:B------:R-:W1:Y:S01]  /*1dc0*/  SHFL.DOWN PT, R19, R3, 0x4, R5 ;  /* 0x0880000003137989 */ /* 0x000e6200000e0005 */
[----:B------:R-:W-:-:S03]  /*1dd0*/  VIADD R20, R16, 0x4 ;  /* 0x0000000410147836 */ /* 0x000fc60000000000 */
[----:B------:R-:W2:Y:S01]  /*1de0*/  SHFL.DOWN PT, R21, R22, 0x2, R5 ;  /* 0x0840000016157989 */ /* 0x000ea200000e0005 */
[----:B0-----:R-:W-:Y:S01]  /*1df0*/  ISETP.GE.AND P1, PT, R23, R4, PT ;  /* 0x000000041700720c */ /* 0x001fe20003f26270 */
[----:B-1----:R-:W-:Y:S01]  /*1e00*/  DSETP.GT.AND P0, PT, R2, R18, PT ;  /* 0x000000120200722a */ /* 0x002fe20003f04000 */
[----:B--2---:R-:W-:-:S11]  /*1e10*/  @!P3 SHF.R.U32.HI R17, RZ, 0x8, R21 ;  /* 0x00000008ff11b819 */ /* 0x004fd60000011615 */
[----:B------:R-:W-:Y:S01]  /*1e20*/  DSETP.GEU.AND P1, PT, R2, R18, !P1 ;  /* 0x000000120200722a */ /* 0x000fe20004f2e000 */
[C---:B------:R-:W-:Y:S02]  /*1e30*/  @!P3 PRMT R10, R21.reuse, 0x7632, R10 ;  /* 0x00007632150ab816 */ /* 0x040fe4000000000a */
[----:B------:R-:W-:Y:S02]  /*1e40*/  ISETP.GT.OR P0, PT, R20, R5, P0 ;  /* 0x000000051400720c */ /* 0x000fe40000704670 */
[----:B------:R-:W-:Y:S02]  /*1e50*/  @!P3 PRMT R0, R21, 0x7610, R0 ;  /* 0x000076101500b816 */ /* 0x000fe40000000000 */
[----:B------:R-:W-:Y:S02]  /*1e60*/  @!P3 PRMT R7, R17, 0x7610, R7 ;  /* 0x000076101107b816 */ /* 0x000fe40000000007 */
[----:B------:R-:W-:Y:S01]  /*1e70*/  @!P3 SHF.R.U32.HI R17, RZ, 0x18, R21 ;  /* 0x00000018ff11b819 */ /* 0x000fe20000011615 */
[----:B------:R-:W-:Y:S01]  /*1e80*/  IMAD.U32 R21, R10, 0x10000, RZ ;  /* 0x000100000a157824 */ /* 0x000fe200078e00ff */
[----:B------:R-:W-:-:S02]  /*1e90*/  PLOP3.LUT P2, PT, P0, P1, PT, 0xf8, 0x8f ;  /* 0x00000000008f781c */ /* 0x000fc40000743f70 */
[----:B------:R-:W-:Y:S02]  /*1ea0*/  LOP3.LUT R20, R0, 0xff, RZ, 0xc0, !PT ;  /* 0x000000ff00147812 */ /* 0x000fe400078ec0ff */
[----:B------:R-:W-:Y:S02]  /*1eb0*/  @!P3 PRMT R11, R17, 0x7610, R11 ;  /* 0x00007610110bb816 */ /* 0x000fe4000000000b */
[----:B------:R-:W-:Y:S02]  /*1ec0*/  PRMT R20, R7, 0x7604, R20 ;  /* 0x0000760407147816 */ /* 0x000fe40000000014 */
[----:B------:R-:W-:Y:S02]  /*1ed0*/  LOP3.LUT R21, R21, 0xff0000, RZ, 0xc0, !PT ;  /* 0x00ff000015157812 */ /* 0x000fe400078ec0ff */
[----:B------:R-:W-:Y:S02]  /*1ee0*/  LOP3.LUT R17, R11, 0xffff, RZ, 0xc0, !PT ;  /* 0x0000ffff0b117812 */ /* 0x000fe400078ec0ff */
[----:B------:R-:W-:Y:S01]  /*1ef0*/  ISETP.NE.AND P3, PT, R16, RZ, PT ;  /* 0x000000ff1000720c */ /* 0x000fe20003f65270 */
[----:B------:R-:W-:-:S02]  /*1f00*/  IMAD.IADD R20, R20, 0x1, R21 ;  /* 0x0000000114147824 */ /* 0x000fc400078e0215 */
[----:B------:R-:W-:Y:S02]  /*1f10*/  @!P2 IMAD.MOV.U32 R2, RZ, RZ, R18 ;  /* 0x000000ffff02a224 */ /* 0x000fe400078e0012 */
[----:B------:R-:W-:Y:S02]  /*1f20*/  IMAD R22, R17, 0x1000000, R20 ;  /* 0x0100000011167824 */ /* 0x000fe400078e0214 */
[----:B------:R-:W-:Y:S01]  /*1f30*/  @!P2 IMAD.MOV.U32 R3, RZ, RZ, R19 ;  /* 0x000000ffff03a224 */ /* 0x000fe200078e0013 */
[----:B------:R-:W-:Y:S01]  /*1f40*/  SHFL.DOWN PT, R18, R2, 0x8, R5 ;  /* 0x0900000002127989 */ /* 0x000fe200000e0005 */
[----:B------:R-:W-:Y:S02]  /*1f50*/  @!P2 IMAD.MOV.U32 R4, RZ, RZ, R23 ;  /* 0x000000ffff04a224 */ /* 0x000fe400078e0017 */
[C---:B------:R-:W-:Y:S01]  /*1f60*/  VIADD R20, R16.reuse, 0x8 ;  /* 0x0000000810147836 */ /* 0x040fe20000000000 */
[----:B------:R-:W0:Y:S01]  /*1f70*/  SHFL.DOWN PT, R21, R22, 0x4, R5 ;  /* 0x0880000016157989 */ /* 0x000e2200000e0005 */
[----:B------:R-:W-:-:S03]  /*1f80*/  VIADD R16, R16, 0x10 ;  /* 0x0000001010107836 */ /* 0x000fc60000000000 */
[----:B------:R-:W1:Y:S04]  /*1f90*/  SHFL.DOWN PT, R19, R3, 0x8, R5 ;  /* 0x0900000003137989 */ /* 0x000e6800000e0005 */
[----:B------:R-:W2:Y:S01]  /*1fa0*/  SHFL.DOWN PT, R23, R4, 0x8, R5 ;  /* 0x0900000004177989 */ /* 0x000ea200000e0005 */
[----:B------:R-:W3:Y:S01]  /*1fb0*/  @!P3 S2R R24, SR_CgaCtaId ;  /* 0x000000000018b919 */ /* 0x000ee20000008800 */
[----:B0-----:R-:W-:Y:S02]  /*1fc0*/  @!P2 SHF.R.U32.HI R17, RZ, 0x8, R21 ;  /* 0x00000008ff11a819 */ /* 0x001fe40000011615 */
[C---:B------:R-:W-:Y:S01]  /*1fd0*/  @!P2 PRMT R10, R21.reuse, 0x7632, R10 ;  /* 0x00007632150aa816 */ /* 0x040fe2000000000a */
[----:B-1----:R-:W-:Y:S01]  /*1fe0*/  DSETP.GT.AND P0, PT, R2, R18, PT ;  /* 0x000000120200722a */ /* 0x002fe20003f04000 */
[----:B------:R-:W-:-:S02]  /*1ff0*/  @!P2 PRMT R0, R21, 0x7610, R0 ;  /* 0x000076101500a816 */ /* 0x000fc40000000000 */
[----:B------:R-:W-:Y:S02]  /*2000*/  @!P2 PRMT R7, R17, 0x7610, R7 ;  /* 0x000076101107a816 */ /* 0x000fe40000000007 */
[----:B--2---:R-:W-:Y:S02]  /*2010*/  ISETP.GE.AND P1, PT, R23, R4, PT ;  /* 0x000000041700720c */ /* 0x004fe40003f26270 */
[----:B------:R-:W-:Y:S01]  /*2020*/  @!P2 SHF.R.U32.HI R17, RZ, 0x18, R21 ;  /* 0x00000018ff11a819 */ /* 0x000fe20000011615 */
[----:B------:R-:W-:Y:S01]  /*2030*/  IMAD.U32 R21, R10, 0x10000, RZ ;  /* 0x000100000a157824 */ /* 0x000fe200078e00ff */
[----:B------:R-:W-:Y:S02]  /*2040*/  ISETP.GT.OR P0, PT, R20, R5, P0 ;  /* 0x000000051400720c */ /* 0x000fe40000704670 */
[----:B------:R-:W-:Y:S02]  /*2050*/  LOP3.LUT R20, R0, 0xff, RZ, 0xc0, !PT ;  /* 0x000000ff00147812 */ /* 0x000fe400078ec0ff */
[----:B------:R-:W-:-:S02]  /*2060*/  @!P2 PRMT R11, R17, 0x7610, R11 ;  /* 0x00007610110ba816 */ /* 0x000fc4000000000b */
[----:B------:R-:W-:Y:S02]  /*2070*/  PRMT R20, R7, 0x7604, R20 ;  /* 0x0000760407147816 */ /* 0x000fe40000000014 */
[----:B------:R-:W-:Y:S01]  /*2080*/  LOP3.LUT R21, R21, 0xff0000, RZ, 0xc0, !PT ;  /* 0x00ff000015157812 */ /* 0x000fe200078ec0ff */
[----:B------:R-:W-:Y:S01]  /*2090*/  DSETP.GEU.AND P1, PT, R2, R18, !P1 ;  /* 0x000000120200722a */ /* 0x000fe20004f2e000 */
[----:B------:R-:W-:-:S03]  /*20a0*/  LOP3.LUT R17, R11, 0xffff, RZ, 0xc0, !PT ;  /* 0x0000ffff0b117812 */ /* 0x000fc600078ec0ff */
[----:B------:R-:W-:Y:S02]  /*20b0*/  IMAD.IADD R20, R20, 0x1, R21 ;  /* 0x0000000114147824 */ /* 0x000fe400078e0215 */
[----:B------:R-:W-:Y:S02]  /*20c0*/  PLOP3.LUT P2, PT, P0, P1, PT, 0xf8, 0x8f ;  /* 0x00000000008f781c */ /* 0x000fe40000743f70 */
[----:B------:R-:W-:-:S06]  /*20d0*/  IMAD R20, R17, 0x1000000, R20 ;  /* 0x0100000011147824 */ /* 0x000fcc00078e0214 */
[----:B------:R-:W0:Y:S05]  /*20e0*/  SHFL.DOWN PT, R20, R20, 0x8, R5 ;  /* 0x0900000014147989 */ /* 0x000e2a00000e0005 */
[----:B------:R-:W-:Y:S02]  /*20f0*/  @!P2 IMAD.MOV.U32 R4, RZ, RZ, R23 ;  /* 0x000000ffff04a224 */ /* 0x000fe400078e0017 */
[----:B------:R-:W-:Y:S02]  /*2100*/  @!P2 IMAD.MOV.U32 R2, RZ, RZ, R18 ;  /* 0x000000ffff02a224 */ /* 0x000fe400078e0012 */
[----:B------:R-:W-:Y:S01]  /*2110*/  @!P2 IMAD.MOV.U32 R3, RZ, RZ, R19 ;  /* 0x000000ffff03a224 */ /* 0x000fe200078e0013 */
[----:B------:R-:W1:Y:S04]  /*2120*/  SHFL.DOWN PT, R21, R4, 0x10, R5 ;  /* 0x0a00000004157989 */ /* 0x000e6800000e0005 */
[----:B------:R-:W-:Y:S04]  /*2130*/  SHFL.DOWN PT, R18, R2, 0x10, R5 ;  /* 0x0a00000002127989 */ /* 0x000fe800000e0005 */
[----:B------:R-:W2:Y:S01]  /*2140*/  SHFL.DOWN PT, R19, R3, 0x10, R5 ;  /* 0x0a00000003137989 */ /* 0x000ea200000e0005 */
        /* <DEDUP_REMOVED lines=8> */
[----:B------:R-:W-:Y:S02]  /*21d0*/  PRMT R22, R7, 0x7604, R22 ;  /* 0x0000760407167816 */ /* 0x000fe40000000016 */
[----:B------:R-:W-:Y:S02]  /*21e0*/  LOP3.LUT R23, R20, 0xff0000, RZ, 0xc0, !PT ;  /* 0x00ff000014177812 */ /* 0x000fe400078ec0ff */
[----:B-1----:R-:W-:Y:S01]  /*21f0*/  ISETP.GE.AND P1, PT, R21, R4, PT ;  /* 0x000000041500720c */ /* 0x002fe20003f26270 */
[----:B--2---:R-:W-:Y:S01]  /*2200*/  DSETP.GT.AND P0, PT, R2, R18, PT ;  /* 0x000000120200722a */ /* 0x004fe20003f04000 */
[----:B------:R-:W-:Y:S01]  /*2210*/  LOP3.LUT R17, R11, 0xffff, RZ, 0xc0, !PT ;  /* 0x0000ffff0b117812 */ /* 0x000fe200078ec0ff */
[----:B------:R-:W-:-:S04]  /*2220*/  IMAD.IADD R22, R22, 0x1, R23 ;  /* 0x0000000116167824 */ /* 0x000fc800078e0217 */
[----:B------:R-:W-:Y:S01]  /*2230*/  IMAD R22, R17, 0x1000000, R22 ;  /* 0x0100000011167824 */ /* 0x000fe200078e0216 */
[----:B------:R-:W-:Y:S02]  /*2240*/  ISETP.GT.OR P0, PT, R16, R5, P0 ;  /* 0x000000051000720c */ /* 0x000fe40000704670 */
[----:B------:R-:W-:Y:S02]  /*2250*/  @!P3 MOV R17, 0x400 ;  /* 0x000004000011b802 */ /* 0x000fe40000000f00 */
[----:B------:R-:W0:Y:S01]  /*2260*/  SHFL.DOWN PT, R5, R22, 0x10, R5 ;  /* 0x0a00000016057989 */ /* 0x000e2200000e0005 */
[----:B------:R-:W-:Y:S01]  /*2270*/  DSETP.GEU.AND P1, PT, R2, R18, !P1 ;  /* 0x000000120200722a */ /* 0x000fe20004f2e000 */
[----:B------:R-:W-:Y:S02]  /*2280*/  @!P3 SHF.R.U32.HI R16, RZ, 0x1, R36 ;  /* 0x00000001ff10b819 */ /* 0x000fe40000011624 */
[----:B---3--:R-:W-:Y:S02]  /*2290*/  @!P3 LEA R17, R24, R17, 0x18 ;  /* 0x000000111811b211 */ /* 0x008fe400078ec0ff */
[----:B------:R-:W-:-:S02]  /*22a0*/  @!P3 LOP3.LUT R16, R16, 0x1f0, RZ, 0xc0, !PT ;  /* 0x000001f01010b812 */ /* 0x000fc400078ec0ff */
[----:B------:R-:W-:-:S03]  /*22b0*/  PLOP3.LUT P0, PT, P0, P1, PT, 0xf8, 0x8f ;  /* 0x00000000008f781c */ /* 0x000fc60000703f70 */
[----:B------:R-:W-:-:S10]  /*22c0*/  @!P3 IMAD.IADD R23, R16, 0x1, R17 ;  /* 0x000000011017b824 */ /* 0x000fd400078e0211 */
[----:B------:R-:W-:Y:S02]  /*22d0*/  @!P0 IMAD.MOV.U32 R2, RZ, RZ, R18 ;  /* 0x000000ffff028224 */ /* 0x000fe400078e0012 */
[----:B------:R-:W-:Y:S01]  /*22e0*/  @!P0 IMAD.MOV.U32 R3, RZ, RZ, R19 ;  /* 0x000000ffff038224 */ /* 0x000fe200078e0013 */
[----:B0-----:R-:W-:Y:S01]  /*22f0*/  @!P0 SHF.R.U32.HI R16, RZ, 0x18, R5 ;  /* 0x00000018ff108819 */ /* 0x001fe20000011605 */
[----:B------:R-:W-:Y:S01]  /*2300*/  @!P0 IMAD.MOV.U32 R4, RZ, RZ, R21 ;  /* 0x000000ffff048224 */ /* 0x000fe200078e0015 */
[----:B------:R-:W-:Y:S02]  /*2310*/  @!P0 SHF.R.U32.HI R17, RZ, 0x8, R5 ;  /* 0x00000008ff118819 */ /* 0x000fe40000011605 */
[----:B------:R1:W-:Y:S01]  /*2320*/  @!P3 STS.64 [R23+0x8], R2 ;  /* 0x000008021700b388 */ /* 0x0003e20000000a00 */
[C---:B------:R-:W-:Y:S02]  /*2330*/  @!P0 PRMT R10, R5.reuse, 0x7632, R10 ;  /* 0x00007632050a8816 */ /* 0x040fe4000000000a */
[----:B------:R-:W-:Y:S01]  /*2340*/  @!P0 PRMT R0, R5, 0x7610, R0 ;  /* 0x0000761005008816 */ /* 0x000fe20000000000 */
[----:B------:R1:W-:Y:S01]  /*2350*/  @!P3 STS [R23+0x10], R4 ;  /* 0x000010041700b388 */ /* 0x0003e20000000800 */
[----:B------:R-:W-:-:S02]  /*2360*/  @!P0 PRMT R11, R16, 0x7610, R11 ;  /* 0x00007610100b8816 */ /* 0x000fc4000000000b */
[----:B------:R-:W-:Y:S01]  /*2370*/  @!P0 PRMT R7, R17, 0x7610, R7 ;  /* 0x0000761011078816 */ /* 0x000fe20000000007 */
[----:B------:R-:W-:Y:S06]  /*2380*/  BAR.SYNC.DEFER_BLOCKING 0x0 ;  /* 0x0000000000007b1d */ /* 0x000fec0000010000 */
[----:B------:R-:W-:Y:S05]  /*2390*/  @P5 BRA `(.L_x_10) ;  /* 0x0000002800005947 */ /* 0x000fea0003800000 */
[----:B------:R-:W-:Y:S02]  /*23a0*/  UISETP.GE.AND UP0, UPT, UR8, 0x21, UPT ;  /* 0x000000210800788c */ /* 0x000fe4000bf06270 */
[----:B------:R-:W-:Y:S02]  /*23b0*/  UISETP.GE.AND UP1, UPT, UR8, 0x41, UPT ;  /* 0x000000410800788c */ /* 0x000fe4000bf26270 */
[----:B------:R-:W-:Y:S02]  /*23c0*/  UISETP.GE.AND UP2, UPT, UR8, 0x61, UPT ;  /* 0x000000610800788c */ /* 0x000fe4000bf46270 */
[----:B------:R-:W-:Y:S02]  /*23d0*/  UISETP.GE.AND UP3, UPT, UR8, 0x81, UPT ;  /* 0x000000810800788c */ /* 0x000fe4000bf66270 */
[----:B------:R-:W-:Y:S02]  /*23e0*/  UISETP.GE.AND UP4, UPT, UR8, 0xa1, UPT ;  /* 0x000000a10800788c */ /* 0x000fe4000bf86270 */
[----:B------:R-:W-:-:S02]  /*23f0*/  UISETP.GE.AND UP5, UPT, UR8, 0xc1, UPT ;  /* 0x000000c10800788c */ /* 0x000fc4000bfa6270 */
[----:B------:R-:W-:Y:S01]  /*2400*/  UISETP.GE.AND UP6, UPT, UR8, 0xe1, UPT ;  /* 0x000000e10800788c */ /* 0x000fe2000bfc6270 */
[----:B------:R-:W-:Y:S10]  /*2410*/  BRA.U !UP0, `(.L_x_11) ;  /* 0x00000001084c7547 */ /* 0x000ff4000b800000 */
[----:B------:R-:W0:Y:S01]  /*2420*/  S2UR UR5, SR_CgaCtaId ;  /* 0x00000000000579c3 */ /* 0x000e220000008800 */
[----:B------:R-:W-:Y:S02]  /*2430*/  UMOV UR4, 0x400 ;  /* 0x0000040000047882 */ /* 0x000fe40000000000 */
[----:B0-----:R-:W-:-:S09]  /*2440*/  ULEA UR4, UR5, UR4, 0x18 ;  /* 0x0000000405047291 */ /* 0x001fd2000f8ec0ff */
[----:B------:R-:W0:Y:S04]  /*2450*/  LDS.64 R18, [UR4+0x20] ;  /* 0x00002004ff127984 */ /* 0x000e280008000a00 */
[----:B------:R-:W2:Y:S01]  /*2460*/  LDS.64 R16, [UR4+0x18] ;  /* 0x00001804ff107984 */ /* 0x000ea20008000a00 */
[----:B0-----:R-:W-:-:S13]  /*2470*/  ISETP.GE.AND P0, PT, R18, R4, PT ;  /* 0x000000041200720c */ /* 0x001fda0003f06270 */
[----:B--2---:R-:W-:-:S06]  /*2480*/  DSETP.GEU.AND P0, PT, R2, R16, !P0 ;  /* 0x000000100200722a */ /* 0x004fcc000470e000 */
[----:B------:R-:W-:-:S14]  /*2490*/  DSETP.LT.OR P0, PT, R16, R2, P0 ;  /* 0x000000021000722a */ /* 0x000fdc0000701400 */
[----:B-1----:R-:W-:Y:S01]  /*24a0*/  @!P0 IMAD.MOV.U32 R2, RZ, RZ, R16 ;  /* 0x000000ffff028224 */ /* 0x002fe200078e0010 */
[C---:B------:R-:W-:Y:S01]  /*24b0*/  @!P0 PRMT R5, R19.reuse, 0x7773, RZ ;  /* 0x0000777313058816 */ /* 0x040fe200000000ff */
[----:B------:R-:W-:Y:S01]  /*24c0*/  @!P0 IMAD.MOV.U32 R3, RZ, RZ, R17 ;  /* 0x000000ffff038224 */ /* 0x000fe200078e0011 */
[C---:B------:R-:W-:Y:S01]  /*24d0*/  @!P0 PRMT R16, R19.reuse, 0x7772, RZ ;  /* 0x0000777213108816 */ /* 0x040fe200000000ff */
[----:B------:R-:W-:Y:S01]  /*24e0*/  @!P0 IMAD.MOV.U32 R4, RZ, RZ, R18 ;  /* 0x000000ffff048224 */ /* 0x000fe200078e0012 */
[C---:B------:R-:W-:Y:S02]  /*24f0*/  @!P0 PRMT R17, R19.reuse, 0x7771, RZ ;  /* 0x0000777113118816 */ /* 0x040fe400000000ff */
[----:B------:R-:W-:Y:S02]  /*2500*/  @!P0 PRMT R19, R19, 0x7770, RZ ;  /* 0x0000777013138816 */ /* 0x000fe400000000ff */
[----:B------:R-:W-:Y:S02]  /*2510*/  @!P0 PRMT R11, R5, 0x7610, R11 ;  /* 0x00007610050b8816 */ /* 0x000fe4000000000b */
[----:B------:R-:W-:-:S02]  /*2520*/  @!P0 PRMT R10, R16, 0x7610, R10 ;  /* 0x00007610100a8816 */ /* 0x000fc4000000000a */
[----:B------:R-:W-:Y:S02]  /*2530*/  @!P0 PRMT R7, R17, 0x7610, R7 ;  /* 0x0000761011078816 */ /* 0x000fe40000000007 */
[----:B------:R-:W-:-:S07]  /*2540*/  @!P0 PRMT R0, R19, 0x7610, R0 ;  /* 0x0000761013008816 */ /* 0x000fce0000000000 */
.L_x_11:
[----:B------:R-:W-:Y:S05]  /*2550*/  BRA.U !UP1, `(.L_x_12) ;  /* 0x00000001094c7547 */ /* 0x000fea000b800000 */
        /* <DEDUP_REMOVED lines=19> */
.L_x_12:
        /* <DEDUP_REMOVED lines=20> */
.L_x_13:
        /* <DEDUP_REMOVED lines=20> */
.L_x_14:
        /* <DEDUP_REMOVED lines=20> */
.L_x_15:
        /* <DEDUP_REMOVED lines=20> */
.L_x_16:
        /* <DEDUP_REMOVED lines=9> */
[----:B------:R-:W-:Y:S05]  /*2c20*/  @P0 BRA `(.L_x_10) ;  /* 0x0000001c00dc0947 */ /* 0x000fea0003800000 */
[C---:B------:R-:W-:Y:S01]  /*2c30*/  PRMT R11, R19.reuse, 0x7773, RZ ;  /* 0x00007773130b7816 */ /* 0x040fe200000000ff */
[----:B-1----:R-:W-:Y:S01]  /*2c40*/  IMAD.MOV.U32 R4, RZ, RZ, R18 ;  /* 0x000000ffff047224 */ /* 0x002fe200078e0012 */
[C---:B------:R-:W-:Y:S01]  /*2c50*/  PRMT R10, R19.reuse, 0x7772, RZ ;  /* 0x00007772130a7816 */ /* 0x040fe200000000ff */
[----:B------:R-:W-:Y:S01]  /*2c60*/  IMAD.MOV.U32 R2, RZ, RZ, R16 ;  /* 0x000000ffff027224 */ /* 0x000fe200078e0010 */
[C---:B------:R-:W-:Y:S01]  /*2c70*/  PRMT R7, R19.reuse, 0x7771, RZ ;  /* 0x0000777113077816 */ /* 0x040fe200000000ff */
[----:B------:R-:W-:Y:S01]  /*2c80*/  IMAD.MOV.U32 R3, RZ, RZ, R17 ;  /* 0x000000ffff037224 */ /* 0x000fe200078e0011 */
[----:B------:R-:W-:Y:S01]  /*2c90*/  PRMT R0, R19, 0x7770, RZ ;  /* 0x0000777013007816 */ /* 0x000fe200000000ff */
[----:B------:R-:W-:Y:S06]  /*2ca0*/  BRA `(.L_x_10) ;  /* 0x0000001c00bc7947 */ /* 0x000fec0003800000 */
.L_x_2:
[----:B------:R-:W0:Y:S01]  /*2cb0*/  S2R R5, SR_TID.X ;  /* 0x0000000000057919 */ /* 0x000e220000002100 */
[----:B------:R-:W0:Y:S02]  /*2cc0*/  LDC.64 R16, c[0x0][0x380] ;  /* 0x0000e000ff107b82 */ /* 0x000e240000000a00 */
[----:B0-----:R-:W-:-:S05]  /*2cd0*/  IMAD.WIDE.U32 R16, R5, 0x10, R16 ;  /* 0x0000001005107825 */ /* 0x001fca00078e0010 */
[----:B------:R-:W2:Y:S04]  /*2ce0*/  LDG.E.64.CONSTANT R2, desc[UR6][R16.64] ;  /* 0x0000000610027981 */ /* 0x000ea8000c1e9b00 */
[----:B------:R-:W2:Y:S04]  /*2cf0*/  LDG.E.64.CONSTANT R20, desc[UR6][R16.64+0x1000] ;  /* 0x0010000610147981 */ /* 0x000ea8000c1e9b00 */
[----:B------:R-:W3:Y:S04]  /*2d00*/  LDG.E.64.CONSTANT R18, desc[UR6][R16.64+0x8] ;  /* 0x0000080610127981 */ /* 0x000ee8000c1e9b00 */
[----:B------:R-:W4:Y:S04]  /*2d10*/  LDG.E.64.CONSTANT R22, desc[UR6][R16.64+0x1008] ;  /* 0x0010080610167981 */ /* 0x000f28000c1e9b00 */
[----:B------:R-:W5:Y:S04]  /*2d20*/  LDG.E.64.CONSTANT R24, desc[UR6][R16.64+0x2000] ;  /* 0x0020000610187981 */ /* 0x000f68000c1e9b00 */
[----:B------:R-:W5:Y:S04]  /*2d30*/  LDG.E.64.CONSTANT R26, desc[UR6][R16.64+0x2008] ;  /* 0x00200806101a7981 */ /* 0x000f68000c1e9b00 */
[----:B------:R-:W5:Y:S04]  /*2d40*/  LDG.E.64.CONSTANT R28, desc[UR6][R16.64+0x3000] ;  /* 0x00300006101c7981 */ /* 0x000f68000c1e9b00 */
[----:B------:R-:W5:Y:S01]  /*2d50*/  LDG.E.64.CONSTANT R10, desc[UR6][R16.64+0x3008] ;  /* 0x00300806100a7981 */ /* 0x000f62000c1e9b00 */
[----:B------:R-:W-:Y:S01]  /*2d60*/  UISETP.GE.U32.AND UP0, UPT, UR5, 0x800, UPT ;  /* 0x000008000500788c */ /* 0x000fe2000bf06070 */
[----:B--2---:R-:W-:Y:S01]  /*2d70*/  DSETP.GEU.AND P4, PT, R20, R2, PT ;  /* 0x000000021400722a */ /* 0x004fe20003f8e000 */
[----:B---3--:R-:W-:-:S13]  /*2d80*/  IMAD.MOV.U32 R4, RZ, RZ, R18 ;  /* 0x000000ffff047224 */ /* 0x008fda00078e0012 */
[----:B----4-:R-:W-:-:S13]  /*2d90*/  @P4 ISETP.GE.AND P0, PT, R22, R4, PT ;  /* 0x000000041600420c */ /* 0x010fda0003f06270 */
[----:B------:R-:W-:-:S06]  /*2da0*/  @P4 DSETP.GEU.AND P0, PT, R2, R20, !P0 ;  /* 0x000000140200422a */ /* 0x000fcc000470e000 */
[----:B------:R-:W-:Y:S02]  /*2db0*/  @P4 FSEL R0, R2, R20, P0 ;  /* 0x0000001402004208 */ /* 0x000fe40000000000 */
[----:B------:R-:W-:Y:S02]  /*2dc0*/  @P4 FSEL R21, R3, R21, P0 ;  /* 0x0000001503154208 */ /* 0x000fe40000000000 */
[----:B------:R-:W-:Y:S01]  /*2dd0*/  @P4 SEL R4, R4, R22, P0 ;  /* 0x0000001604044207 */ /* 0x000fe20000000000 */
[----:B------:R-:W-:Y:S01]  /*2de0*/  @P4 IMAD.MOV.U32 R2, RZ, RZ, R0 ;  /* 0x000000ffff024224 */ /* 0x000fe200078e0000 */
[----:B------:R-:W-:Y:S01]  /*2df0*/  @P4 SEL R19, R19, R23, P0 ;  /* 0x0000001713134207 */ /* 0x000fe20000000000 */
[----:B------:R-:W-:-:S06]  /*2e00*/  @P4 IMAD.MOV.U32 R3, RZ, RZ, R21 ;  /* 0x000000ffff034224 */ /* 0x000fcc00078e0015 */
[----:B-----5:R-:W-:-:S14]  /*2e10*/  DSETP.GT.AND P3, PT, R2, R24, PT ;  /* 0x000000180200722a */ /* 0x020fdc0003f64000 */
[----:B------:R-:W-:-:S13]  /*2e20*/  @!P3 ISETP.GE.AND P1, PT, R26, R4, PT ;  /* 0x000000041a00b20c */ /* 0x000fda0003f26270 */
[----:B------:R-:W-:-:S06]  /*2e30*/  @!P3 DSETP.GEU.AND P1, PT, R2, R24, !P1 ;  /* 0x000000180200b22a */ /* 0x000fcc0004f2e000 */
[----:B------:R-:W-:Y:S01]  /*2e40*/  @!P3 FSEL R0, R2, R24, P1 ;  /* 0x000000180200b208 */ /* 0x000fe20000800000 */
[----:B------:R-:W-:Y:S01]  /*2e50*/  IMAD.MOV.U32 R24, RZ, RZ, 0x400 ;  /* 0x00000400ff187424 */ /* 0x000fe200078e00ff */
[----:B------:R-:W-:Y:S02]  /*2e60*/  @!P3 FSEL R25, R3, R25, P1 ;  /* 0x000000190319b208 */ /* 0x000fe40000800000 */
[----:B------:R-:W-:Y:S01]  /*2e70*/  @!P3 SEL R4, R4, R26, P1 ;  /* 0x0000001a0404b207 */ /* 0x000fe20000800000 */
[----:B------:R-:W-:Y:S01]  /*2e80*/  @!P3 IMAD.MOV.U32 R2, RZ, RZ, R0 ;  /* 0x000000ffff02b224 */ /* 0x000fe200078e0000 */
[----:B------:R-:W-:Y:S01]  /*2e90*/  @!P3 SEL R19, R19, R27, P1 ;  /* 0x0000001b1313b207 */ /* 0x000fe20000800000 */
[----:B------:R-:W-:-:S06]  /*2ea0*/  @!P3 IMAD.MOV.U32 R3, RZ, RZ, R25 ;  /* 0x000000ffff03b224 */ /* 0x000fcc00078e0019 */
[----:B------:R-:W-:-:S14]  /*2eb0*/  DSETP.GT.AND P5, PT, R2, R28, PT ;  /* 0x0000001c0200722a */ /* 0x000fdc0003fa4000 */
[----:B------:R-:W-:-:S13]  /*2ec0*/  @!P5 ISETP.GE.AND P2, PT, R10, R4, PT ;  /* 0x000000040a00d20c */ /* 0x000fda0003f46270 */
[----:B------:R-:W-:-:S06]  /*2ed0*/  @!P5 DSETP.GEU.AND P0, PT, R2, R28, !P2 ;  /* 0x0000001c0200d22a */ /* 0x000fcc000570e000 */
[----:B------:R-:W-:Y:S02]  /*2ee0*/  @!P5 SEL R19, R19, R11, P0 ;  /* 0x0000000b1313d207 */ /* 0x000fe40000000000 */
[----:B------:R-:W-:Y:S02]  /*2ef0*/  @!P5 FSEL R20, R2, R28, P0 ;  /* 0x0000001c0214d208 */ /* 0x000fe40000000000 */
[----:B------:R-:W-:Y:S02]  /*2f00*/  @!P5 FSEL R29, R3, R29, P0 ;  /* 0x0000001d031dd208 */ /* 0x000fe40000000000 */
[----:B------:R-:W-:Y:S01]  /*2f10*/  SHF.R.U32.HI R18, RZ, 0x10, R19 ;  /* 0x00000010ff127819 */ /* 0x000fe20000011613 */
[----:B------:R-:W-:Y:S01]  /*2f20*/  @!P5 IMAD.MOV.U32 R2, RZ, RZ, R20 ;  /* 0x000000ffff02d224 */ /* 0x000fe200078e0014 */
[----:B------:R-:W-:Y:S01]  /*2f30*/  @!P5 SEL R4, R4, R10, P0 ;  /* 0x0000000a0404d207 */ /* 0x000fe20000000000 */
[----:B------:R-:W-:Y:S01]  /*2f40*/  @!P5 IMAD.MOV.U32 R3, RZ, RZ, R29 ;  /* 0x000000ffff03d224 */ /* 0x000fe200078e001d */
[----:B------:R-:W-:-:S02]  /*2f50*/  SHF.R.U32.HI R7, RZ, 0x8, R19 ;  /* 0x00000008ff077819 */ /* 0x000fc40000011613 */
[----:B------:R-:W-:Y:S02]  /*2f60*/  SHF.R.U32.HI R11, RZ, 0x18, R19 ;  /* 0x00000018ff0b7819 */ /* 0x000fe40000011613 */
[----:B------:R-:W-:Y:S02]  /*2f70*/  PRMT R0, R19, 0x7610, R0 ;  /* 0x0000761013007816 */ /* 0x000fe40000000000 */
[----:B------:R-:W-:Y:S01]  /*2f80*/  PRMT R10, R18, 0x7610, R10 ;  /* 0x00007610120a7816 */ /* 0x000fe2000000000a */
[----:B------:R-:W-:Y:S06]  /*2f90*/  BRA.U !UP0, `(.L_x_17) ;  /* 0x00000005082c7547 */ /* 0x000fec000b800000 */
[----:B------:R-:W-:Y:S01]  /*2fa0*/  IMAD.MOV.U32 R24, RZ, RZ, 0x400 ;  /* 0x00000400ff187424 */ /* 0x000fe200078e00ff */
[----:B------:R-:W0:Y:S01]  /*2fb0*/  LDCU UR4, c[0x0][0x390] ;  /* 0x00007200ff0477ac */ /* 0x000e220008000800 */
[----:B------:R-:W-:-:S12]  /*2fc0*/  UIADD3 UR8, UPT, UPT, UR5, -0x400, URZ ;  /* 0xfffffc0005087890 */ /* 0x000fd8000fffe0ff */
.L_x_19:
[----:B------:R-:W-:-:S05]  /*2fd0*/  IMAD.WIDE R10, R24, 0x10, R16 ;  /* 0x00000010180a7825 */ /* 0x000fca00078e0210 */
[----:B------:R-:W2:Y:S04]  /*2fe0*/  LDG.E.64.CONSTANT R30, desc[UR6][R10.64+0x8] ;  /* 0x000008060a1e7981 */ /* 0x000ea8000c1e9b00 */
[----:B------:R-:W3:Y:S04]  /*2ff0*/  LDG.E.64.CONSTANT R32, desc[UR6][R10.64] ;  /* 0x000000060a207981 */ /* 0x000ee8000c1e9b00 */
[----:B------:R-:W4:Y:S04]  /*3000*/  LDG.E.64.CONSTANT R18, desc[UR6][R10.64+0x1008] ;  /* 0x001008060a127981 */ /* 0x000f28000c1e9b00 */
[----:B------:R-:W5:Y:S04]  /*3010*/  LDG.E.64.CONSTANT R34, desc[UR6][R10.64+0x1000] ;  /* 0x001000060a227981 */ /* 0x000f68000c1e9b00 */
[----:B------:R-:W5:Y:S04]  /*3020*/  LDG.E.64.CONSTANT R20, desc[UR6][R10.64+0x2008] ;  /* 0x002008060a147981 */ /* 0x000f68000c1e9b00 */
[----:B------:R-:W5:Y:S04]  /*3030*/  LDG.E.64.CONSTANT R28, desc[UR6][R10.64+0x2000] ;  /* 0x002000060a1c7981 */ /* 0x000f68000c1e9b00 */
[----:B------:R-:W5:Y:S04]  /*3040*/  LDG.E.64.CONSTANT R22, desc[UR6][R10.64+0x3008] ;  /* 0x003008060a167981 */ /* 0x000f68000c1e9b00 */
[----:B------:R1:W5:Y:S01]  /*3050*/  LDG.E.64.CONSTANT R26, desc[UR6][R10.64+0x3000] ;  /* 0x003000060a1a7981 */ /* 0x000362000c1e9b00 */
[----:B0-----:R-:W-:Y:S01]  /*3060*/  UMOV UR5, UR4 ;  /* 0x0000000400057c82 */ /* 0x001fe20008000000 */
[----:B------:R-:W-:-:S02]  /*3070*/  PRMT R7, RZ, 0x7610, R7 ;  /* 0x00007610ff077816 */ /* 0x000fc40000000007 */
[----:B------:R-:W-:-:S04]  /*3080*/  IADD3 R0, PT, PT, -R24, UR5, RZ ;  /* 0x0000000518007c10 */ /* 0x000fc8000fffe1ff */
[----:B------:R-:W-:Y:S02]  /*3090*/  ISETP.GE.AND P4, PT, R0, 0x400, PT ;  /* 0x000004000000780c */ /* 0x000fe40003f86270 */
[----:B-1----:R-:W-:Y:S02]  /*30a0*/  PRMT R11, RZ, 0x7610, R11 ;  /* 0x00007610ff0b7816 */ /* 0x002fe4000000000b */
[----:B------:R-:W-:Y:S02]  /*30b0*/  PRMT R10, RZ, 0x7610, R10 ;  /* 0x00007610ff0a7816 */ /* 0x000fe4000000000a */
[----:B--2---:R-:W-:-:S13]  /*30c0*/  ISETP.GE.AND P0, PT, R30, R4, PT ;  /* 0x000000041e00720c */ /* 0x004fda0003f06270 */
[----:B---3--:R-:W-:-:S06]  /*30d0*/  DSETP.GEU.AND P0, PT, R2, R32, !P0 ;  /* 0x000000200200722a */ /* 0x008fcc000470e000 */
[----:B------:R-:W-:-:S14]  /*30e0*/  DSETP.GT.OR P0, PT, R2, R32, P0 ;  /* 0x000000200200722a */ /* 0x000fdc0000704400 */
[----:B------:R-:W-:Y:S01]  /*30f0*/  @!P0 IMAD.MOV.U32 R4, RZ, RZ, R30 ;  /* 0x000000ffff048224 */ /* 0x000fe200078e001e */
[----:B------:R-:W-:Y:S01]  /*3100*/  @!P0 SHF.R.U32.HI R0, RZ, 0x18, R31 ;  /* 0x00000018ff008819 */ /* 0x000fe2000001161f */
[----:B------:R-:W-:Y:S02]  /*3110*/  @!P0 IMAD.MOV.U32 R2, RZ, RZ, R32 ;  /* 0x000000ffff028224 */ /* 0x000fe400078e0020 */
[----:B------:R-:W-:Y:S01]  /*3120*/  @!P0 IMAD.MOV.U32 R3, RZ, RZ, R33 ;  /* 0x000000ffff038224 */ /* 0x000fe200078e0021 */
[----:B----4-:R-:W-:Y:S02]  /*3130*/  ISETP.GE.AND P1, PT, R18, R4, PT ;  /* 0x000000041200720c */ /* 0x010fe40003f26270 */
[----:B------:R-:W-:Y:S02]  /*3140*/  @!P0 PRMT R11, R0, 0x7610, R11 ;  /* 0x00007610000b8816 */ /* 0x000fe4000000000b */
[----:B------:R-:W-:-:S04]  /*3150*/  PRMT R0, RZ, 0x7610, R0 ;  /* 0x00007610ff007816 */ /* 0x000fc80000000000 */
[----:B------:R-:W-:-:S05]  /*3160*/  @!P0 PRMT R0, R31, 0x7610, R0 ;  /* 0x000076101f008816 */ /* 0x000fca0000000000 */
[----:B-----5:R-:W-:-:S06]  /*3170*/  DSETP.GEU.AND P1, PT, R2, R34, !P1 ;  /* 0x000000220200722a */ /* 0x020fcc0004f2e000 */
[----:B------:R-:W-:-:S14]  /*3180*/  DSETP.GT.OR P1, PT, R2, R34, P1 ;  /* 0x000000220200722a */ /* 0x000fdc0000f24400 */
[----:B------:R-:W-:Y:S01]  /*3190*/  @!P1 IMAD.MOV.U32 R4, RZ, RZ, R18 ;  /* 0x000000ffff049224 */ /* 0x000fe200078e0012 */
[----:B------:R-:W-:Y:S01]  /*31a0*/  @!P0 SHF.R.U32.HI R18, RZ, 0x8, R31 ;  /* 0x00000008ff128819 */ /* 0x000fe2000001161f */
[----:B------:R-:W-:Y:S01]  /*31b0*/  @!P1 IMAD.MOV.U32 R2, RZ, RZ, R34 ;  /* 0x000000ffff029224 */ /* 0x000fe200078e0022 */
[----:B------:R-:W-:Y:S01]  /*31c0*/  @!P1 SHF.R.U32.HI R25, RZ, 0x18, R19 ;  /* 0x00000018ff199819 */ /* 0x000fe20000011613 */
[----:B------:R-:W-:Y:S01]  /*31d0*/  @!P1 IMAD.MOV.U32 R3, RZ, RZ, R35 ;  /* 0x000000ffff039224 */ /* 0x000fe200078e0023 */
[----:B------:R-:W-:Y:S02]  /*31e0*/  ISETP.GE.AND P2, PT, R20, R4, PT ;  /* 0x000000041400720c */ /* 0x000fe40003f46270 */
[----:B------:R-:W-:Y:S02]  /*31f0*/  @!P0 PRMT R7, R18, 0x7610, R7 ;  /* 0x0000761012078816 */ /* 0x000fe40000000007 */
[----:B------:R-:W-:Y:S02]  /*3200*/  @!P1 SHF.R.U32.HI R18, RZ, 0x8, R19 ;  /* 0x00000008ff129819 */ /* 0x000fe40000011613 */
[----:B------:R-:W-:-:S02]  /*3210*/  @!P1 PRMT R0, R19, 0x7610, R0 ;  /* 0x0000761013009816 */ /* 0x000fc40000000000 */
[----:B------:R-:W-:Y:S02]  /*3220*/  @!P1 PRMT R7, R18, 0x7610, R7 ;  /* 0x0000761012079816 */ /* 0x000fe40000000007 */
[----:B------:R-:W-:-:S03]  /*3230*/  @!P1 PRMT R11, R25, 0x7610, R11 ;  /* 0x00007610190b9816 */ /* 0x000fc6000000000b */
[----:B------:R-:W-:-:S06]  /*3240*/  DSETP.GEU.AND P2, PT, R2, R28, !P2 ;  /* 0x0000001c0200722a */ /* 0x000fcc000574e000 */
        /* <DEDUP_REMOVED lines=9> */
[----:B------:R-:W-:-:S02]  /*32e0*/  @!P3 SHF.R.U32.HI R19, RZ, 0x10, R21 ;  /* 0x00000010ff13b819 */ /* 0x000fc40000011615 */
[----:B------:R-:W-:Y:S02]  /*32f0*/  @!P1 PRMT R10, R20, 0x7610, R10 ;  /* 0x00007610140a9816 */ /* 0x000fe4000000000a */
[----:B------:R-:W-:Y:S02]  /*3300*/  @!P3 SHF.R.U32.HI R20, RZ, 0x18, R21 ;  /* 0x00000018ff14b819 */ /* 0x000fe40000011615 */
[----:B------:R-:W-:Y:S01]  /*3310*/  @!P3 PRMT R10, R19, 0x7610, R10 ;  /* 0x00007610130ab816 */ /* 0x000fe2000000000a */
[C-C-:B------:R-:W-:Y:S01]  /*3320*/  DSETP.GEU.AND P2, PT, R2.reuse, R26.reuse, !P2 ;  /* 0x0000001a0200722a */ /* 0x140fe2000574e000 */
[----:B------:R-:W-:Y:S02]  /*3330*/  @!P3 PRMT R11, R20, 0x7610, R11 ;  /* 0x00007610140bb816 */ /* 0x000fe4000000000b */
[----:B------:R-:W-:Y:S02]  /*3340*/  @!P3 PRMT R7, R18, 0x7610, R7 ;  /* 0x000076101207b816 */ /* 0x000fe40000000007 */
[----:B------:R-:W-:Y:S01]  /*3350*/  @!P3 PRMT R0, R21, 0x7610, R0 ;  /* 0x000076101500b816 */ /* 0x000fe20000000000 */
        /* <DEDUP_REMOVED lines=12> */
[----:B------:R-:W-:-:S05]  /*3420*/  VIADD R24, R24, 0x400 ;  /* 0x0000040018187836 */ /* 0x000fca0000000000 */
[----:B------:R-:W-:-:S13]  /*3430*/  ISETP.GT.AND P0, PT, R24, UR8, PT ;  /* 0x0000000818007c0c */ /* 0x000fda000bf04270 */
[----:B------:R-:W-:Y:S05]  /*3440*/  @!P0 BRA `(.L_x_19) ;  /* 0xfffffff800e08947 */ /* 0x000fea000383ffff */
.L_x_17:
[----:B------:R-:W-:-:S13]  /*3450*/  ISETP.GE.AND P0, PT, R24, UR5, PT ;  /* 0x0000000518007c0c */ /* 0x000fda000bf06270 */
[----:B------:R-:W-:Y:S05]  /*3460*/  @P0 BRA `(.L_x_18) ;  /* 0x0000000400d80947 */ /* 0x000fea0003800000 */
[----:B------:R-:W-:Y:S01]  /*3470*/  IADD3 R36, PT, PT, -R24, UR5, RZ ;  /* 0x0000000518247c10 */ /* 0x000fe2000fffe1ff */
[----:B------:R-:W-:Y:S03]  /*3480*/  BSSY.RECONVERGENT B1, `(.L_x_18) ;  /* 0x0000074000017945 */ /* 0x000fe60003800200 */
[----:B------:R-:W-:-:S13]  /*3490*/  ISETP.GE.AND P0, PT, R5, R36, PT ;  /* 0x000000240500720c */ /* 0x000fda0003f06270 */
[----:B------:R-:W-:Y:S05]  /*34a0*/  @P0 BRA `(.L_x_20) ;  /* 0x0000000400c40947 */ /* 0x000fea0003800000 */
[----:B------:R-:W-:Y:S01]  /*34b0*/  LOP3.LUT R17, RZ, R5, RZ, 0x33, !PT ;  /* 0x00000005ff117212 */ /* 0x000fe200078e33ff */
[----:B------:R-:W-:Y:S01]  /*34c0*/  BSSY.RECONVERGENT B2, `(.L_x_21) ;  /* 0x0000022000027945 */ /* 0x000fe20003800200 */
[----:B------:R-:W-:Y:S02]  /*34d0*/  IMAD.MOV.U32 R37, RZ, RZ, R5 ;  /* 0x000000ffff257224 */ /* 0x000fe400078e0005 */
[----:B------:R-:W-:-:S04]  /*34e0*/  IADD3 R18, PT, PT, -R24, UR5, R17 ;  /* 0x0000000518127c10 */ /* 0x000fc8000fffe111 */
[C---:B------:R-:W-:Y:S02]  /*34f0*/  LOP3.LUT R16, R18.reuse, 0x300, RZ, 0xc0, !PT ;  /* 0x0000030012107812 */ /* 0x040fe400078ec0ff */
[----:B------:R-:W-:Y:S02]  /*3500*/  ISETP.GE.U32.AND P1, PT, R18, 0x300, PT ;  /* 0x000003001200780c */ /* 0x000fe40003f26070 */
[----:B------:R-:W-:-:S13]  /*3510*/  ISETP.NE.AND P0, PT, R16, 0x300, PT ;  /* 0x000003001000780c */ /* 0x000fda0003f05270 */
[----:B------:R-:W-:Y:S05]  /*3520*/  @!P0 BRA `(.L_x_22) ;  /* 0x00000000006c8947 */ /* 0x000fea0003800000 */
[----:B------:R-:W0:Y:S01]  /*3530*/  LDC.64 R16, c[0x0][0x380] ;  /* 0x0000e000ff107b82 */ /* 0x000e220000000a00 */
[----:B------:R-:W-:Y:S01]  /*3540*/  LEA.HI R18, R18, 0x1, RZ, 0x18 ;  /* 0x0000000112127811 */ /* 0x000fe200078fc0ff */
[----:B------:R-:W-:Y:S02]  /*3550*/  IMAD.IADD R25, R5, 0x1, R24 ;  /* 0x0000000105197824 */ /* 0x000fe400078e0218 */
[----:B------:R-:W-:Y:S01]  /*3560*/  IMAD.MOV.U32 R37, RZ, RZ, R5 ;  /* 0x000000ffff257224 */ /* 0x000fe200078e0005 */
[----:B------:R-:W-:-:S05]  /*3570*/  LOP3.LUT R18, R18, 0x3, RZ, 0xc0, !PT ;  /* 0x0000000312127812 */ /* 0x000fca00078ec0ff */
[----:B------:R-:W-:-:S07]  /*3580*/  IMAD.MOV R26, RZ, RZ, -R18 ;  /* 0x000000ffff1a7224 */ /* 0x000fce00078e0a12 */
.L_x_23:
[----:B0-----:R-:W-:-:S05]  /*3590*/  IMAD.WIDE.U32 R20, R25, 0x10, R16 ;  /* 0x0000001019147825 */ /* 0x001fca00078e0010 */
[----:B------:R-:W2:Y:S04]  /*35a0*/  LDG.E.64.CONSTANT R18, desc[UR6][R20.64+0x8] ;  /* 0x0000080614127981 */ /* 0x000ea8000c1e9b00 */
[----:B------:R-:W3:Y:S01]  /*35b0*/  LDG.E.64.CONSTANT R22, desc[UR6][R20.64] ;  /* 0x0000000614167981 */ /* 0x000ee2000c1e9b00 */
[----:B------:R-:W-:Y:S02]  /*35c0*/  VIADD R26, R26, 0x1 ;  /* 0x000000011a1a7836 */ /* 0x000fe40000000000 */
[----:B------:R-:W-:Y:S02]  /*35d0*/  VIADD R37, R37, 0x100 ;  /* 0x0000010025257836 */ /* 0x000fe40000000000 */
[----:B------:R-:W-:Y:S01]  /*35e0*/  VIADD R25, R25, 0x100 ;  /* 0x0000010019197836 */ /* 0x000fe20000000000 */
[----:B------:R-:W-:-:S02]  /*35f0*/  ISETP.NE.AND P2, PT, R26, RZ, PT ;  /* 0x000000ff1a00720c */ /* 0x000fc40003f45270 */
[----:B--2---:R-:W-:-:S13]  /*3600*/  ISETP.GE.AND P0, PT, R18, R4, PT ;  /* 0x000000041200720c */ /* 0x004fda0003f06270 */
[----:B---3--:R-:W-:-:S06]  /*3610*/  DSETP.GEU.AND P0, PT, R2, R22, !P0 ;  /* 0x000000160200722a */ /* 0x008fcc000470e000 */
        /* <DEDUP_REMOVED lines=12> */
.L_x_22:
[----:B------:R-:W-:Y:S05]  /*36e0*/  BSYNC.RECONVERGENT B2 ;  /* 0x0000000000027941 */ /* 0x000fea0003800200 */
.L_x_21:
[----:B------:R-:W-:Y:S05]  /*36f0*/  @!P1 BRA `(.L_x_20) ;  /* 0x0000000400309947 */ /* 0x000fea0003800000 */
[----:B------:R-:W0:Y:S01]  /*3700*/  LDCU.64 UR8, c[0x0][0x380] ;  /* 0x00007000ff0877ac */ /* 0x000e220008000a00 */
[----:B------:R-:W1:Y:S01]  /*3710*/  LDC.64 R16, c[0x0][0x380] ;  /* 0x0000e000ff107b82 */ /* 0x000e620000000a00 */
[C---:B------:R-:W-:Y:S01]  /*3720*/  IADD3 R23, P0, PT, R37.reuse, R24, RZ ;  /* 0x0000001825177210 */ /* 0x040fe20007f1e0ff */
[----:B------:R-:W-:-:S04]  /*3730*/  IMAD.IADD R39, R37, 0x1, R24 ;  /* 0x0000000125277824 */ /* 0x000fc800078e0218 */
[----:B------:R-:W-:Y:S01]  /*3740*/  IMAD.X R18, RZ, RZ, RZ, P0 ;  /* 0x000000ffff127224 */ /* 0x000fe200000e06ff */
[----:B0-----:R-:W-:-:S04]  /*3750*/  LEA R22, P1, R23, UR8, 0x4 ;  /* 0x0000000817167c11 */ /* 0x001fc8000f8220ff */
[----:B------:R-:W-:Y:S02]  /*3760*/  IADD3 R22, P0, PT, R22, 0x3008, RZ ;  /* 0x0000300816167810 */ /* 0x000fe40007f1e0ff */
[----:B------:R-:W-:-:S05]  /*3770*/  LEA.HI.X R23, R23, UR9, R18, 0x4, P1 ;  /* 0x0000000917177c11 */ /* 0x000fca00088f2412 */
[----:B------:R-:W-:-:S07]  /*3780*/  IMAD.X R23, RZ, RZ, R23, P0 ;  /* 0x000000ffff177224 */ /* 0x000fce00000e0617 */
.L_x_24:
[----:B-1----:R-:W-:Y:S01]  /*3790*/  IMAD.WIDE.U32 R40, R39, 0x10, R16 ;  /* 0x0000001027287825 */ /* 0x002fe200078e0010 */
        /* <DEDUP_REMOVED lines=8> */
[----:B------:R-:W-:-:S02]  /*3820*/  VIADD R37, R37, 0x400 ;  /* 0x0000040025257836 */ /* 0x000fc40000000000 */
[----:B------:R-:W-:Y:S01]  /*3830*/  VIADD R39, R39, 0x400 ;  /* 0x0000040027277836 */ /* 0x000fe20000000000 */
[----:B0-----:R-:W-:-:S05]  /*3840*/  IADD3 R22, P4, PT, R22, 0x4000, RZ ;  /* 0x0000400016167810 */ /* 0x001fca0007f9e0ff */
[----:B------:R-:W-:Y:S01]  /*3850*/  IMAD.X R23, RZ, RZ, R23, P4 ;  /* 0x000000ffff177224 */ /* 0x000fe200020e0617 */
[----:B---3--:R-:W-:-:S13]  /*3860*/  ISETP.GE.AND P0, PT, R18, R4, PT ;  /* 0x000000041200720c */ /* 0x008fda0003f06270 */
[----:B----4-:R-:W-:-:S06]  /*3870*/  DSETP.GEU.AND P0, PT, R2, R20, !P0 ;  /* 0x000000140200722a */ /* 0x010fcc000470e000 */
[----:B------:R-:W-:-:S14]  /*3880*/  DSETP.GT.OR P0, PT, R2, R20, P0 ;  /* 0x000000140200722a */ /* 0x000fdc0000704400 */
[----:B------:R-:W-:-:S05]  /*3890*/  @!P0 IMAD.MOV.U32 R4, RZ, RZ, R18 ;  /* 0x000000ffff048224 */ /* 0x000fca00078e0012 */
[----:B--2---:R-:W-:Y:S01]  /*38a0*/  ISETP.GE.AND P1, PT, R24, R4, PT ;  /* 0x000000041800720c */ /* 0x004fe20003f26270 */
[----:B------:R-:W-:Y:S02]  /*38b0*/  @!P0 IMAD.MOV.U32 R2, RZ, RZ, R20 ;  /* 0x000000ffff028224 */ /* 0x000fe400078e0014 */
[----:B------:R-:W-:-:S10]  /*38c0*/  @!P0 IMAD.MOV.U32 R3, RZ, RZ, R21 ;  /* 0x000000ffff038224 */ /* 0x000fd400078e0015 */
[----:B-----5:R-:W-:-:S06]  /*38d0*/  DSETP.GEU.AND P1, PT, R2, R26, !P1 ;  /* 0x0000001a0200722a */ /* 0x020fcc0004f2e000 */
[----:B------:R-:W-:-:S14]  /*38e0*/  DSETP.GT.OR P1, PT, R2, R26, P1 ;  /* 0x0000001a0200722a */ /* 0x000fdc0000f24400 */
[----:B------:R-:W-:-:S05]  /*38f0*/  @!P1 IMAD.MOV.U32 R4, RZ, RZ, R24 ;  /* 0x000000ffff049224 */ /* 0x000fca00078e0018 */
[----:B------:R-:W-:Y:S01]  /*3900*/  ISETP.GE.AND P2, PT, R28, R4, PT ;  /* 0x000000041c00720c */ /* 0x000fe20003f46270 */
[----:B------:R-:W-:Y:S02]  /*3910*/  @!P1 IMAD.MOV.U32 R2, RZ, RZ, R26 ;  /* 0x000000ffff029224 */ /* 0x000fe400078e001a */
[----:B------:R-:W-:-:S10]  /*3920*/  @!P1 IMAD.MOV.U32 R3, RZ, RZ, R27 ;  /* 0x000000ffff039224 */ /* 0x000fd400078e001b */
[----:B------:R-:W-:-:S06]  /*3930*/  DSETP.GEU.AND P2, PT, R2, R30, !P2 ;  /* 0x0000001e0200722a */ /* 0x000fcc000574e000 */
[----:B------:R-:W-:-:S14]  /*3940*/  DSETP.GT.OR P3, PT, R2, R30, P2 ;  /* 0x0000001e0200722a */ /* 0x000fdc0001764400 */
[----:B------:R-:W-:-:S05]  /*3950*/  @!P3 IMAD.MOV.U32 R4, RZ, RZ, R28 ;  /* 0x000000ffff04b224 */ /* 0x000fca00078e001c */
[----:B------:R-:W-:Y:S01]  /*3960*/  ISETP.GE.AND P2, PT, R32, R4, PT ;  /* 0x000000042000720c */ /* 0x000fe20003f46270 */
[----:B------:R-:W-:Y:S02]  /*3970*/  @!P3 IMAD.MOV.U32 R2, RZ, RZ, R30 ;  /* 0x000000ffff02b224 */ /* 0x000fe400078e001e */
[----:B------:R-:W-:Y:S01]  /*3980*/  @!P3 IMAD.MOV.U32 R3, RZ, RZ, R31 ;  /* 0x000000ffff03b224 */ /* 0x000fe200078e001f */
[--C-:B------:R-:W-:Y:S02]  /*3990*/  @!P0 SHF.R.U32.HI R21, RZ, 0x18, R19.reuse ;  /* 0x00000018ff158819 */ /* 0x100fe40000011613 */
[--C-:B------:R-:W-:Y:S02]  /*39a0*/  @!P0 SHF.R.U32.HI R20, RZ, 0x10, R19.reuse ;  /* 0x00000010ff148819 */ /* 0x100fe40000011613 */
[----:B------:R-:W-:-:S05]  /*39b0*/  @!P0 SHF.R.U32.HI R18, RZ, 0x8, R19 ;  /* 0x00000008ff128819 */ /* 0x000fca0000011613 */
[----:B------:R-:W-:Y:S01]  /*39c0*/  DSETP.GEU.AND P2, PT, R2, R34, !P2 ;  /* 0x000000220200722a */ /* 0x000fe2000574e000 */
[----:B------:R-:W-:Y:S02]  /*39d0*/  @!P0 PRMT R11, R21, 0x7610, R11 ;  /* 0x00007610150b8816 */ /* 0x000fe4000000000b */
[----:B------:R-:W-:-:S03]  /*39e0*/  @!P0 PRMT R10, R20, 0x7610, R10 ;  /* 0x00007610140a8816 */ /* 0x000fc6000000000a */
[----:B------:R-:W-:Y:S01]  /*39f0*/  DSETP.GT.OR P2, PT, R2, R34, P2 ;  /* 0x000000220200722a */ /* 0x000fe20001744400 */
[----:B------:R-:W-:Y:S02]  /*3a00*/  @!P0 PRMT R7, R18, 0x7610, R7 ;  /* 0x0000761012078816 */ /* 0x000fe40000000007 */
[----:B------:R-:W-:Y:S02]  /*3a10*/  @!P0 PRMT R0, R19, 0x7610, R0 ;  /* 0x0000761013008816 */ /* 0x000fe40000000000 */
[----:B------:R-:W-:Y:S02]  /*3a20*/  ISETP.GE.AND P0, PT, R37, R36, PT ;  /* 0x000000242500720c */ /* 0x000fe40003f06270 */
[--C-:B------:R-:W-:Y:S02]  /*3a30*/  @!P1 SHF.R.U32.HI R20, RZ, 0x18, R25.reuse ;  /* 0x00000018ff149819 */ /* 0x100fe40000011619 */
[--C-:B------:R-:W-:Y:S02]  /*3a40*/  @!P1 SHF.R.U32.HI R19, RZ, 0x10, R25.reuse ;  /* 0x00000010ff139819 */ /* 0x100fe40000011619 */
[----:B------:R-:W-:-:S02]  /*3a50*/  @!P1 SHF.R.U32.HI R18, RZ, 0x8, R25 ;  /* 0x00000008ff129819 */ /* 0x000fc40000011619 */
[----:B------:R-:W-:Y:S02]  /*3a60*/  @!P1 PRMT R11, R20, 0x7610, R11 ;  /* 0x00007610140b9816 */ /* 0x000fe4000000000b */
[----:B------:R-:W-:Y:S02]  /*3a70*/  @!P1 PRMT R10, R19, 0x7610, R10 ;  /* 0x00007610130a9816 */ /* 0x000fe4000000000a */
[----:B------:R-:W-:Y:S02]  /*3a80*/  @!P1 PRMT R7, R18, 0x7610, R7 ;  /* 0x0000761012079816 */ /* 0x000fe40000000007 */
[--C-:B------:R-:W-:Y:S02]  /*3a90*/  @!P3 SHF.R.U32.HI R20, RZ, 0x18, R29.reuse ;  /* 0x00000018ff14b819 */ /* 0x100fe4000001161d */
[--C-:B------:R-:W-:Y:S02]  /*3aa0*/  @!P3 SHF.R.U32.HI R19, RZ, 0x10, R29.reuse ;  /* 0x00000010ff13b819 */ /* 0x100fe4000001161d */
[----:B------:R-:W-:-:S02]  /*3ab0*/  @!P3 SHF.R.U32.HI R18, RZ, 0x8, R29 ;  /* 0x00000008ff12b819 */ /* 0x000fc4000001161d */
[----:B------:R-:W-:Y:S02]  /*3ac0*/  @!P1 PRMT R0, R25, 0x7610, R0 ;  /* 0x0000761019009816 */ /* 0x000fe40000000000 */
[----:B------:R-:W-:Y:S02]  /*3ad0*/  @!P3 PRMT R11, R20, 0x7610, R11 ;  /* 0x00007610140bb816 */ /* 0x000fe4000000000b */
[----:B------:R-:W-:Y:S02]  /*3ae0*/  @!P3 PRMT R10, R19, 0x7610, R10 ;  /* 0x00007610130ab816 */ /* 0x000fe4000000000a */
[----:B------:R-:W-:Y:S02]  /*3af0*/  @!P3 PRMT R7, R18, 0x7610, R7 ;  /* 0x000076101207b816 */ /* 0x000fe40000000007 */
[----:B------:R-:W-:Y:S02]  /*3b00*/  @!P3 PRMT R0, R29, 0x7610, R0 ;  /* 0x000076101d00b816 */ /* 0x000fe40000000000 */
[----:B------:R-:W-:-:S02]  /*3b10*/  @!P2 SHF.R.U32.HI R20, RZ, 0x18, R33 ;  /* 0x00000018ff14a819 */ /* 0x000fc40000011621 */
[--C-:B------:R-:W-:Y:S02]  /*3b20*/  @!P2 SHF.R.U32.HI R19, RZ, 0x10, R33.reuse ;  /* 0x00000010ff13a819 */ /* 0x100fe40000011621 */
[----:B------:R-:W-:Y:S01]  /*3b30*/  @!P2 SHF.R.U32.HI R18, RZ, 0x8, R33 ;  /* 0x00000008ff12a819 */ /* 0x000fe20000011621 */
[----:B------:R-:W-:Y:S01]  /*3b40*/  @!P2 IMAD.MOV.U32 R2, RZ, RZ, R34 ;  /* 0x000000ffff02a224 */ /* 0x000fe200078e0022 */
[----:B------:R-:W-:Y:S01]  /*3b50*/  @!P2 PRMT R11, R20, 0x7610, R11 ;  /* 0x00007610140ba816 */ /* 0x000fe2000000000b */
[----:B------:R-:W-:Y:S01]  /*3b60*/  @!P2 IMAD.MOV.U32 R3, RZ, RZ, R35 ;  /* 0x000000ffff03a224 */ /* 0x000fe200078e0023 */
[----:B------:R-:W-:Y:S01]  /*3b70*/  @!P2 PRMT R10, R19, 0x7610, R10 ;  /* 0x00007610130aa816 */ /* 0x000fe2000000000a */
[----:B------:R-:W-:Y:S01]  /*3b80*/  @!P2 IMAD.MOV.U32 R4, RZ, RZ, R32 ;  /* 0x000000ffff04a224 */ /* 0x000fe200078e0020 */
[----:B------:R-:W-:Y:S02]  /*3b90*/  @!P2 PRMT R7, R18, 0x7610, R7 ;  /* 0x000076101207a816 */ /* 0x000fe40000000007 */
[----:B------:R-:W-:Y:S01]  /*3ba0*/  @!P2 PRMT R0, R33, 0x7610, R0 ;  /* 0x000076102100a816 */ /* 0x000fe20000000000 */
[----:B------:R-:W-:Y:S06]  /*3bb0*/  @!P0 BRA `(.L_x_24) ;  /* 0xfffffff800f48947 */ /* 0x000fec000383ffff */
.L_x_20:
[----:B------:R-:W-:Y:S05]  /*3bc0*/  BSYNC.RECONVERGENT B1 ;  /* 0x0000000000017941 */ /* 0x000fea0003800200 */
.L_x_18:
[----:B------:R-:W0:Y:S01]  /*3bd0*/  SHFL.DOWN PT, R17, R4, 0x1, 0x1f ;  /* 0x08201f0004117f89 */ /* 0x000e2200000e0000 */
[----:B------:R-:W-:Y:S02]  /*3be0*/  LOP3.LUT R20, R0, 0xff, RZ, 0xc0, !PT ;  /* 0x000000ff00147812 */ /* 0x000fe400078ec0ff */
[----:B------:R-:W-:Y:S01]  /*3bf0*/  ISETP.NE.AND P5, PT, R5, RZ, PT ;  /* 0x000000ff0500720c */ /* 0x000fe20003fa5270 */
[----:B------:R-:W1:Y:S01]  /*3c00*/  S2R R16, SR_LANEID ;  /* 0x0000000000107919 */ /* 0x000e620000000000 */
[----:B------:R-:W-:Y:S01]  /*3c10*/  PRMT R20, R7, 0x7604, R20 ;  /* 0x0000760407147816 */ /* 0x000fe20000000014 */
[----:B------:R-:W-:Y:S04]  /*3c20*/  SHFL.DOWN PT, R18, R2, 0x1, 0x1f ;  /* 0x08201f0002127f89 */ /* 0x000fe800000e0000 */
[----:B------:R-:W2:Y:S01]  /*3c30*/  SHFL.DOWN PT, R19, R3, 0x1, 0x1f ;  /* 0x08201f0003137f89 */ /* 0x000ea200000e0000 */
[----:B0-----:R-:W-:Y:S01]  /*3c40*/  ISETP.GE.AND P1, PT, R17, R4, PT ;  /* 0x000000041100720c */ /* 0x001fe20003f26270 */
[----:B--2---:R-:W-:-:S12]  /*3c50*/  DSETP.GT.AND P0, PT, R2, R18, PT ;  /* 0x000000120200722a */ /* 0x004fd80003f04000 */
[----:B------:R-:W-:Y:S01]  /*3c60*/  DSETP.GEU.AND P1, PT, R2, R18, !P1 ;  /* 0x000000120200722a */ /* 0x000fe20004f2e000 */
[----:B-1----:R-:W-:-:S05]  /*3c70*/  ISETP.GT.OR P0, PT, R16, 0x1e, P0 ;  /* 0x0000001e1000780c */ /* 0x002fca0000704670 */
        /* <DEDUP_REMOVED lines=22> */
[----:B------:R-:W-:-:S03]  /*3de0*/  @!P3 SHF.R.U32.HI R17, RZ, 0x18, R20 ;  /* 0x00000018ff11b819 */ /* 0x000fc60000011614 */
[----:B------:R-:W-:Y:S02]  /*3df0*/  @!P2 IMAD.MOV.U32 R3, RZ, RZ, R19 ;  /* 0x000000ffff03a224 */ /* 0x000fe400078e0013 */
[----:B------:R-:W-:Y:S01]  /*3e00*/  @!P2 IMAD.MOV.U32 R2, RZ, RZ, R18 ;  /* 0x000000ffff02a224 */ /* 0x000fe200078e0012 */
[----:B------:R-:W-:Y:S01]  /*3e10*/  LOP3.LUT R18, R0, 0xff, RZ, 0xc0, !PT ;  /* 0x000000ff00127812 */ /* 0x000fe200078ec0ff */
[----:B------:R-:W-:Y:S01]  /*3e20*/  IMAD.U32 R19, R10, 0x10000, RZ ;  /* 0x000100000a137824 */ /* 0x000fe200078e00ff */
[----:B------:R-:W-:Y:S01]  /*3e30*/  @!P3 PRMT R11, R17, 0x7610, R11 ;  /* 0x00007610110bb816 */ /* 0x000fe2000000000b */
[----:B------:R-:W-:Y:S01]  /*3e40*/  @!P2 IMAD.MOV.U32 R4, RZ, RZ, R21 ;  /* 0x000000ffff04a224 */ /* 0x000fe200078e0015 */
[----:B------:R-:W-:Y:S02]  /*3e50*/  PRMT R18, R7, 0x7604, R18 ;  /* 0x0000760407127816 */ /* 0x000fe40000000012 */
[----:B------:R-:W-:Y:S02]  /*3e60*/  LOP3.LUT R19, R19, 0xff0000, RZ, 0xc0, !PT ;  /* 0x00ff000013137812 */ /* 0x000fe400078ec0ff */
[----:B------:R-:W0:Y:S01]  /*3e70*/  SHFL.DOWN PT, R21, R4, 0x4, 0x1f ;  /* 0x08801f0004157f89 */ /* 0x000e2200000e0000 */
[----:B------:R-:W-:-:S02]  /*3e80*/  LOP3.LUT R20, R11, 0xffff, RZ, 0xc0, !PT ;  /* 0x0000ffff0b147812 */ /* 0x000fc400078ec0ff */
[----:B------:R-:W-:Y:S02]  /*3e90*/  IMAD.IADD R17, R18, 0x1, R19 ;  /* 0x0000000112117824 */ /* 0x000fe400078e0213 */
[----:B------:R-:W-:Y:S02]  /*3ea0*/  SHFL.DOWN PT, R18, R2, 0x4, 0x1f ;  /* 0x08801f0002127f89 */ /* 0x000fe400000e0000 */
[----:B------:R-:W-:Y:S02]  /*3eb0*/  IMAD R20, R20, 0x1000000, R17 ;  /* 0x0100000014147824 */ /* 0x000fe400078e0211 */
[----:B------:R-:W1:Y:S04]  /*3ec0*/  SHFL.DOWN PT, R19, R3, 0x4, 0x1f ;  /* 0x08801f0003137f89 */ /* 0x000e6800000e0000 */
[----:B------:R-:W2:Y:S01]  /*3ed0*/  SHFL.DOWN PT, R20, R20, 0x2, 0x1f ;  /* 0x08401f0014147f89 */ /* 0x000ea200000e0000 */
[----:B0-----:R-:W-:Y:S01]  /*3ee0*/  ISETP.GE.AND P1, PT, R21, R4, PT ;  /* 0x000000041500720c */ /* 0x001fe20003f26270 */
[----:B-1----:R-:W-:Y:S01]  /*3ef0*/  DSETP.GT.AND P0, PT, R2, R18, PT ;  /* 0x000000120200722a */ /* 0x002fe20003f04000 */
[----:B--2---:R-:W-:-:S11]  /*3f00*/  @!P2 SHF.R.U32.HI R17, RZ, 0x8, R20 ;  /* 0x00000008ff11a819 */ /* 0x004fd60000011614 */
[----:B------:R-:W-:Y:S01]  /*3f10*/  DSETP.GEU.AND P1, PT, R2, R18, !P1 ;  /* 0x000000120200722a */ /* 0x000fe20004f2e000 */
[C---:B------:R-:W-:Y:S02]  /*3f20*/  @!P2 PRMT R10, R20.reuse, 0x7632, R10 ;  /* 0x00007632140aa816 */ /* 0x040fe4000000000a */
[----:B------:R-:W-:Y:S02]  /*3f30*/  @!P2 PRMT R0, R20, 0x7610, R0 ;  /* 0x000076101400a816 */ /* 0x000fe40000000000 */
[----:B------:R-:W-:Y:S01]  /*3f40*/  ISETP.GT.OR P0, PT, R16, 0x1b, P0 ;  /* 0x0000001b1000780c */ /* 0x000fe20000704670 */
[----:B------:R-:W-:Y:S01]  /*3f50*/  IMAD.U32 R22, R10, 0x10000, RZ ;  /* 0x000100000a167824 */ /* 0x000fe200078e00ff */
[----:B------:R-:W-:Y:S02]  /*3f60*/  @!P2 PRMT R7, R17, 0x7610, R7 ;  /* 0x000076101107a816 */ /* 0x000fe40000000007 */
[----:B------:R-:W-:Y:S02]  /*3f70*/  @!P2 SHF.R.U32.HI R17, RZ, 0x18, R20 ;  /* 0x00000018ff11a819 */ /* 0x000fe40000011614 */
[----:B------:R-:W-:-:S02]  /*3f80*/  LOP3.LUT R20, R0, 0xff, RZ, 0xc0, !PT ;  /* 0x000000ff00147812 */ /* 0x000fc400078ec0ff */
[----:B------:R-:W-:Y:S02]  /*3f90*/  PLOP3.LUT P3, PT, P0, P1, PT, 0xf8, 0x8f ;  /* 0x00000000008f781c */ /* 0x000fe40000763f70 */
[----:B------:R-:W-:Y:S02]  /*3fa0*/  @!P2 PRMT R11, R17, 0x7610, R11 ;  /* 0x00007610110ba816 */ /* 0x000fe4000000000b */
[----:B------:R-:W-:Y:S02]  /*3fb0*/  PRMT R20, R7, 0x7604, R20 ;  /* 0x0000760407147816 */ /* 0x000fe40000000014 */
[----:B------:R-:W-:Y:S02]  /*3fc0*/  LOP3.LUT R17, R22, 0xff0000, RZ, 0xc0, !PT ;  /* 0x00ff000016117812 */ /* 0x000fe400078ec0ff */
[----:B------:R-:W-:-:S03]  /*3fd0*/  LOP3.LUT R22, R11, 0xffff, RZ, 0xc0, !PT ;  /* 0x0000ffff0b167812 */ /* 0x000fc600078ec0ff */
[----:B------:R-:W-:Y:S02]  /*3fe0*/  IMAD.IADD R17, R20, 0x1, R17 ;  /* 0x0000000114117824 */ /* 0x000fe400078e0211 */
[----:B------:R-:W-:Y:S02]  /*3ff0*/  @!P3 IMAD.MOV.U32 R4, RZ, RZ, R21 ;  /* 0x000000ffff04b224 */ /* 0x000fe400078e0015 */
[----:B------:R-:W-:Y:S02]  /*4000*/  IMAD R20, R22, 0x1000000, R17 ;  /* 0x0100000016147824 */ /* 0x000fe400078e0211 */
[----:B------:R-:W-:Y:S01]  /*4010*/  @!P3 IMAD.MOV.U32 R2, RZ, RZ, R18 ;  /* 0x000000ffff02b224 */ /* 0x000fe200078e0012 */
[----:B------:R-:W0:Y:S01]  /*4020*/  SHFL.DOWN PT, R21, R4, 0x8, 0x1f ;  /* 0x09001f0004157f89 */ /* 0x000e2200000e0000 */
[----:B------:R-:W-:-:S03]  /*4030*/  @!P3 IMAD.MOV.U32 R3, RZ, RZ, R19 ;  /* 0x000000ffff03b224 */ /* 0x000fc600078e0013 */
[----:B------:R-:W1:Y:S04]  /*4040*/  SHFL.DOWN PT, R20, R20, 0x4, 0x1f ;  /* 0x08801f0014147f89 */ /* 0x000e6800000e0000 */
[----:B------:R-:W-:Y:S04]  /*4050*/  SHFL.DOWN PT, R18, R2, 0x8, 0x1f ;  /* 0x09001f0002127f89 */ /* 0x000fe800000e0000 */
[----:B------:R-:W2:Y:S01]  /*4060*/  SHFL.DOWN PT, R19, R3, 0x8, 0x1f ;  /* 0x09001f0003137f89 */ /* 0x000ea200000e0000 */
[----:B0-----:R-:W-:Y:S02]  /*4070*/  ISETP.GE.AND P1, PT, R21, R4, PT ;  /* 0x000000041500720c */ /* 0x001fe40003f26270 */
[----:B-1----:R-:W-:-:S02]  /*4080*/  @!P3 SHF.R.U32.HI R17, RZ, 0x8, R20 ;  /* 0x00000008ff11b819 */ /* 0x002fc40000011614 */
[C---:B------:R-:W-:Y:S02]  /*4090*/  @!P3 PRMT R10, R20.reuse, 0x7632, R10 ;  /* 0x00007632140ab816 */ /* 0x040fe4000000000a */
[----:B------:R-:W-:Y:S02]  /*40a0*/  @!P3 PRMT R0, R20, 0x7610, R0 ;  /* 0x000076101400b816 */ /* 0x000fe40000000000 */
[----:B------:R-:W-:Y:S01]  /*40b0*/  @!P3 PRMT R7, R17, 0x7610, R7 ;  /* 0x000076101107b816 */ /* 0x000fe20000000007 */
[----:B------:R-:W-:Y:S01]  /*40c0*/  IMAD.U32 R22, R10, 0x10000, RZ ;  /* 0x000100000a167824 */ /* 0x000fe200078e00ff */
[----:B------:R-:W-:Y:S01]  /*40d0*/  @!P3 SHF.R.U32.HI R17, RZ, 0x18, R20 ;  /* 0x00000018ff11b819 */ /* 0x000fe20000011614 */
[C-C-:B--2---:R-:W-:Y:S01]  /*40e0*/  DSETP.GT.AND P0, PT, R2.reuse, R18.reuse, PT ;  /* 0x000000120200722a */ /* 0x144fe20003f04000 */
[----:B------:R-:W-:Y:S01]  /*40f0*/  LOP3.LUT R20, R0, 0xff, RZ, 0xc0, !PT ;  /* 0x000000ff00147812 */ /* 0x000fe200078ec0ff */
[----:B------:R-:W-:Y:S01]  /*4100*/  DSETP.GEU.AND P1, PT, R2, R18, !P1 ;  /* 0x000000120200722a */ /* 0x000fe20004f2e000 */
[----:B------:R-:W-:-:S02]  /*4110*/  @!P3 PRMT R11, R17, 0x7610, R11 ;  /* 0x00007610110bb816 */ /* 0x000fc4000000000b */
[----:B------:R-:W-:Y:S02]  /*4120*/  PRMT R20, R7, 0x7604, R20 ;  /* 0x0000760407147816 */ /* 0x000fe40000000014 */
[----:B------:R-:W-:Y:S02]  /*4130*/  LOP3.LUT R17, R22, 0xff0000, RZ, 0xc0, !PT ;  /* 0x00ff000016117812 */ /* 0x000fe400078ec0ff */
[----:B------:R-:W-:Y:S02]  /*4140*/  LOP3.LUT R22, R11, 0xffff, RZ, 0xc0, !PT ;  /* 0x0000ffff0b167812 */ /* 0x000fe400078ec0ff */
[----:B------:R-:W-:Y:S01]  /*4150*/  ISETP.GT.OR P0, PT, R16, 0x17, P0 ;  /* 0x000000171000780c */ /* 0x000fe20000704670 */
[----:B------:R-:W-:Y:S01]  /*4160*/  IMAD.IADD R17, R20, 0x1, R17 ;  /* 0x0000000114117824 */ /* 0x000fe200078e0211 */
[----:B------:R-:W-:Y:S02]  /*4170*/  ISETP.NE.AND P3, PT, R16, RZ, PT ;  /* 0x000000ff1000720c */ /* 0x000fe40003f65270 */
[----:B------:R-:W-:Y:S01]  /*4180*/  PLOP3.LUT P2, PT, P0, P1, PT, 0xf8, 0x8f ;  /* 0x00000000008f781c */ /* 0x000fe20000743f70 */
[----:B------:R-:W-:-:S06]  /*4190*/  IMAD R20, R22, 0x1000000, R17 ;  /* 0x0100000016147824 */ /* 0x000fcc00078e0211 */
[----:B------:R-:W0:Y:S04]  /*41a0*/  SHFL.DOWN PT, R20, R20, 0x8, 0x1f ;  /* 0x09001f0014147f89 */ /* 0x000e2800000e0000 */
[----:B------:R-:W1:Y:S02]  /*41b0*/  @!P3 S2R R25, SR_CgaCtaId ;  /* 0x000000000019b919 */ /* 0x000e640000008800 */
[----:B------:R-:W-:Y:S02]  /*41c0*/  @!P2 IMAD.MOV.U32 R4, RZ, RZ, R21 ;  /* 0x000000ffff04a224 */ /* 0x000fe400078e0015 */
[----:B------:R-:W-:Y:S02]  /*41d0*/  @!P2 IMAD.MOV.U32 R2, RZ, RZ, R18 ;  /* 0x000000ffff02a224 */ /* 0x000fe400078e0012 */
[----:B------:R-:W-:Y:S01]  /*41e0*/  @!P2 IMAD.MOV.U32 R3, RZ, RZ, R19 ;  /* 0x000000ffff03a224 */ /* 0x000fe200078e0013 */
[----:B------:R-:W2:Y:S04]  /*41f0*/  SHFL.DOWN PT, R21, R4, 0x10, 0x1f ;  /* 0x0a001f0004157f89 */ /* 0x000ea800000e0000 */
[----:B------:R-:W-:Y:S04]  /*4200*/  SHFL.DOWN PT, R18, R2, 0x10, 0x1f ;  /* 0x0a001f0002127f89 */ /* 0x000fe800000e0000 */
        /* <DEDUP_REMOVED lines=11> */
[----:B--2---:R-:W-:Y:S01]  /*42c0*/  ISETP.GE.AND P1, PT, R21, R4, PT ;  /* 0x000000041500720c */ /* 0x004fe20003f26270 */
[----:B---3--:R-:W-:Y:S01]  /*42d0*/  DSETP.GT.AND P0, PT, R2, R18, PT ;  /* 0x000000120200722a */ /* 0x008fe20003f04000 */
[----:B------:R-:W-:Y:S01]  /*42e0*/  LOP3.LUT R17, R11, 0xffff, RZ, 0xc0, !PT ;  /* 0x0000ffff0b117812 */ /* 0x000fe200078ec0ff */
[----:B------:R-:W-:Y:S01]  /*42f0*/  IMAD.IADD R22, R22, 0x1, R23 ;  /* 0x0000000116167824 */ /* 0x000fe200078e0217 */
[----:B------:R-:W-:-:S03]  /*4300*/  @!P3 MOV R20, 0x400 ;  /* 0x000004000014b802 */ /* 0x000fc60000000f00 */
[----:B------:R-:W-:Y:S01]  /*4310*/  IMAD R17, R17, 0x1000000, R22 ;  /* 0x0100000011117824 */ /* 0x000fe200078e0216 */
[----:B------:R-:W-:Y:S02]  /*4320*/  ISETP.GT.OR P0, PT, R16, 0xf, P0 ;  /* 0x0000000f1000780c */ /* 0x000fe40000704670 */
[----:B------:R-:W-:Y:S02]  /*4330*/  @!P3 SHF.R.U32.HI R16, RZ, 0x1, R5 ;  /* 0x00000001ff10b819 */ /* 0x000fe40000011605 */
[----:B-1----:R-:W-:Y:S01]  /*4340*/  @!P3 LEA R25, R25, R20, 0x18 ;  /* 0x000000141919b211 */ /* 0x002fe200078ec0ff */
[----:B------:R-:W-:Y:S01]  /*4350*/  DSETP.GEU.AND P1, PT, R2, R18, !P1 ;  /* 0x000000120200722a */ /* 0x000fe20004f2e000 */
[----:B------:R-:W0:Y:S01]  /*4360*/  SHFL.DOWN PT, R17, R17, 0x10, 0x1f ;  /* 0x0a001f0011117f89 */ /* 0x000e2200000e0000 */
[----:B------:R-:W-:-:S04]  /*4370*/  @!P3 LOP3.LUT R16, R16, 0x1f0, RZ, 0xc0, !PT ;  /* 0x000001f01010b812 */ /* 0x000fc800078ec0ff */
[----:B------:R-:W-:Y:S01]  /*4380*/  PLOP3.LUT P0, PT, P0, P1, PT, 0xf8, 0x8f ;  /* 0x00000000008f781c */ /* 0x000fe20000703f70 */
[----:B------:R-:W-:-:S12]  /*4390*/  @!P3 IMAD.IADD R25, R16, 0x1, R25 ;  /* 0x000000011019b824 */ /* 0x000fd800078e0219 */
[----:B------:R-:W-:Y:S02]  /*43a0*/  @!P0 IMAD.MOV.U32 R2, RZ, RZ, R18 ;  /* 0x000000ffff028224 */ /* 0x000fe400078e0012 */
[----:B------:R-:W-:Y:S02]  /*43b0*/  @!P0 IMAD.MOV.U32 R3, RZ, RZ, R19 ;  /* 0x000000ffff038224 */ /* 0x000fe400078e0013 */
[----:B------:R-:W-:Y:S01]  /*43c0*/  @!P0 IMAD.MOV.U32 R4, RZ, RZ, R21 ;  /* 0x000000ffff048224 */ /* 0x000fe200078e0015 */
[--C-:B0-----:R-:W-:Y:S02]  /*43d0*/  @!P0 SHF.R.U32.HI R5, RZ, 0x18, R17.reuse ;  /* 0x00000018ff058819 */ /* 0x101fe40000011611 */
[----:B------:R0:W-:Y:S01]  /*43e0*/  @!P3 STS.64 [R25+0x8], R2 ;  /* 0x000008021900b388 */ /* 0x0001e20000000a00 */
[----:B------:R-:W-:Y:S02]  /*43f0*/  @!P0 SHF.R.U32.HI R16, RZ, 0x8, R17 ;  /* 0x00000008ff108819 */ /* 0x000fe40000011611 */
[C---:B------:R-:W-:Y:S01]  /*4400*/  @!P0 PRMT R10, R17.reuse, 0x7632, R10 ;  /* 0x00007632110a8816 */ /* 0x040fe2000000000a */
[----:B------:R0:W-:Y:S01]  /*4410*/  @!P3 STS [R25+0x10], R4 ;  /* 0x000010041900b388 */ /* 0x0001e20000000800 */
[----:B------:R-:W-:-:S02]  /*4420*/  @!P0 PRMT R0, R17, 0x7610, R0 ;  /* 0x0000761011008816 */ /* 0x000fc40000000000 */
[----:B------:R-:W-:Y:S02]  /*4430*/  @!P0 PRMT R11, R5, 0x7610, R11 ;  /* 0x00007610050b8816 */ /* 0x000fe4000000000b */
[----:B------:R-:W-:Y:S01]  /*4440*/  @!P0 PRMT R7, R16, 0x7610, R7 ;  /* 0x0000761010078816 */ /* 0x000fe20000000007 */
[----:B------:R-:W-:Y:S06]  /*4450*/  BAR.SYNC.DEFER_BLOCKING 0x0 ;  /* 0x0000000000007b1d */ /* 0x000fec0000010000 */
[----:B------:R-:W-:Y:S05]  /*4460*/  @P5 BRA `(.L_x_10) ;  /* 0x0000000400cc5947 */ /* 0x000fea0003800000 */
[----:B------:R-:W1:Y:S01]  /*4470*/  S2UR UR5, SR_CgaCtaId ;  /* 0x00000000000579c3 */ /* 0x000e620000008800 */
[----:B------:R-:W-:Y:S02]  /*4480*/  UMOV UR4, 0x400 ;  /* 0x0000040000047882 */ /* 0x000fe40000000000 */
[----:B-1----:R-:W-:-:S09]  /*4490*/  ULEA UR4, UR5, UR4, 0x18 ;  /* 0x0000000405047291 */ /* 0x002fd2000f8ec0ff */
[----:B------:R-:W1:Y:S04]  /*44a0*/  LDS.64 R18, [UR4+0x20] ;  /* 0x00002004ff127984 */ /* 0x000e680008000a00 */
[----:B------:R-:W2:Y:S04]  /*44b0*/  LDS.64 R22, [UR4+0x18] ;  /* 0x00001804ff167984 */ /* 0x000ea80008000a00 */
[----:B------:R-:W3:Y:S04]  /*44c0*/  LDS.64 R16, [UR4+0x30] ;  /* 0x00003004ff107984 */ /* 0x000ee80008000a00 */
[----:B0-----:R-:W0:Y:S04]  /*44d0*/  LDS.64 R24, [UR4+0x28] ;  /* 0x00002804ff187984 */ /* 0x001e280008000a00 */
[----:B------:R-:W4:Y:S04]  /*44e0*/  LDS.64 R20, [UR4+0x40] ;  /* 0x00004004ff147984 */ /* 0x000f280008000a00 */
[----:B------:R-:W5:Y:S04]  /*44f0*/  LDS.64 R26, [UR4+0x38] ;  /* 0x00003804ff1a7984 */ /* 0x000f680008000a00 */
[----:B------:R-:W-:Y:S04]  /*4500*/  LDS.64 R28, [UR4+0x48] ;  /* 0x00004804ff1c7984 */ /* 0x000fe80008000a00 */
[----:B------:R-:W-:Y:S04]  /*4510*/  LDS.64 R32, [UR4+0x58] ;  /* 0x00005804ff207984 */ /* 0x000fe80008000a00 */
[----:B------:R-:W-:Y:S01]  /*4520*/  LDS.64 R30, [UR4+0x68] ;  /* 0x00006804ff1e7984 */ /* 0x000fe20008000a00 */
[----:B-1----:R-:W-:-:S13]  /*4530*/  ISETP.GE.AND P0, PT, R18, R4, PT ;  /* 0x000000041200720c */ /* 0x002fda0003f06270 */
[----:B--2---:R-:W-:-:S06]  /*4540*/  DSETP.GEU.AND P0, PT, R2, R22, !P0 ;  /* 0x000000160200722a */ /* 0x004fcc000470e000 */
[----:B------:R-:W-:-:S14]  /*4550*/  DSETP.LT.OR P0, PT, R22, R2, P0 ;  /* 0x000000021600722a */ /* 0x000fdc0000701400 */
[----:B------:R-:W-:Y:S01]  /*4560*/  @!P0 IMAD.MOV.U32 R4, RZ, RZ, R18 ;  /* 0x000000ffff048224 */ /* 0x000fe200078e0012 */
[C---:B------:R-:W-:Y:S01]  /*4570*/  @!P0 PRMT R5, R19.reuse, 0x7773, RZ ;  /* 0x0000777313058816 */ /* 0x040fe200000000ff */
[----:B------:R-:W-:Y:S01]  /*4580*/  @!P0 IMAD.MOV.U32 R2, RZ, RZ, R22 ;  /* 0x000000ffff028224 */ /* 0x000fe200078e0016 */
[----:B------:R-:W-:Y:S01]  /*4590*/  @!P0 PRMT R18, R19, 0x7771, RZ ;  /* 0x0000777113128816 */ /* 0x000fe200000000ff */
[----:B------:R-:W-:Y:S01]  /*45a0*/  @!P0 IMAD.MOV.U32 R3, RZ, RZ, R23 ;  /* 0x000000ffff038224 */ /* 0x000fe200078e0017 */
[----:B---3--:R-:W-:Y:S01]  /*45b0*/  ISETP.GE.AND P1, PT, R16, R4, PT ;  /* 0x000000041000720c */ /* 0x008fe20003f26270 */
[----:B------:R-:W1:Y:S01]  /*45c0*/  LDS.64 R22, [UR4+0x50] ;  /* 0x00005004ff167984 */ /* 0x000e620008000a00 */
[----:B------:R-:W-:Y:S02]  /*45d0*/  @!P0 PRMT R11, R5, 0x7610, R11 ;  /* 0x00007610050b8816 */ /* 0x000fe4000000000b */
[----:B------:R-:W-:-:S09]  /*45e0*/  @!P0 PRMT R7, R18, 0x7610, R7 ;  /* 0x0000761012078816 */ /* 0x000fd20000000007 */
[----:B0-----:R-:W-:-:S06]  /*45f0*/  DSETP.GEU.AND P1, PT, R2, R24, !P1 ;  /* 0x000000180200722a */ /* 0x001fcc0004f2e000 */
[----:B------:R-:W-:-:S14]  /*4600*/  DSETP.LT.OR P1, PT, R24, R2, P1 ;  /* 0x000000021800722a */ /* 0x000fdc0000f21400 */
[----:B------:R-:W-:Y:S01]  /*4610*/  @!P1 IMAD.MOV.U32 R4, RZ, RZ, R16 ;  /* 0x000000ffff049224 */ /* 0x000fe200078e0010 */
[C---:B------:R-:W-:Y:S01]  /*4620*/  @!P0 PRMT R16, R19.reuse, 0x7772, RZ ;  /* 0x0000777213108816 */ /* 0x040fe200000000ff */
[----:B------:R-:W-:Y:S01]  /*4630*/  @!P1 IMAD.MOV.U32 R2, RZ, RZ, R24 ;  /* 0x000000ffff029224 */ /* 0x000fe200078e0018 */
[----:B------:R-:W-:Y:S01]  /*4640*/  @!P0 PRMT R19, R19, 0x7770, RZ ;  /* 0x0000777013138816 */ /* 0x000fe200000000ff */
[----:B------:R-:W-:Y:S01]  /*4650*/  @!P1 IMAD.MOV.U32 R3, RZ, RZ, R25 ;  /* 0x000000ffff039224 */ /* 0x000fe200078e0019 */
[----:B----4-:R-:W-:Y:S01]  /*4660*/  ISETP.GE.AND P2, PT, R20, R4, PT ;  /* 0x000000041400720c */ /* 0x010fe20003f46270 */
[----:B------:R-:W0:Y:S01]  /*4670*/  LDS.64 R24, [UR4+0x60] ;  /* 0x00006004ff187984 */ /* 0x000e220008000a00 */
[----:B------:R-:W-:Y:S02]  /*4680*/  @!P0 PRMT R10, R16, 0x7610, R10 ;  /* 0x00007610100a8816 */ /* 0x000fe4000000000a */
[----:B------:R-:W-:Y:S02]  /*4690*/  @!P0 PRMT R0, R19, 0x7610, R0 ;  /* 0x0000761013008816 */ /* 0x000fe40000000000 */
[----:B------:R-:W-:-:S02]  /*46a0*/  @!P1 PRMT R5, R17, 0x7773, RZ ;  /* 0x0000777311059816 */ /* 0x000fc400000000ff */
[----:B------:R-:W-:Y:S02]  /*46b0*/  @!P1 PRMT R16, R17, 0x7772, RZ ;  /* 0x0000777211109816 */ /* 0x000fe400000000ff */
[----:B------:R-:W-:Y:S02]  /*46c0*/  @!P1 PRMT R11, R5, 0x7610, R11 ;  /* 0x00007610050b9816 */ /* 0x000fe4000000000b */
[C---:B------:R-:W-:Y:S01]  /*46d0*/  @!P1 PRMT R18, R17.reuse, 0x7771, RZ ;  /* 0x0000777111129816 */ /* 0x040fe200000000ff */
[----:B-----5:R-:W-:Y:S01]  /*46e0*/  DSETP.GEU.AND P2, PT, R2, R26, !P2 ;  /* 0x0000001a0200722a */ /* 0x020fe2000574e000 */
[----:B------:R-:W-:Y:S02]  /*46f0*/  @!P1 PRMT R17, R17, 0x7770, RZ ;  /* 0x0000777011119816 */ /* 0x000fe400000000ff */
[----:B------:R-:W-:Y:S02]  /*4700*/  @!P1 PRMT R10, R16, 0x7610, R10 ;  /* 0x00007610100a9816 */ /* 0x000fe4000000000a */
[----:B------:R-:W-:Y:S01]  /*4710*/  @!P1 PRMT R0, R17, 0x7610, R0 ;  /* 0x0000761011009816 */ /* 0x000fe20000000000 */
[----:B------:R-:W-:Y:S01]  /*4720*/  DSETP.LT.OR P2, PT, R26, R2, P2 ;  /* 0x000000021a00722a */ /* 0x000fe20001741400 */
[----:B------:R-:W-:-:S13]  /*4730*/  @!P1 PRMT R7, R18, 0x7610, R7 ;  /* 0x0000761012079816 */ /* 0x000fda0000000007 */
[----:B------:R-:W-:Y:S01]  /*4740*/  @!P2 IMAD.MOV.U32 R4, RZ, RZ, R20 ;  /* 0x000000ffff04a224 */ /* 0x000fe200078e0014 */
[C---:B------:R-:W-:Y:S01]  /*4750*/  @!P2 PRMT R5, R21.reuse, 0x7773, RZ ;  /* 0x000077731505a816 */ /* 0x040fe200000000ff */
[----:B------:R-:W-:Y:S01]  /*4760*/  @!P2 IMAD.MOV.U32 R2, RZ, RZ, R26 ;  /* 0x000000ffff02a224 */ /* 0x000fe200078e001a */
[----:B------:R-:W-:Y:S01]  /*4770*/  @!P2 PRMT R16, R21, 0x7772, RZ ;  /* 0x000077721510a816 */ /* 0x000fe200000000ff */
[----:B------:R-:W-:Y:S01]  /*4780*/  @!P2 IMAD.MOV.U32 R3, RZ, RZ, R27 ;  /* 0x000000ffff03a224 */ /* 0x000fe200078e001b */
[----:B-1----:R-:W-:Y:S01]  /*4790*/  ISETP.GE.AND P3, PT, R22, R4, PT ;  /* 0x000000041600720c */ /* 0x002fe20003f66270 */
[----:B------:R-:W1:Y:S01]  /*47a0*/  LDS.64 R26, [UR4+0x70] ;  /* 0x00007004ff1a7984 */ /* 0x000e620008000a00 */
[----:B------:R-:W-:Y:S02]  /*47b0*/  @!P2 PRMT R11, R5, 0x7610, R11 ;  /* 0x00007610050ba816 */ /* 0x000fe4000000000b */
[----:B------:R-:W-:Y:S02]  /*47c0*/  @!P2 PRMT R17, R21, 0x7771, RZ ;  /* 0x000077711511a816 */ /* 0x000fe400000000ff */
[----:B------:R-:W-:-:S02]  /*47d0*/  @!P2 PRMT R10, R16, 0x7610, R10 ;  /* 0x00007610100aa816 */ /* 0x000fc4000000000a */
[----:B------:R-:W-:Y:S02]  /*47e0*/  @!P2 PRMT R21, R21, 0x7770, RZ ;  /* 0x000077701515a816 */ /* 0x000fe400000000ff */
[----:B------:R-:W-:Y:S02]  /*47f0*/  @!P2 PRMT R7, R17, 0x7610, R7 ;  /* 0x000076101107a816 */ /* 0x000fe40000000007 */
[----:B------:R-:W-:Y:S01]  /*4800*/  @!P2 PRMT R0, R21, 0x7610, R0 ;  /* 0x000076101500a816 */ /* 0x000fe20000000000 */
[----:B------:R-:W-:-:S06]  /*4810*/  DSETP.GEU.AND P3, PT, R2, R28, !P3 ;  /* 0x0000001c0200722a */ /* 0x000fcc0005f6e000 */
[----:B------:R-:W-:-:S14]  /*4820*/  DSETP.LT.OR P3, PT, R28, R2, P3 ;  /* 0x000000021c00722a */ /* 0x000fdc0001f61400 */
[----:B------:R-:W-:Y:S01]  /*4830*/  @!P3 IMAD.MOV.U32 R4, RZ, RZ, R22 ;  /* 0x000000ffff04b224 */ /* 0x000fe200078e0016 */
[C---:B------:R-:W-:Y:S01]  /*4840*/  @!P3 PRMT R5, R23.reuse, 0x7773, RZ ;  /* 0x000077731705b816 */ /* 0x040fe200000000ff */
[----:B------:R-:W-:Y:S01]  /*4850*/  @!P3 IMAD.MOV.U32 R2, RZ, RZ, R28 ;  /* 0x000000ffff02b224 */ /* 0x000fe200078e001c */
[----:B------:R-:W-:Y:S01]  /*4860*/  @!P3 PRMT R16, R23, 0x7772, RZ ;  /* 0x000077721710b816 */ /* 0x000fe200000000ff */
        /* <DEDUP_REMOVED lines=31> */
[----:B0-----:R-:W-:Y:S02]  /*4a60*/  ISETP.GE.AND P0, PT, R28, R4, PT ;  /* 0x000000041c00720c */ /* 0x001fe40003f06270 */
[C---:B------:R-:W-:Y:S02]  /*4a70*/  @!P6 PRMT R17, R27.reuse, 0x7771, RZ ;  /* 0x000077711b11e816 */ /* 0x040fe400000000ff */
[----:B------:R-:W-:Y:S02]  /*4a80*/  @!P6 PRMT R27, R27, 0x7770, RZ ;  /* 0x000077701b1be816 */ /* 0x000fe400000000ff */
[----:B------:R-:W-:-:S02]  /*4a90*/  @!P6 PRMT R11, R5, 0x7610, R11 ;  /* 0x00007610050be816 */ /* 0x000fc4000000000b */
[----:B------:R-:W-:Y:S02]  /*4aa0*/  @!P6 PRMT R10, R16, 0x7610, R10 ;  /* 0x00007610100ae816 */ /* 0x000fe4000000000a */
[----:B------:R-:W-:Y:S02]  /*4ab0*/  @!P6 PRMT R7, R17, 0x7610, R7 ;  /* 0x000076101107e816 */ /* 0x000fe40000000007 */
[----:B------:R-:W-:Y:S01]  /*4ac0*/  @!P6 PRMT R0, R27, 0x7610, R0 ;  /* 0x000076101b00e816 */ /* 0x000fe20000000000 */
[----:B-1----:R-:W-:-:S06]  /*4ad0*/  DSETP.GEU.AND P0, PT, R2, R32, !P0 ;  /* 0x000000200200722a */ /* 0x002fcc000470e000 */
[----:B------:R-:W-:-:S14]  /*4ae0*/  DSETP.LT.OR P0, PT, R32, R2, P0 ;  /* 0x000000022000722a */ /* 0x000fdc0000701400 */
[C---:B------:R-:W-:Y:S01]  /*4af0*/  @!P0 PRMT R5, R29.reuse, 0x7773, RZ ;  /* 0x000077731d058816 */ /* 0x040fe200000000ff */
[----:B------:R-:W-:Y:S01]  /*4b00*/  @!P0 IMAD.MOV.U32 R2, RZ, RZ, R32 ;  /* 0x000000ffff028224 */ /* 0x000fe200078e0020 */
[C---:B------:R-:W-:Y:S01]  /*4b10*/  @!P0 PRMT R16, R29.reuse, 0x7772, RZ ;  /* 0x000077721d108816 */ /* 0x040fe200000000ff */
[----:B------:R-:W-:Y:S01]  /*4b20*/  @!P0 IMAD.MOV.U32 R3, RZ, RZ, R33 ;  /* 0x000000ffff038224 */ /* 0x000fe200078e0021 */
[C---:B------:R-:W-:Y:S01]  /*4b30*/  @!P0 PRMT R17, R29.reuse, 0x7771, RZ ;  /* 0x000077711d118816 */ /* 0x040fe200000000ff */
[----:B------:R-:W-:Y:S01]  /*4b40*/  @!P0 IMAD.MOV.U32 R4, RZ, RZ, R28 ;  /* 0x000000ffff048224 */ /* 0x000fe200078e001c */
[----:B------:R-:W-:Y:S02]  /*4b50*/  @!P0 PRMT R29, R29, 0x7770, RZ ;  /* 0x000077701d1d8816 */ /* 0x000fe400000000ff */
[----:B------:R-:W-:Y:S02]  /*4b60*/  @!P0 PRMT R11, R5, 0x7610, R11 ;  /* 0x00007610050b8816 */ /* 0x000fe4000000000b */
[----:B------:R-:W-:-:S02]  /*4b70*/  @!P0 PRMT R10, R16, 0x7610, R10 ;  /* 0x00007610100a8816 */ /* 0x000fc4000000000a */
[----:B------:R-:W-:Y:S02]  /*4b80*/  @!P0 PRMT R7, R17, 0x7610, R7 ;  /* 0x0000761011078816 */ /* 0x000fe40000000007 */
[----:B------:R-:W-:-:S07]  /*4b90*/  @!P0 PRMT R0, R29, 0x7610, R0 ;  /* 0x000076101d008816 */ /* 0x000fce0000000000 */
.L_x_10:
[----:B------:R-:W-:Y:S05]  /*4ba0*/  BSYNC.RECONVERGENT B0 ;  /* 0x0000000000007941 */ /* 0x000fea0003800200 */
.L_x_1:
[----:B------:R-:W-:Y:S05]  /*4bb0*/  @P5 EXIT ;  /* 0x000000000000594d */ /* 0x000fea0003800000 */
[----:B------:R-:W3:Y:S01]  /*4bc0*/  LDCU UR8, c[0x0][0x3a0] ;  /* 0x00007400ff0877ac */ /* 0x000ee20008000800 */
[----:B------:R-:W4:Y:S01]  /*4bd0*/  LDC.64 R16, c[0x0][0x388] ;  /* 0x0000e200ff107b82 */ /* 0x000f220000000a00 */
[----:B------:R-:W5:Y:S01]  /*4be0*/  LDCU.64 UR4, c[0x0][0x398] ;  /* 0x00007300ff0477ac */ /* 0x000f620008000a00 */
[----:B---3--:R-:W-:-:S13]  /*4bf0*/  ISETP.GE.AND P0, PT, R4, UR8, PT ;  /* 0x0000000804007c0c */ /* 0x008fda000bf06270 */
[----:B-----5:R-:W-:-:S06]  /*4c00*/  DSETP.LEU.AND P0, PT, R2, UR4, !P0 ;  /* 0x0000000402007e2a */ /* 0x020fcc000c70b000 */
[----:B------:R-:W-:-:S14]  /*4c10*/  DSETP.LT.OR P0, PT, R2, UR4, P0 ;  /* 0x0000000402007e2a */ /* 0x000fdc0008701400 */
[----:B------:R-:W-:Y:S01]  /*4c20*/  @!P0 PRMT R12, R11, 0x7610, R12 ;  /* 0x000076100b0c8816 */ /* 0x000fe2000000000c */
[----:B------:R-:W-:Y:S01]  /*4c30*/  @!P0 IMAD.MOV.U32 R8, RZ, RZ, R2 ;  /* 0x000000ffff088224 */ /* 0x000fe200078e0002 */
[----:B------:R-:W-:Y:S01]  /*4c40*/  @!P0 PRMT R13, R10, 0x7610, R13 ;  /* 0x000076100a0d8816 */ /* 0x000fe2000000000d */
[----:B------:R-:W-:Y:S01]  /*4c50*/  @!P0 IMAD.MOV.U32 R9, RZ, RZ, R3 ;  /* 0x000000ffff098224 */ /* 0x000fe200078e0003 */
[----:B------:R-:W-:Y:S01]  /*4c60*/  @!P0 PRMT R14, R7, 0x7610, R14 ;  /* 0x00007610070e8816 */ /* 0x000fe2000000000e */
[----:B------:R-:W-:Y:S01]  /*4c70*/  @!P0 IMAD.MOV.U32 R6, RZ, RZ, R4 ;  /* 0x000000ffff068224 */ /* 0x000fe200078e0004 */
[----:B------:R-:W-:Y:S02]  /*4c80*/  @!P0 PRMT R15, R0, 0x7610, R15 ;  /* 0x00007610000f8816 */ /* 0x000fe4000000000f */
[----:B------:R-:W-:Y:S01]  /*4c90*/  LOP3.LUT R12, R12, 0xffff, RZ, 0xc0, !PT ;  /* 0x0000ffff0c0c7812 */ /* 0x000fe200078ec0ff */
[----:B----4-:R-:W-:Y:S01]  /*4ca0*/  STG.E.64 desc[UR6][R16.64], R8 ;  /* 0x0000000810007986 */ /* 0x010fe2000c101b06 */
[----:B------:R-:W-:-:S02]  /*4cb0*/  LOP3.LUT R13, R13, 0xffff, RZ, 0xc0, !PT ;  /* 0x0000ffff0d0d7812 */ /* 0x000fc400078ec0ff */
[----:B------:R-:W-:Y:S02]  /*4cc0*/  LOP3.LUT R14, R14, 0xffff, RZ, 0xc0, !PT ;  /* 0x0000ffff0e0e7812 */ /* 0x000fe400078ec0ff */
[----:B------:R-:W-:Y:S02]  /*4cd0*/  LOP3.LUT R15, R15, 0xffff, RZ, 0xc0, !PT ;  /* 0x0000ffff0f0f7812 */ /* 0x000fe400078ec0ff */
[----:B------:R-:W-:Y:S02]  /*4ce0*/  PRMT R7, R13, 0x3340, R12 ;  /* 0x000033400d077816 */ /* 0x000fe4000000000c */
[----:B------:R-:W-:-:S04]  /*4cf0*/  PRMT R14, R15, 0x3340, R14 ;  /* 0x000033400f0e7816 */ /* 0x000fc8000000000e */
[----:B------:R-:W-:-:S05]  /*4d00*/  PRMT R7, R14, 0x5410, R7 ;  /* 0x000054100e077816 */ /* 0x000fca0000000007 */
[----:B------:R-:W-:Y:S01]  /*4d10*/  STG.E.64 desc[UR6][R16.64+0x8], R6 ;  /* 0x0000080610007986 */ /* 0x000fe2000c101b06 */
[----:B------:R-:W-:Y:S05]  /*4d20*/  EXIT ;  /* 0x000000000000794d */ /* 0x000fea0003800000 */
.L_x_25:
[----:B------:R-:W-:-:S00]  /*4d30*/  BRA `(.L_x_25) ;  /* 0xfffffffc00fc7947 */ /* 0x000fc0000383ffff */
[----:B------:R-:W-:-:S00]  /*4d40*/  NOP ;  /* 0x0000000000007918 */ /* 0x000fc00000000000 */
        /* <DEDUP_REMOVED lines=11> */
.L_x_2023:


//--------------------- .text._ZN3cub18CUB_300001_SM_10006detail6reduce18DeviceReduceKernelINS2_10policy_hubIN4cuda3std3__45tupleIJdiEEEy12larger_tupleIdEE10Policy1000EN6thrust24THRUST_300001_SM_1000_NS12zip_iteratorINS8_IJNSF_6detail15normal_iteratorINSF_10device_ptrIdEEEENSF_17counting_iteratorIiNSF_11use_defaultESN_SN_EEEEEEEySB_S9_NS7_10__identityEEEvT0_PT3_T1_NS0_13GridEvenShareISV_EET2_T4_ --------------------------
	.section	.text._ZN3cub18CUB_300001_SM_10006detail6reduce18DeviceReduceKernelINS2_10policy_hubIN4cuda3std3__45tupleIJdiEEEy12larger_tupleIdEE10Policy1000EN6thrust24THRUST_300001_SM_1000_NS12zip_iteratorINS8_IJNSF_6detail15normal_iteratorINSF_10device_ptrIdEEEENSF_17counting_iteratorIiNSF_11use_defaultESN_SN_EEEEEEEySB_S9_NS7_10__identityEEEvT0_PT3_T1_NS0_13GridEvenShareISV_EET2_T4_,"ax",@progbits
	.align	128
        .global         _ZN3cub18CUB_300001_SM_10006detail6reduce18DeviceReduceKernelINS2_10policy_hubIN4cuda3std3__45tupleIJdiEEEy12larger_tupleIdEE10Policy1000EN6thrust24THRUST_300001_SM_1000_NS12zip_iteratorINS8_IJNSF_6detail15normal_iteratorINSF_10device_ptrIdEEEENSF_17counting_iteratorIiNSF_11use_defaultESN_SN_EEEEEEEySB_S9_NS7_10__identityEEEvT0_PT3_T1_NS0_13GridEvenShareISV_EET2_T4_
        .type           _ZN3cub18CUB_300001_SM_10006detail6reduce18DeviceReduceKernelINS2_10policy_hubIN4cuda3std3__45tupleIJdiEEEy12larger_tupleIdEE10Policy1000EN6thrust24THRUST_300001_SM_1000_NS12zip_iteratorINS8_IJNSF_6detail15normal_iteratorINSF_10device_ptrIdEEEENSF_17counting_iteratorIiNSF_11use_defaultESN_SN_EEEEEEEySB_S9_NS7_10__identityEEEvT0_PT3_T1_NS0_13GridEvenShareISV_EET2_T4_,@function
        .size           _ZN3cub18CUB_300001_SM_10006detail6reduce18DeviceReduceKernelINS2_10policy_hubIN4cuda3std3__45tupleIJdiEEEy12larger_tupleIdEE10Policy1000EN6thrust24THRUST_300001_SM_1000_NS12zip_iteratorINS8_IJNSF_6detail15normal_iteratorINSF_10device_ptrIdEEEENSF_17counting_iteratorIiNSF_11use_defaultESN_SN_EEEEEEEySB_S9_NS7_10__identityEEEvT0_PT3_T1_NS0_13GridEvenShareISV_EET2_T4_,(.L_x_2024 - _ZN3cub18CUB_300001_SM_10006detail6reduce18DeviceReduceKernelINS2_10policy_hubIN4cuda3std3__45tupleIJdiEEEy12larger_tupleIdEE10Policy1000EN6thrust24THRUST_300001_SM_1000_NS12zip_iteratorINS8_IJNSF_6detail15normal_iteratorINSF_10device_ptrIdEEEENSF_17counting_iteratorIiNSF_11use_defaultESN_SN_EEEEEEEySB_S9_NS7_10__identityEEEvT0_PT3_T1_NS0_13GridEvenShareISV_EET2_T4_)
        .other          _ZN3cub18CUB_300001_SM_10006detail6reduce18DeviceReduceKernelINS2_10policy_hubIN4cuda3std3__45tupleIJdiEEEy12larger_tupleIdEE10Policy1000EN6thrust24THRUST_300001_SM_1000_NS12zip_iteratorINS8_IJNSF_6detail15normal_iteratorINSF_10device_ptrIdEEEENSF_17counting_iteratorIiNSF_11use_defaultESN_SN_EEEEEEEySB_S9_NS7_10__identityEEEvT0_PT3_T1_NS0_13GridEvenShareISV_EET2_T4_,@"STO_CUDA_ENTRY STV_DEFAULT"
_ZN3cub18CUB_300001_SM_10006detail6reduce18DeviceReduceKernelINS2_10policy_hubIN4cuda3std3__45tupleIJdiEEEy12larger_tupleIdEE10Policy1000EN6thrust24THRUST_300001_SM_1000_NS12zip_iteratorINS8_IJNSF_6detail15normal_iteratorINSF_10device_ptrIdEEEENSF_17counting_iteratorIiNSF_11use_defaultESN_SN_EEEEEEEySB_S9_NS7_10__identityEEEvT0_PT3_T1_NS0_13GridEvenShareISV_EET2_T4_:
.text._ZN3cub18CUB_300001_SM_10006detail6reduce18DeviceReduceKernelINS2_10policy_hubIN4cuda3std3__45tupleIJdiEEEy12larger_tupleIdEE10Policy1000EN6thrust24THRUST_300001_SM_1000_NS12zip_iteratorINS8_IJNSF_6detail15normal_iteratorINSF_10device_ptrIdEEEENSF_17counting_iteratorIiNSF_11use_defaultESN_SN_EEEEEEEySB_S9_NS7_10__identityEEEvT0_PT3_T1_NS0_13GridEvenShareISV_EET2_T4_:
[----:B------:R-:W-:Y:S01]  /*0000*/  LDC R1, c[0x0][0x37c] ;  /* 0x0000df00ff017b82 */ /* 0x000fe20000000800 */
[----:B------:R-:W0:Y:S01]  /*0010*/  S2R R2, SR_CTAID.X ;  /* 0x0000000000027919 */ /* 0x000e220000002500 */
[----:B------:R-:W1:Y:S01]  /*0020*/  LDCU.64 UR4, c[0x0][0x3c0] ;  /* 0x00007800ff0477ac */ /* 0x000e620008000a00 */
[----:B------:R-:W-:Y:S01]  /*0030*/  BSSY.RECONVERGENT B0, `(.L_x_26) ;  /* 0x0000560000007945 */ /* 0x000fe20003800200 */
[----:B------:R-:W2:Y:S01]  /*0040*/  LDCU.64 UR8, c[0x0][0x358] ;  /* 0x00006b00ff0877ac */ /* 0x000ea20008000a00 */
[----:B-1----:R-:W-:Y:S02]  /*0050*/  IMAD.U32 R13, RZ, RZ, UR4 ;  /* 0x00000004ff0d7e24 */ /* 0x002fe4000f8e00ff */
[----:B------:R-:W-:Y:S02]  /*0060*/  IMAD.U32 R12, RZ, RZ, UR5 ;  /* 0x00000005ff0c7e24 */ /* 0x000fe4000f8e00ff */
[----:B0-----:R-:W-:-:S05]  /*0070*/  IMAD.SHL.U32 R4, R2, 0x400, RZ ;  /* 0x0000040002047824 */ /* 0x001fca00078e00ff */
[----:B------:R-:W-:-:S04]  /*0080*/  IADD3 R19, P1, PT, -R4, R13, RZ ;  /* 0x0000000d04137210 */ /* 0x000fc80007f3e1ff */
[----:B------:R-:W-:Y:S02]  /*0090*/  ISETP.GT.U32.AND P0, PT, R19, 0x3ff, PT ;  /* 0x000003ff1300780c */ /* 0x000fe40003f04070 */
[----:B------:R-:W-:-:S04]  /*00a0*/  IADD3.X R20, PT, PT, R12, -0x1, RZ, P1, !PT ;  /* 0xffffffff0c147810 */ /* 0x000fc80000ffe4ff */
[----:B------:R-:W-:-:S13]  /*00b0*/  ISETP.GT.U32.AND.EX P0, PT, R20, RZ, PT, P0 ;  /* 0x000000ff1400720c */ /* 0x000fda0003f04100 */
[----:B--2---:R-:W-:Y:S05]  /*00c0*/  @P0 BRA `(.L_x_27) ;  /* 0x0000002c00640947 */ /* 0x004fea0003800000 */
[----:B------:R-:W0:Y:S01]  /*00d0*/  S2R R3, SR_TID.X ;  /* 0x0000000000037919 */ /* 0x000e220000002100 */
[----:B------:R-:W-:Y:S01]  /*00e0*/  IMAD.IADD R6, R13, 0x1, -R4 ;  /* 0x000000010d067824 */ /* 0x000fe200078e0a04 */
[----:B------:R-:W1:Y:S01]  /*00f0*/  LDCU UR5, c[0x0][0x388] ;  /* 0x00007100ff0577ac */ /* 0x000e620008000800 */
[----:B------:R-:W-:Y:S01]  /*0100*/  BSSY.RECONVERGENT B1, `(.L_x_28) ;  /* 0x0000010000017945 */ /* 0x000fe20003800200 */
[----:B------:R-:W-:Y:S01]  /*0110*/  IMAD.MOV.U32 R0, RZ, RZ, RZ ;  /* 0x000000ffff007224 */ /* 0x000fe200078e00ff */
[----:B------:R-:W-:Y:S01]  /*0120*/  CS2R R8, SRZ ;  /* 0x0000000000087805 */ /* 0x000fe2000001ff00 */
[----:B------:R-:W2:Y:S01]  /*0130*/  LDCU UR14, c[0x0][0x388] ;  /* 0x00007100ff0e77ac */ /* 0x000ea20008000800 */
[----:B------:R-:W3:Y:S01]  /*0140*/  LDCU.64 UR6, c[0x0][0x380] ;  /* 0x00007000ff0677ac */ /* 0x000ee20008000a00 */
[----:B------:R-:W4:Y:S01]  /*0150*/  LDCU.64 UR12, c[0x0][0x380] ;  /* 0x00007000ff0c77ac */ /* 0x000f220008000a00 */
[----:B0-----:R-:W-:Y:S01]  /*0160*/  ISETP.GE.AND P0, PT, R3, R6, PT ;  /* 0x000000060300720c */ /* 0x001fe20003f06270 */
[----:B------:R-:W-:-:S12]  /*0170*/  IMAD.MOV.U32 R25, RZ, RZ, R3 ;  /* 0x000000ffff197224 */ /* 0x000fd800078e0003 */
[----:B-1234-:R-:W-:Y:S05]  /*0180*/  @P0 BRA `(.L_x_29) ;  /* 0x00000000001c0947 */ /* 0x01efea0003800000 */
[----:B------:R-:W0:Y:S01]  /*0190*/  LDC.64 R8, c[0x0][0x380] ;  /* 0x0000e000ff087b82 */ /* 0x000e220000000a00 */
[----:B------:R-:W-:Y:S01]  /*01a0*/  IMAD.IADD R5, R4, 0x1, R3 ;  /* 0x0000000104057824 */ /* 0x000fe200078e0203 */
[----:B------:R-:W1:Y:S03]  /*01b0*/  LDCU UR4, c[0x0][0x388] ;  /* 0x00007100ff0477ac */ /* 0x000e660008000800 */
[----:B0-----:R-:W-:-:S06]  /*01c0*/  IMAD.WIDE.U32 R8, R5, 0x8, R8 ;  /* 0x0000000805087825 */ /* 0x001fcc00078e0008 */
[----:B------:R-:W5:Y:S01]  /*01d0*/  LDG.E.64 R8, desc[UR8][R8.64] ;  /* 0x0000000808087981 */ /* 0x000f62000c1e1b00 */
[----:B------:R-:W-:Y:S02]  /*01e0*/  VIADD R25, R3, 0x100 ;  /* 0x0000010003197836 */ /* 0x000fe40000000000 */
[----:B-1----:R-:W-:-:S07]  /*01f0*/  VIADD R0, R5, UR4 ;  /* 0x0000000405007c36 */ /* 0x002fce0008000000 */
.L_x_29:
[----:B------:R-:W-:Y:S05]  /*0200*/  BSYNC.RECONVERGENT B1 ;  /* 0x0000000000017941 */ /* 0x000fea0003800200 */
.L_x_28:
[----:B------:R-:W-:Y:S01]  /*0210*/  ISETP.GE.AND P0, PT, R25, R6, PT ;  /* 0x000000061900720c */ /* 0x000fe20003f06270 */
[----:B------:R-:W-:-:S12]  /*0220*/  BSSY.RECONVERGENT B3, `(.L_x_30) ;  /* 0x000017b000037945 */ /* 0x000fd80003800200 */
[----:B------:R-:W-:Y:S05]  /*0230*/  @P0 BRA `(.L_x_31) ;  /* 0x0000001400e40947 */ /* 0x000fea0003800000 */
[----:B------:R-:W-:Y:S01]  /*0240*/  LOP3.LUT R5, RZ, R25, RZ, 0x33, !PT ;  /* 0x00000019ff057212 */ /* 0x000fe200078e33ff */
[----:B------:R-:W-:Y:S03]  /*0250*/  BSSY.RECONVERGENT B2, `(.L_x_32) ;  /* 0x0000161000027945 */ /* 0x000fe60003800200 */
[----:B------:R-:W-:-:S04]  /*0260*/  IADD3 R5, PT, PT, -R4, R13, R5 ;  /* 0x0000000d04057210 */ /* 0x000fc80007ffe105 */
[C---:B------:R-:W-:Y:S02]  /*0270*/  ISETP.GE.U32.AND P0, PT, R5.reuse, 0x300, PT ;  /* 0x000003000500780c */ /* 0x040fe40003f06070 */
[----:B------:R-:W-:-:S04]  /*0280*/  LEA.HI R5, R5, 0x1, RZ, 0x18 ;  /* 0x0000000105057811 */ /* 0x000fc800078fc0ff */
[----:B------:R-:W-:-:S07]  /*0290*/  LOP3.LUT R7, R5, 0x3, RZ, 0xc0, !PT ;  /* 0x0000000305077812 */ /* 0x000fce00078ec0ff */
[----:B------:R-:W-:Y:S05]  /*02a0*/  @!P0 BRA `(.L_x_33) ;  /* 0x00000014006c8947 */ /* 0x000fea0003800000 */
[----:B------:R-:W-:Y:S01]  /*02b0*/  LOP3.LUT R5, R5, 0x1fffffc, RZ, 0xc0, !PT ;  /* 0x01fffffc05057812 */ /* 0x000fe200078ec0ff */
[----:B------:R-:W-:Y:S04]  /*02c0*/  BSSY.RELIABLE B1, `(.L_x_34) ;  /* 0x0000129000017945 */ /* 0x000fe80003800100 */
[----:B------:R-:W-:-:S05]  /*02d0*/  IMAD.MOV R5, RZ, RZ, -R5 ;  /* 0x000000ffff057224 */ /* 0x000fca00078e0a05 */
[----:B------:R-:W-:-:S13]  /*02e0*/  ISETP.GE.AND P0, PT, R5, RZ, PT ;  /* 0x000000ff0500720c */ /* 0x000fda0003f06270 */
[----:B------:R-:W-:Y:S05]  /*02f0*/  @P0 BRA `(.L_x_35) ;  /* 0x0000001000940947 */ /* 0x000fea0003800000 */
[----:B------:R-:W-:Y:S01]  /*0300*/  IMAD.MOV R10, RZ, RZ, -R5 ;  /* 0x000000ffff0a7224 */ /* 0x000fe200078e0a05 */
[----:B------:R-:W-:Y:S01]  /*0310*/  BSSY.RECONVERGENT B4, `(.L_x_36) ;  /* 0x00000bc000047945 */ /* 0x000fe20003800200 */
[----:B------:R-:W-:-:S03]  /*0320*/  PLOP3.LUT P0, PT, PT, PT, PT, 0x80, 0x8 ;  /* 0x000000000008781c */ /* 0x000fc60003f0f070 */
[----:B------:R-:W-:-:S13]  /*0330*/  ISETP.GT.AND P1, PT, R10, 0xc, PT ;  /* 0x0000000c0a00780c */ /* 0x000fda0003f24270 */
[----:B------:R-:W-:Y:S05]  /*0340*/  @!P1 BRA `(.L_x_37) ;  /* 0x0000000800e09947 */ /* 0x000fea0003800000 */
[----:B------:R-:W-:-:S13]  /*0350*/  PLOP3.LUT P0, PT, PT, PT, PT, 0x8, 0x80 ;  /* 0x000000000080781c */ /* 0x000fda0003f0e170 */
.L_x_38:
[----:B------:R-:W-:-:S04]  /*0360*/  IADD3 R27, P1, PT, R4, R25, RZ ;  /* 0x00000019041b7210 */ /* 0x000fc80007f3e0ff */
[----:B------:R-:W-:Y:S02]  /*0370*/  LEA.HI.X.SX32 R10, R25, RZ, 0x1, P1 ;  /* 0x000000ff190a7211 */ /* 0x000fe400008f0eff */
[----:B------:R-:W-:-:S04]  /*0380*/  LEA R28, P1, R27, UR6, 0x3 ;  /* 0x000000061b1c7c11 */ /* 0x000fc8000f8218ff */
[----:B------:R-:W-:-:S05]  /*0390*/  LEA.HI.X R29, R27, UR7, R10, 0x3, P1 ;  /* 0x000000071b1d7c11 */ /* 0x000fca00088f1c0a */
[----:B------:R-:W2:Y:S04]  /*03a0*/  LDG.E.64 R20, desc[UR8][R28.64] ;  /* 0x000000081c147981 */ /* 0x000ea8000c1e1b00 */
[----:B------:R-:W3:Y:S04]  /*03b0*/  LDG.E.64 R10, desc[UR8][R28.64+0x800] ;  /* 0x000800081c0a7981 */ /* 0x000ee8000c1e1b00 */
[----:B------:R-:W4:Y:S04]  /*03c0*/  LDG.E.64 R12, desc[UR8][R28.64+0x1000] ;  /* 0x001000081c0c7981 */ /* 0x000f28000c1e1b00 */
[----:B------:R0:W4:Y:S01]  /*03d0*/  LDG.E.64 R14, desc[UR8][R28.64+0x1800] ;  /* 0x001800081c0e7981 */ /* 0x000122000c1e1b00 */
[----:B------:R-:W-:-:S05]  /*03e0*/  VIADD R17, R25, 0x400 ;  /* 0x0000040019117836 */ /* 0x000fca0000000000 */
[----:B------:R-:W-:-:S04]  /*03f0*/  IADD3 R23, P1, PT, R4, R17, RZ ;  /* 0x0000001104177210 */ /* 0x000fc80007f3e0ff */
[----:B------:R-:W-:Y:S02]  /*0400*/  LEA.HI.X.SX32 R16, R17, RZ, 0x1, P1 ;  /* 0x000000ff11107211 */ /* 0x000fe400008f0eff */
[----:B------:R-:W-:-:S04]  /*0410*/  LEA R18, P1, R23, UR6, 0x3 ;  /* 0x0000000617127c11 */ /* 0x000fc8000f8218ff */
[----:B------:R-:W-:-:S05]  /*0420*/  LEA.HI.X R19, R23, UR7, R16, 0x3, P1 ;  /* 0x0000000717137c11 */ /* 0x000fca00088f1c10 */
[----:B------:R-:W4:Y:S01]  /*0430*/  LDG.E.64 R16, desc[UR8][R18.64] ;  /* 0x0000000812107981 */ /* 0x000f22000c1e1b00 */
[----:B------:R-:W-:Y:S02]  /*0440*/  VIADD R27, R27, UR5 ;  /* 0x000000051b1b7c36 */ /* 0x000fe40008000000 */
[----:B------:R-:W-:Y:S02]  /*0450*/  VIADD R22, R25, 0x800 ;  /* 0x0000080019167836 */ /* 0x000fe40000000000 */
[----:B------:R-:W-:Y:S01]  /*0460*/  VIADD R23, R23, UR5 ;  /* 0x0000000517177c36 */ /* 0x000fe20008000000 */
[----:B--2--5:R-:W-:-:S14]  /*0470*/  DSETP.GEU.AND P2, PT, R20, R8, PT ;  /* 0x000000081400722a */ /* 0x024fdc0003f4e000 */
[----:B------:R-:W-:-:S13]  /*0480*/  @P2 ISETP.GE.AND P1, PT, R27, R0, PT ;  /* 0x000000001b00220c */ /* 0x000fda0003f26270 */
[----:B------:R-:W-:-:S06]  /*0490*/  @P2 DSETP.GEU.AND P1, PT, R8, R20, !P1 ;  /* 0x000000140800222a */ /* 0x000fcc0004f2e000 */
[----:B------:R-:W-:Y:S02]  /*04a0*/  @P2 FSEL R20, R8, R20, P1 ;  /* 0x0000001408142208 */ /* 0x000fe40000800000 */
[----:B------:R-:W-:-:S03]  /*04b0*/  @P2 FSEL R21, R9, R21, P1 ;  /* 0x0000001509152208 */ /* 0x000fc60000800000 */
[----:B------:R-:W-:Y:S02]  /*04c0*/  @P2 IMAD.MOV.U32 R8, RZ, RZ, R20 ;  /* 0x000000ffff082224 */ /* 0x000fe400078e0014 */
[----:B------:R-:W-:Y:S02]  /*04d0*/  @P2 IMAD.MOV.U32 R9, RZ, RZ, R21 ;  /* 0x000000ffff092224 */ /* 0x000fe400078e0015 */
[----:B------:R-:W2:Y:S04]  /*04e0*/  LDG.E.64 R20, desc[UR8][R18.64+0x800] ;  /* 0x0008000812147981 */ /* 0x000ea8000c1e1b00 */
[----:B---3--:R-:W-:Y:S01]  /*04f0*/  DSETP.GEU.AND P3, PT, R10, R8, PT ;  /* 0x000000080a00722a */ /* 0x008fe20003f6e000 */
[----:B------:R-:W-:-:S13]  /*0500*/  @P2 SEL R0, R0, R27, P1 ;  /* 0x0000001b00002207 */ /* 0x000fda0000800000 */
[----:B0-----:R-:W-:-:S05]  /*0510*/  @P3 VIADD R29, R27, 0x100 ;  /* 0x000001001b1d3836 */ /* 0x001fca0000000000 */
[----:B------:R-:W-:-:S13]  /*0520*/  @P3 ISETP.GE.AND P1, PT, R29, R0, PT ;  /* 0x000000001d00320c */ /* 0x000fda0003f26270 */
[----:B------:R-:W-:-:S06]  /*0530*/  @P3 DSETP.GEU.AND P1, PT, R8, R10, !P1 ;  /* 0x0000000a0800322a */ /* 0x000fcc0004f2e000 */
[----:B------:R-:W-:Y:S02]  /*0540*/  @P3 FSEL R10, R8, R10, P1 ;  /* 0x0000000a080a3208 */ /* 0x000fe40000800000 */
[----:B------:R-:W-:-:S03]  /*0550*/  @P3 FSEL R11, R9, R11, P1 ;  /* 0x0000000b090b3208 */ /* 0x000fc60000800000 */
[----:B------:R-:W-:Y:S02]  /*0560*/  @P3 IMAD.MOV.U32 R8, RZ, RZ, R10 ;  /* 0x000000ffff083224 */ /* 0x000fe400078e000a */
[----:B------:R-:W-:Y:S02]  /*0570*/  @P3 IMAD.MOV.U32 R9, RZ, RZ, R11 ;  /* 0x000000ffff093224 */ /* 0x000fe400078e000b */
[----:B------:R-:W3:Y:S04]  /*0580*/  LDG.E.64 R10, desc[UR8][R18.64+0x1000] ;  /* 0x00100008120a7981 */ /* 0x000ee8000c1e1b00 */
[----:B----4-:R-:W-:Y:S01]  /*0590*/  DSETP.GEU.AND P4, PT, R12, R8, PT ;  /* 0x000000080c00722a */ /* 0x010fe20003f8e000 */
[----:B------:R-:W-:-:S13]  /*05a0*/  @P3 SEL R0, R0, R29, P1 ;  /* 0x0000001d00003207 */ /* 0x000fda0000800000 */
[----:B------:R-:W-:-:S05]  /*05b0*/  @P4 VIADD R29, R27, 0x200 ;  /* 0x000002001b1d4836 */ /* 0x000fca0000000000 */
[----:B------:R-:W-:-:S13]  /*05c0*/  @P4 ISETP.GE.AND P1, PT, R29, R0, PT ;  /* 0x000000001d00420c */ /* 0x000fda0003f26270 */
[----:B------:R-:W-:-:S06]  /*05d0*/  @P4 DSETP.GEU.AND P1, PT, R8, R12, !P1 ;  /* 0x0000000c0800422a */ /* 0x000fcc0004f2e000 */
[----:B------:R-:W-:Y:S02]  /*05e0*/  @P4 FSEL R12, R8, R12, P1 ;  /* 0x0000000c080c4208 */ /* 0x000fe40000800000 */
[----:B------:R-:W-:-:S03]  /*05f0*/  @P4 FSEL R13, R9, R13, P1 ;  /* 0x0000000d090d4208 */ /* 0x000fc60000800000 */
[----:B------:R-:W-:Y:S02]  /*0600*/  @P4 IMAD.MOV.U32 R8, RZ, RZ, R12 ;  /* 0x000000ffff084224 */ /* 0x000fe400078e000c */
[----:B------:R-:W-:Y:S02]  /*0610*/  @P4 IMAD.MOV.U32 R9, RZ, RZ, R13 ;  /* 0x000000ffff094224 */ /* 0x000fe400078e000d */
[----:B------:R0:W4:Y:S04]  /*0620*/  LDG.E.64 R12, desc[UR8][R18.64+0x1800] ;  /* 0x00180008120c7981 */ /* 0x000128000c1e1b00 */
[----:B------:R-:W-:Y:S01]  /*0630*/  DSETP.GEU.AND P2, PT, R14, R8, PT ;  /* 0x000000080e00722a */ /* 0x000fe20003f4e000 */
[----:B------:R-:W-:-:S13]  /*0640*/  @P4 SEL R0, R0, R29, P1 ;  /* 0x0000001d00004207 */ /* 0x000fda0000800000 */
[----:B------:R-:W-:-:S05]  /*0650*/  @P2 VIADD R29, R27, 0x300 ;  /* 0x000003001b1d2836 */ /* 0x000fca0000000000 */
[----:B------:R-:W-:Y:S02]  /*0660*/  @P2 ISETP.GE.AND P1, PT, R29, R0, PT ;  /* 0x000000001d00220c */ /* 0x000fe40003f26270 */
[----:B------:R-:W-:-:S04]  /*0670*/  IADD3 R27, P3, PT, R4, R22, RZ ;  /* 0x00000016041b7210 */ /* 0x000fc80007f7e0ff */
[----:B------:R-:W-:Y:S02]  /*0680*/  LEA.HI.X.SX32 R22, R22, RZ, 0x1, P3 ;  /* 0x000000ff16167211 */ /* 0x000fe400018f0eff */
[----:B0-----:R-:W-:-:S05]  /*0690*/  LEA R18, P3, R27, UR6, 0x3 ;  /* 0x000000061b127c11 */ /* 0x001fca000f8618ff */
[----:B------:R-:W-:Y:S01]  /*06a0*/  @P2 DSETP.GEU.AND P1, PT, R8, R14, !P1 ;  /* 0x0000000e0800222a */ /* 0x000fe20004f2e000 */
[----:B------:R-:W-:-:S05]  /*06b0*/  LEA.HI.X R19, R27, UR7, R22, 0x3, P3 ;  /* 0x000000071b137c11 */ /* 0x000fca00098f1c16 */
[----:B------:R-:W-:Y:S02]  /*06c0*/  @P2 FSEL R14, R8, R14, P1 ;  /* 0x0000000e080e2208 */ /* 0x000fe40000800000 */
[----:B------:R-:W-:-:S03]  /*06d0*/  @P2 FSEL R15, R9, R15, P1 ;  /* 0x0000000f090f2208 */ /* 0x000fc60000800000 */
[----:B------:R-:W-:Y:S02]  /*06e0*/  @P2 IMAD.MOV.U32 R8, RZ, RZ, R14 ;  /* 0x000000ffff082224 */ /* 0x000fe400078e000e */
[----:B------:R-:W-:Y:S02]  /*06f0*/  @P2 IMAD.MOV.U32 R9, RZ, RZ, R15 ;  /* 0x000000ffff092224 */ /* 0x000fe400078e000f */
[----:B------:R-:W4:Y:S04]  /*0700*/  LDG.E.64 R14, desc[UR8][R18.64] ;  /* 0x00000008120e7981 */ /* 0x000f28000c1e1b00 */
[----:B------:R-:W-:Y:S01]  /*0710*/  DSETP.GEU.AND P3, PT, R16, R8, PT ;  /* 0x000000081000722a */ /* 0x000fe20003f6e000 */
[----:B------:R-:W-:-:S13]  /*0720*/  @P2 SEL R0, R0, R29, P1 ;  /* 0x0000001d00002207 */ /* 0x000fda0000800000 */
[----:B------:R-:W-:-:S13]  /*0730*/  @P3 ISETP.GE.AND P1, PT, R23, R0, PT ;  /* 0x000000001700320c */ /* 0x000fda0003f26270 */
[----:B------:R-:W-:-:S06]  /*0740*/  @P3 DSETP.GEU.AND P1, PT, R8, R16, !P1 ;  /* 0x000000100800322a */ /* 0x000fcc0004f2e000 */
[----:B------:R-:W-:Y:S02]  /*0750*/  @P3 FSEL R22, R8, R16, P1 ;  /* 0x0000001008163208 */ /* 0x000fe40000800000 */
[----:B------:R-:W-:Y:S02]  /*0760*/  @P3 FSEL R29, R9, R17, P1 ;  /* 0x00000011091d3208 */ /* 0x000fe40000800000 */
[----:B------:R-:W4:Y:S01]  /*0770*/  LDG.E.64 R16, desc[UR8][R18.64+0x800] ;  /* 0x0008000812107981 */ /* 0x000f22000c1e1b00 */
[----:B------:R-:W-:Y:S02]  /*0780*/  @P3 IMAD.MOV.U32 R8, RZ, RZ, R22 ;  /* 0x000000ffff083224 */ /* 0x000fe400078e0016 */
[----:B------:R-:W-:Y:S01]  /*0790*/  @P3 IMAD.MOV.U32 R9, RZ, RZ, R29 ;  /* 0x000000ffff093224 */ /* 0x000fe200078e001d */
[----:B------:R-:W-:-:S05]  /*07a0*/  @P3 SEL R0, R0, R23, P1 ;  /* 0x0000001700003207 */ /* 0x000fca0000800000 */
[----:B--2---:R-:W-:-:S14]  /*07b0*/  DSETP.GEU.AND P2, PT, R20, R8, PT ;  /* 0x000000081400722a */ /* 0x004fdc0003f4e000 */
[----:B------:R-:W-:-:S05]  /*07c0*/  @P2 VIADD R29, R23, 0x100 ;  /* 0x00000100171d2836 */ /* 0x000fca0000000000 */
        /* <DEDUP_REMOVED lines=20> */
[----:B------:R-:W-:Y:S01]  /*0910*/  @P2 ISETP.GE.AND P1, PT, R29, R0, PT ;  /* 0x000000001d00220c */ /* 0x000fe20003f26270 */
[----:B------:R-:W-:-:S05]  /*0920*/  VIADD R23, R25, 0xc00 ;  /* 0x00000c0019177836 */ /* 0x000fca0000000000 */
[----:B------:R-:W-:-:S04]  /*0930*/  IADD3 R24, P3, PT, R4, R23, RZ ;  /* 0x0000001704187210 */ /* 0x000fc80007f7e0ff */
[----:B------:R-:W-:-:S03]  /*0940*/  LEA.HI.X.SX32 R23, R23, RZ, 0x1, P3 ;  /* 0x000000ff17177211 */ /* 0x000fc600018f0eff */
[----:B------:R-:W-:Y:S01]  /*0950*/  @P2 DSETP.GEU.AND P1, PT, R8, R12, !P1 ;  /* 0x0000000c0800222a */ /* 0x000fe20004f2e000 */
[----:B------:R-:W-:-:S04]  /*0960*/  LEA R22, P3, R24, UR6, 0x3 ;  /* 0x0000000618167c11 */ /* 0x000fc8000f8618ff */
[----:B------:R-:W-:Y:S02]  /*0970*/  LEA.HI.X R23, R24, UR7, R23, 0x3, P3 ;  /* 0x0000000718177c11 */ /* 0x000fe400098f1c17 */
[----:B------:R-:W-:Y:S02]  /*0980*/  @P2 FSEL R12, R8, R12, P1 ;  /* 0x0000000c080c2208 */ /* 0x000fe40000800000 */
[----:B------:R-:W-:Y:S01]  /*0990*/  @P2 FSEL R13, R9, R13, P1 ;  /* 0x0000000d090d2208 */ /* 0x000fe20000800000 */
[----:B------:R-:W-:Y:S01]  /*09a0*/  VIADD R27, R27, UR5 ;  /* 0x000000051b1b7c36 */ /* 0x000fe20008000000 */
[----:B------:R-:W-:Y:S01]  /*09b0*/  @P2 SEL R0, R0, R29, P1 ;  /* 0x0000001d00002207 */ /* 0x000fe20000800000 */
[----:B------:R-:W-:Y:S01]  /*09c0*/  @P2 IMAD.MOV.U32 R8, RZ, RZ, R12 ;  /* 0x000000ffff082224 */ /* 0x000fe200078e000c */
[----:B------:R-:W4:Y:S01]  /*09d0*/  LDG.E.64 R18, desc[UR8][R22.64+0x1800] ;  /* 0x0018000816127981 */ /* 0x000f22000c1e1b00 */
[----:B------:R-:W-:-:S03]  /*09e0*/  @P2 IMAD.MOV.U32 R9, RZ, RZ, R13 ;  /* 0x000000ffff092224 */ /* 0x000fc600078e000d */
[----:B------:R-:W4:Y:S03]  /*09f0*/  LDG.E.64 R12, desc[UR8][R22.64] ;  /* 0x00000008160c7981 */ /* 0x000f26000c1e1b00 */
[----:B------:R-:W-:-:S14]  /*0a00*/  DSETP.GEU.AND P3, PT, R14, R8, PT ;  /* 0x000000080e00722a */ /* 0x000fdc0003f6e000 */
[----:B------:R-:W-:-:S13]  /*0a10*/  @P3 ISETP.GE.AND P1, PT, R27, R0, PT ;  /* 0x000000001b00320c */ /* 0x000fda0003f26270 */
[----:B------:R-:W-:-:S06]  /*0a20*/  @P3 DSETP.GEU.AND P1, PT, R8, R14, !P1 ;  /* 0x0000000e0800322a */ /* 0x000fcc0004f2e000 */
[----:B------:R-:W-:Y:S02]  /*0a30*/  @P3 FSEL R14, R8, R14, P1 ;  /* 0x0000000e080e3208 */ /* 0x000fe40000800000 */
[----:B------:R-:W-:-:S03]  /*0a40*/  @P3 FSEL R15, R9, R15, P1 ;  /* 0x0000000f090f3208 */ /* 0x000fc60000800000 */
[----:B------:R-:W-:Y:S02]  /*0a50*/  @P3 IMAD.MOV.U32 R8, RZ, RZ, R14 ;  /* 0x000000ffff083224 */ /* 0x000fe400078e000e */
[----:B------:R-:W-:Y:S02]  /*0a60*/  @P3 IMAD.MOV.U32 R9, RZ, RZ, R15 ;  /* 0x000000ffff093224 */ /* 0x000fe400078e000f */
[----:B------:R-:W4:Y:S04]  /*0a70*/  LDG.E.64 R14, desc[UR8][R22.64+0x800] ;  /* 0x00080008160e7981 */ /* 0x000f28000c1e1b00 */
[----:B------:R-:W-:Y:S01]  /*0a80*/  DSETP.GEU.AND P2, PT, R16, R8, PT ;  /* 0x000000081000722a */ /* 0x000fe20003f4e000 */
        /* <DEDUP_REMOVED lines=8> */
[----:B------:R-:W4:Y:S01]  /*0b10*/  LDG.E.64 R16, desc[UR8][R22.64+0x1000] ;  /* 0x0010000816107981 */ /* 0x000f22000c1e1b00 */
[----:B------:R-:W-:-:S03]  /*0b20*/  @P2 SEL R0, R0, R29, P1 ;  /* 0x0000001d00002207 */ /* 0x000fc60000800000 */
[----:B--2---:R-:W-:-:S14]  /*0b30*/  DSETP.GEU.AND P3, PT, R20, R8, PT ;  /* 0x000000081400722a */ /* 0x004fdc0003f6e000 */
[----:B------:R-:W-:-:S05]  /*0b40*/  @P3 VIADD R29, R27, 0x200 ;  /* 0x000002001b1d3836 */ /* 0x000fca0000000000 */
[----:B------:R-:W-:-:S13]  /*0b50*/  @P3 ISETP.GE.AND P1, PT, R29, R0, PT ;  /* 0x000000001d00320c */ /* 0x000fda0003f26270 */
[----:B------:R-:W-:-:S06]  /*0b60*/  @P3 DSETP.GEU.AND P1, PT, R8, R20, !P1 ;  /* 0x000000140800322a */ /* 0x000fcc0004f2e000 */
[----:B------:R-:W-:Y:S02]  /*0b70*/  @P3 FSEL R20, R8, R20, P1 ;  /* 0x0000001408143208 */ /* 0x000fe40000800000 */
[----:B------:R-:W-:-:S03]  /*0b80*/  @P3 FSEL R21, R9, R21, P1 ;  /* 0x0000001509153208 */ /* 0x000fc60000800000 */
[----:B------:R-:W-:Y:S02]  /*0b90*/  @P3 IMAD.MOV.U32 R8, RZ, RZ, R20 ;  /* 0x000000ffff083224 */ /* 0x000fe400078e0014 */
[----:B------:R-:W-:-:S06]  /*0ba0*/  @P3 IMAD.MOV.U32 R9, RZ, RZ, R21 ;  /* 0x000000ffff093224 */ /* 0x000fcc00078e0015 */
        /* <DEDUP_REMOVED lines=8> */
[----:B------:R-:W-:-:S06]  /*0c30*/  @P2 IMAD.MOV.U32 R9, RZ, RZ, R11 ;  /* 0x000000ffff092224 */ /* 0x000fcc00078e000b */
[----:B----4-:R-:W-:Y:S01]  /*0c40*/  DSETP.GEU.AND P3, PT, R12, R8, PT ;  /* 0x000000080c00722a */ /* 0x010fe20003f6e000 */
[----:B------:R-:W-:Y:S01]  /*0c50*/  VIADD R21, R24, UR5 ;  /* 0x0000000518157c36 */ /* 0x000fe20008000000 */
[----:B------:R-:W-:-:S12]  /*0c60*/  @P2 SEL R0, R0, R27, P1 ;  /* 0x0000001b00002207 */ /* 0x000fd80000800000 */
[----:B------:R-:W-:-:S13]  /*0c70*/  @P3 ISETP.GE.AND P1, PT, R21, R0, PT ;  /* 0x000000001500320c */ /* 0x000fda0003f26270 */
[----:B------:R-:W-:-:S06]  /*0c80*/  @P3 DSETP.GEU.AND P1, PT, R8, R12, !P1 ;  /* 0x0000000c0800322a */ /* 0x000fcc0004f2e000 */
[----:B------:R-:W-:Y:S02]  /*0c90*/  @P3 FSEL R10, R8, R12, P1 ;  /* 0x0000000c080a3208 */ /* 0x000fe40000800000 */
[----:B------:R-:W-:-:S03]  /*0ca0*/  @P3 FSEL R13, R9, R13, P1 ;  /* 0x0000000d090d3208 */ /* 0x000fc60000800000 */
[----:B------:R-:W-:Y:S02]  /*0cb0*/  @P3 IMAD.MOV.U32 R8, RZ, RZ, R10 ;  /* 0x000000ffff083224 */ /* 0x000fe400078e000a */
[----:B------:R-:W-:-:S06]  /*0cc0*/  @P3 IMAD.MOV.U32 R9, RZ, RZ, R13 ;  /* 0x000000ffff093224 */ /* 0x000fcc00078e000d */
        /* <DEDUP_REMOVED lines=19> */
[----:B------:R-:W-:Y:S01]  /*0e00*/  @P3 SEL R0, R0, R11, P1 ;  /* 0x0000000b00003207 */ /* 0x000fe20000800000 */
[----:B------:R-:W-:-:S12]  /*0e10*/  VIADD R5, R5, 0x10 ;  /* 0x0000001005057836 */ /* 0x000fd80000000000 */
[----:B------:R-:W-:-:S05]  /*0e20*/  @P2 VIADD R11, R21, 0x300 ;  /* 0x00000300150b2836 */ /* 0x000fca0000000000 */
[----:B------:R-:W-:Y:S02]  /*0e30*/  @P2 ISETP.GE.AND P1, PT, R11, R0, PT ;  /* 0x000000000b00220c */ /* 0x000fe40003f26270 */
[----:B------:R-:W-:-:S11]  /*0e40*/  ISETP.GE.AND P3, PT, R5, -0xc, PT ;  /* 0xfffffff40500780c */ /* 0x000fd60003f66270 */
[----:B------:R-:W-:Y:S01]  /*0e50*/  @P2 DSETP.GEU.AND P1, PT, R8, R18, !P1 ;  /* 0x000000120800222a */ /* 0x000fe20004f2e000 */
[----:B------:R-:W-:-:S05]  /*0e60*/  VIADD R25, R25, 0x1000 ;  /* 0x0000100019197836 */ /* 0x000fca0000000000 */
[----:B------:R-:W-:Y:S02]  /*0e70*/  @P2 FSEL R10, R8, R18, P1 ;  /* 0x00000012080a2208 */ /* 0x000fe40000800000 */
[----:B------:R-:W-:Y:S02]  /*0e80*/  @P2 FSEL R19, R9, R19, P1 ;  /* 0x0000001309132208 */ /* 0x000fe40000800000 */
[----:B------:R-:W-:Y:S01]  /*0e90*/  @P2 SEL R0, R0, R11, P1 ;  /* 0x0000000b00002207 */ /* 0x000fe20000800000 */
[----:B------:R-:W-:Y:S02]  /*0ea0*/  @P2 IMAD.MOV.U32 R8, RZ, RZ, R10 ;  /* 0x000000ffff082224 */ /* 0x000fe400078e000a */
[----:B------:R-:W-:Y:S01]  /*0eb0*/  @P2 IMAD.MOV.U32 R9, RZ, RZ, R19 ;  /* 0x000000ffff092224 */ /* 0x000fe200078e0013 */
[----:B------:R-:W-:Y:S06]  /*0ec0*/  @!P3 BRA `(.L_x_38) ;  /* 0xfffffff40024b947 */ /* 0x000fec000383ffff */
.L_x_37:
[----:B------:R-:W-:Y:S05]  /*0ed0*/  BSYNC.RECONVERGENT B4 ;  /* 0x0000000000047941 */ /* 0x000fea0003800200 */
.L_x_36:
[----:B------:R-:W-:Y:S01]  /*0ee0*/  IMAD.MOV R10, RZ, RZ, -R5 ;  /* 0x000000ffff0a7224 */ /* 0x000fe200078e0a05 */
[----:B------:R-:W-:Y:S04]  /*0ef0*/  BSSY.RECONVERGENT B4, `(.L_x_39) ;  /* 0x0000062000047945 */ /* 0x000fe80003800200 */
[----:B------:R-:W-:-:S13]  /*0f00*/  ISETP.GT.AND P1, PT, R10, 0x4, PT ;  /* 0x000000040a00780c */ /* 0x000fda0003f24270 */
[----:B------:R-:W-:Y:S05]  /*0f10*/  @!P1 BRA `(.L_x_40) ;  /* 0x00000004007c9947 */ /* 0x000fea0003800000 */
[----:B------:R-:W0:Y:S01]  /*0f20*/  LDCU.64 UR10, c[0x0][0x380] ;  /* 0x00007000ff0a77ac */ /* 0x000e220008000a00 */
[----:B------:R-:W-:Y:S01]  /*0f30*/  IADD3 R27, P0, PT, R4, R25, RZ ;  /* 0x00000019041b7210 */ /* 0x000fe20007f1e0ff */
[----:B------:R-:W1:Y:S03]  /*0f40*/  LDCU UR4, c[0x0][0x388] ;  /* 0x00007100ff0477ac */ /* 0x000e660008000800 */
[----:B------:R-:W-:Y:S02]  /*0f50*/  LEA.HI.X.SX32 R10, R25, RZ, 0x1, P0 ;  /* 0x000000ff190a7211 */ /* 0x000fe400000f0eff */
[----:B0-----:R-:W-:-:S04]  /*0f60*/  LEA R22, P0, R27, UR10, 0x3 ;  /* 0x0000000a1b167c11 */ /* 0x001fc8000f8018ff */
[----:B------:R-:W-:-:S05]  /*0f70*/  LEA.HI.X R23, R27, UR11, R10, 0x3, P0 ;  /* 0x0000000b1b177c11 */ /* 0x000fca00080f1c0a */
[----:B------:R-:W2:Y:S04]  /*0f80*/  LDG.E.64 R18, desc[UR8][R22.64] ;  /* 0x0000000816127981 */ /* 0x000ea8000c1e1b00 */
[----:B------:R-:W3:Y:S04]  /*0f90*/  LDG.E.64 R20, desc[UR8][R22.64+0x800] ;  /* 0x0008000816147981 */ /* 0x000ee8000c1e1b00 */
[----:B------:R-:W4:Y:S04]  /*0fa0*/  LDG.E.64 R10, desc[UR8][R22.64+0x1000] ;  /* 0x00100008160a7981 */ /* 0x000f28000c1e1b00 */
[----:B------:R-:W4:Y:S01]  /*0fb0*/  LDG.E.64 R12, desc[UR8][R22.64+0x1800] ;  /* 0x00180008160c7981 */ /* 0x000f22000c1e1b00 */
[----:B------:R-:W-:-:S05]  /*0fc0*/  VIADD R25, R25, 0x400 ;  /* 0x0000040019197836 */ /* 0x000fca0000000000 */
[----:B------:R-:W-:-:S04]  /*0fd0*/  IADD3 R24, P0, PT, R4, R25, RZ ;  /* 0x0000001904187210 */ /* 0x000fc80007f1e0ff */
[----:B------:R-:W-:Y:S02]  /*0fe0*/  LEA.HI.X.SX32 R15, R25, RZ, 0x1, P0 ;  /* 0x000000ff190f7211 */ /* 0x000fe400000f0eff */
[----:B------:R-:W-:-:S04]  /*0ff0*/  LEA R14, P0, R24, UR10, 0x3 ;  /* 0x0000000a180e7c11 */ /* 0x000fc8000f8018ff */
[----:B------:R-:W-:-:S05]  /*1000*/  LEA.HI.X R15, R24, UR11, R15, 0x3, P0 ;  /* 0x0000000b180f7c11 */ /* 0x000fca00080f1c0f */
[----:B------:R-:W4:Y:S01]  /*1010*/  LDG.E.64 R16, desc[UR8][R14.64] ;  /* 0x000000080e107981 */ /* 0x000f22000c1e1b00 */
[----:B-1----:R-:W-:-:S03]  /*1020*/  VIADD R27, R27, UR4 ;  /* 0x000000041b1b7c36 */ /* 0x002fc60008000000 */
[----:B------:R-:W4:Y:S01]  /*1030*/  LDG.E.64 R22, desc[UR8][R14.64+0x1800] ;  /* 0x001800080e167981 */ /* 0x000f22000c1e1b00 */
        /* <DEDUP_REMOVED lines=37> */
[----:B------:R-:W-:Y:S01]  /*1290*/  VIADD R13, R24, UR4 ;  /* 0x00000004180d7c36 */ /* 0x000fe20008000000 */
[----:B------:R-:W-:-:S12]  /*12a0*/  @P2 SEL R0, R0, R27, P0 ;  /* 0x0000001b00002207 */ /* 0x000fd80000000000 */
[----:B------:R-:W-:-:S13]  /*12b0*/  @P1 ISETP.GE.AND P0, PT, R13, R0, PT ;  /* 0x000000000d00120c */ /* 0x000fda0003f06270 */
[----:B------:R-:W-:-:S06]  /*12c0*/  @P1 DSETP.GEU.AND P0, PT, R8, R16, !P0 ;  /* 0x000000100800122a */ /* 0x000fcc000470e000 */
[----:B------:R-:W-:Y:S02]  /*12d0*/  @P1 FSEL R10, R8, R16, P0 ;  /* 0x00000010080a1208 */ /* 0x000fe40000000000 */
[----:B------:R-:W-:-:S03]  /*12e0*/  @P1 FSEL R17, R9, R17, P0 ;  /* 0x0000001109111208 */ /* 0x000fc60000000000 */
        /* <DEDUP_REMOVED lines=23> */
[----:B------:R-:W-:Y:S01]  /*1460*/  @P2 ISETP.GE.AND P1, PT, R11, R0, PT ;  /* 0x000000000b00220c */ /* 0x000fe20003f26270 */
[----:B------:R-:W-:Y:S01]  /*1470*/  VIADD R5, R5, 0x4 ;  /* 0x0000000405057836 */ /* 0x000fe20000000000 */
[----:B------:R-:W-:-:S11]  /*1480*/  PLOP3.LUT P0, PT, PT, PT, PT, 0x8, 0x80 ;  /* 0x000000000080781c */ /* 0x000fd60003f0e170 */
[----:B------:R-:W-:Y:S01]  /*1490*/  @P2 DSETP.GEU.AND P1, PT, R8, R22, !P1 ;  /* 0x000000160800222a */ /* 0x000fe20004f2e000 */
[----:B------:R-:W-:-:S05]  /*14a0*/  VIADD R5, R5, 0x4 ;  /* 0x0000000405057836 */ /* 0x000fca0000000000 */
[----:B------:R-:W-:Y:S02]  /*14b0*/  @P2 FSEL R10, R8, R22, P1 ;  /* 0x00000016080a2208 */ /* 0x000fe40000800000 */
[----:B------:R-:W-:Y:S01]  /*14c0*/  @P2 FSEL R23, R9, R23, P1 ;  /* 0x0000001709172208 */ /* 0x000fe20000800000 */
[----:B------:R-:W-:Y:S01]  /*14d0*/  VIADD R25, R25, 0x400 ;  /* 0x0000040019197836 */ /* 0x000fe20000000000 */
[----:B------:R-:W-:Y:S01]  /*14e0*/  @P2 SEL R0, R0, R11, P1 ;  /* 0x0000000b00002207 */ /* 0x000fe20000800000 */
[----:B------:R-:W-:Y:S02]  /*14f0*/  @P2 IMAD.MOV.U32 R8, RZ, RZ, R10 ;  /* 0x000000ffff082224 */ /* 0x000fe400078e000a */
[----:B------:R-:W-:-:S07]  /*1500*/  @P2 IMAD.MOV.U32 R9, RZ, RZ, R23 ;  /* 0x000000ffff092224 */ /* 0x000fce00078e0017 */
.L_x_40:
[----:B------:R-:W-:Y:S05]  /*1510*/  BSYNC.RECONVERGENT B4 ;  /* 0x0000000000047941 */ /* 0x000fea0003800200 */
.L_x_39:
[----:B------:R-:W-:-:S13]  /*1520*/  ISETP.NE.OR P0, PT, R5, RZ, P0 ;  /* 0x000000ff0500720c */ /* 0x000fda0000705670 */
[----:B------:R-:W-:Y:S05]  /*1530*/  @!P0 BREAK.RELIABLE B1 ;  /* 0x0000000000018942 */ /* 0x000fea0003800100 */
[----:B------:R-:W-:Y:S05]  /*1540*/  @!P0 BRA `(.L_x_33) ;  /* 0x0000000000c48947 */ /* 0x000fea0003800000 */
.L_x_35:
[----:B------:R-:W-:Y:S05]  /*1550*/  BSYNC.RELIABLE B1 ;  /* 0x0000000000017941 */ /* 0x000fea0003800100 */
.L_x_34:
[----:B------:R-:W-:-:S04]  /*1560*/  IADD3 R20, P0, PT, R4, R25, RZ ;  /* 0x0000001904147210 */ /* 0x000fc80007f1e0ff */
[----:B------:R-:W-:Y:S02]  /*1570*/  LEA.HI.X.SX32 R11, R25, RZ, 0x1, P0 ;  /* 0x000000ff190b7211 */ /* 0x000fe400000f0eff */
[----:B------:R-:W-:-:S04]  /*1580*/  LEA R18, P0, R20, UR12, 0x3 ;  /* 0x0000000c14127c11 */ /* 0x000fc8000f8018ff */
[----:B------:R-:W-:-:S05]  /*1590*/  LEA.HI.X R19, R20, UR13, R11, 0x3, P0 ;  /* 0x0000000d14137c11 */ /* 0x000fca00080f1c0b */
[----:B------:R-:W2:Y:S04]  /*15a0*/  LDG.E.64 R16, desc[UR8][R18.64] ;  /* 0x0000000812107981 */ /* 0x000ea8000c1e1b00 */
[----:B------:R-:W3:Y:S04]  /*15b0*/  LDG.E.64 R12, desc[UR8][R18.64+0x800] ;  /* 0x00080008120c7981 */ /* 0x000ee8000c1e1b00 */
[----:B------:R-:W4:Y:S04]  /*15c0*/  LDG.E.64 R10, desc[UR8][R18.64+0x1000] ;  /* 0x00100008120a7981 */ /* 0x000f28000c1e1b00 */
[----:B------:R-:W4:Y:S01]  /*15d0*/  LDG.E.64 R14, desc[UR8][R18.64+0x1800] ;  /* 0x00180008120e7981 */ /* 0x000f22000c1e1b00 */
[----:B------:R-:W-:-:S02]  /*15e0*/  VIADD R21, R20, UR14 ;  /* 0x0000000e14157c36 */ /* 0x000fc40008000000 */
[----:B------:R-:W-:Y:S02]  /*15f0*/  VIADD R5, R5, 0x4 ;  /* 0x0000000405057836 */ /* 0x000fe40000000000 */
[----:B------:R-:W-:Y:S01]  /*1600*/  VIADD R25, R25, 0x400 ;  /* 0x0000040019197836 */ /* 0x000fe20000000000 */
[----:B--2--5:R-:W-:-:S14]  /*1610*/  DSETP.GEU.AND P1, PT, R16, R8, PT ;  /* 0x000000081000722a */ /* 0x024fdc0003f2e000 */
[----:B------:R-:W-:-:S13]  /*1620*/  @P1 ISETP.GE.AND P0, PT, R21, R0, PT ;  /* 0x000000001500120c */ /* 0x000fda0003f06270 */
[----:B------:R-:W-:-:S06]  /*1630*/  @P1 DSETP.GEU.AND P0, PT, R8, R16, !P0 ;  /* 0x000000100800122a */ /* 0x000fcc000470e000 */
[----:B------:R-:W-:Y:S02]  /*1640*/  @P1 FSEL R16, R8, R16, P0 ;  /* 0x0000001008101208 */ /* 0x000fe40000000000 */
[----:B------:R-:W-:Y:S02]  /*1650*/  @P1 FSEL R17, R9, R17, P0 ;  /* 0x0000001109111208 */ /* 0x000fe40000000000 */
[----:B------:R-:W-:Y:S01]  /*1660*/  @P1 SEL R0, R0, R21, P0 ;  /* 0x0000001500001207 */ /* 0x000fe20000000000 */
[----:B------:R-:W-:Y:S02]  /*1670*/  @P1 IMAD.MOV.U32 R8, RZ, RZ, R16 ;  /* 0x000000ffff081224 */ /* 0x000fe400078e0010 */
[----:B------:R-:W-:-:S06]  /*1680*/  @P1 IMAD.MOV.U32 R9, RZ, RZ, R17 ;  /* 0x000000ffff091224 */ /* 0x000fcc00078e0011 */
[----:B---3--:R-:W-:-:S14]  /*1690*/  DSETP.GEU.AND P2, PT, R12, R8, PT ;  /* 0x000000080c00722a */ /* 0x008fdc0003f4e000 */
[----:B------:R-:W-:-:S05]  /*16a0*/  @P2 VIADD R17, R21, 0x100 ;  /* 0x0000010015112836 */ /* 0x000fca0000000000 */
[----:B------:R-:W-:-:S13]  /*16b0*/  @P2 ISETP.GE.AND P0, PT, R17, R0, PT ;  /* 0x000000001100220c */ /* 0x000fda0003f06270 */
[----:B------:R-:W-:-:S06]  /*16c0*/  @P2 DSETP.GEU.AND P0, PT, R8, R12, !P0 ;  /* 0x0000000c0800222a */ /* 0x000fcc000470e000 */
[----:B------:R-:W-:Y:S02]  /*16d0*/  @P2 FSEL R12, R8, R12, P0 ;  /* 0x0000000c080c2208 */ /* 0x000fe40000000000 */
[----:B------:R-:W-:Y:S02]  /*16e0*/  @P2 FSEL R13, R9, R13, P0 ;  /* 0x0000000d090d2208 */ /* 0x000fe40000000000 */
[----:B------:R-:W-:Y:S01]  /*16f0*/  @P2 SEL R0, R0, R17, P0 ;  /* 0x0000001100002207 */ /* 0x000fe20000000000 */
[----:B------:R-:W-:Y:S02]  /*1700*/  @P2 IMAD.MOV.U32 R8, RZ, RZ, R12 ;  /* 0x000000ffff082224 */ /* 0x000fe400078e000c */
[----:B------:R-:W-:-:S06]  /*1710*/  @P2 IMAD.MOV.U32 R9, RZ, RZ, R13 ;  /* 0x000000ffff092224 */ /* 0x000fcc00078e000d */
[----:B----4-:R-:W-:-:S14]  /*1720*/  DSETP.GEU.AND P1, PT, R10, R8, PT ;  /* 0x000000080a00722a */ /* 0x010fdc0003f2e000 */
[----:B------:R-:W-:-:S05]  /*1730*/  @P1 VIADD R13, R21, 0x200 ;  /* 0x00000200150d1836 */ /* 0x000fca0000000000 */
[----:B------:R-:W-:-:S13]  /*1740*/  @P1 ISETP.GE.AND P0, PT, R13, R0, PT ;  /* 0x000000000d00120c */ /* 0x000fda0003f06270 */
[----:B------:R-:W-:-:S06]  /*1750*/  @P1 DSETP.GEU.AND P0, PT, R8, R10, !P0 ;  /* 0x0000000a0800122a */ /* 0x000fcc000470e000 */
[----:B------:R-:W-:Y:S02]  /*1760*/  @P1 FSEL R10, R8, R10, P0 ;  /* 0x0000000a080a1208 */ /* 0x000fe40000000000 */
[----:B------:R-:W-:Y:S02]  /*1770*/  @P1 FSEL R11, R9, R11, P0 ;  /* 0x0000000b090b1208 */ /* 0x000fe40000000000 */
[----:B------:R-:W-:Y:S01]  /*1780*/  @P1 SEL R0, R0, R13, P0 ;  /* 0x0000000d00001207 */ /* 0x000fe20000000000 */
[----:B------:R-:W-:Y:S02]  /*1790*/  @P1 IMAD.MOV.U32 R8, RZ, RZ, R10 ;  /* 0x000000ffff081224 */ /* 0x000fe400078e000a */
[----:B------:R-:W-:Y:S01]  /*17a0*/  @P1 IMAD.MOV.U32 R9, RZ, RZ, R11 ;  /* 0x000000ffff091224 */ /* 0x000fe200078e000b */
[----:B------:R-:W-:-:S05]  /*17b0*/  ISETP.NE.AND P1, PT, R5, RZ, PT ;  /* 0x000000ff0500720c */ /* 0x000fca0003f25270 */
[----:B------:R-:W-:-:S14]  /*17c0*/  DSETP.GEU.AND P2, PT, R14, R8, PT ;  /* 0x000000080e00722a */ /* 0x000fdc0003f4e000 */
        /* <DEDUP_REMOVED lines=8> */
[----:B------:R-:W-:Y:S06]  /*1850*/  @P1 BRA `(.L_x_34) ;  /* 0xfffffffc00401947 */ /* 0x000fec000383ffff */
.L_x_33:
[----:B------:R-:W-:Y:S05]  /*1860*/  BSYNC.RECONVERGENT B2 ;  /* 0x0000000000027941 */ /* 0x000fea0003800200 */
.L_x_32:
[----:B------:R-:W-:-:S13]  /*1870*/  ISETP.NE.AND P0, PT, R7, RZ, PT ;  /* 0x000000ff0700720c */ /* 0x000fda0003f05270 */
[----:B------:R-:W-:Y:S05]  /*1880*/  @!P0 BRA `(.L_x_31) ;  /* 0x0000000000508947 */ /* 0x000fea0003800000 */
[----:B------:R-:W0:Y:S01]  /*1890*/  LDC.64 R10, c[0x0][0x380] ;  /* 0x0000e000ff0a7b82 */ /* 0x000e220000000a00 */
[----:B------:R-:W1:Y:S01]  /*18a0*/  LDCU UR4, c[0x0][0x388] ;  /* 0x00007100ff0477ac */ /* 0x000e620008000800 */
[----:B------:R-:W-:Y:S01]  /*18b0*/  IMAD.MOV R12, RZ, RZ, -R7 ;  /* 0x000000ffff0c7224 */ /* 0x000fe200078e0a07 */
[----:B-1----:R-:W-:Y:S01]  /*18c0*/  IADD3 R7, PT, PT, R4, UR4, R25 ;  /* 0x0000000404077c10 */ /* 0x002fe2000fffe019 */
[----:B0-----:R-:W-:-:S07]  /*18d0*/  IMAD.WIDE.U32 R4, R2, 0x2000, R10 ;  /* 0x0000200002047825 */ /* 0x001fce00078e000a */
.L_x_41:
[----:B------:R-:W-:-:S06]  /*18e0*/  IMAD.WIDE R10, R25, 0x8, R4 ;  /* 0x00000008190a7825 */ /* 0x000fcc00078e0204 */
[----:B------:R-:W2:Y:S01]  /*18f0*/  LDG.E.64 R10, desc[UR8][R10.64] ;  /* 0x000000080a0a7981 */ /* 0x000ea2000c1e1b00 */
[----:B------:R-:W-:Y:S02]  /*1900*/  VIADD R12, R12, 0x1 ;  /* 0x000000010c0c7836 */ /* 0x000fe40000000000 */
[----:B------:R-:W-:-:S03]  /*1910*/  VIADD R25, R25, 0x100 ;  /* 0x0000010019197836 */ /* 0x000fc60000000000 */
[----:B------:R-:W-:Y:S01]  /*1920*/  ISETP.NE.AND P2, PT, R12, RZ, PT ;  /* 0x000000ff0c00720c */ /* 0x000fe20003f45270 */
[----:B--2--5:R-:W-:-:S14]  /*1930*/  DSETP.GEU.AND P1, PT, R10, R8, PT ;  /* 0x000000080a00722a */ /* 0x024fdc0003f2e000 */
[----:B------:R-:W-:-:S13]  /*1940*/  @P1 ISETP.GE.AND P0, PT, R7, R0, PT ;  /* 0x000000000700120c */ /* 0x000fda0003f06270 */
[----:B------:R-:W-:-:S06]  /*1950*/  @P1 DSETP.GEU.AND P0, PT, R8, R10, !P0 ;  /* 0x0000000a0800122a */ /* 0x000fcc000470e000 */
[----:B------:R-:W-:Y:S02]  /*1960*/  @P1 FSEL R13, R8, R10, P0 ;  /* 0x0000000a080d1208 */ /* 0x000fe40000000000 */
[----:B------:R-:W-:Y:S02]  /*1970*/  @P1 FSEL R14, R9, R11, P0 ;  /* 0x0000000b090e1208 */ /* 0x000fe40000000000 */
[----:B------:R-:W-:Y:S01]  /*1980*/  @P1 SEL R0, R0, R7, P0 ;  /* 0x0000000700001207 */ /* 0x000fe20000000000 */
[----:B------:R-:W-:Y:S02]  /*1990*/  @P1 IMAD.MOV.U32 R8, RZ, RZ, R13 ;  /* 0x000000ffff081224 */ /* 0x000fe400078e000d */
[----:B------:R-:W-:Y:S02]  /*19a0*/  @P1 IMAD.MOV.U32 R9, RZ, RZ, R14 ;  /* 0x000000ffff091224 */ /* 0x000fe400078e000e */
[----:B------:R-:W-:Y:S01]  /*19b0*/  VIADD R7, R7, 0x100 ;  /* 0x0000010007077836 */ /* 0x000fe20000000000 */
[----:B------:R-:W-:Y:S06]  /*19c0*/  @P2 BRA `(.L_x_41) ;  /* 0xfffffffc00c42947 */ /* 0x000fec000383ffff */
.L_x_31:
[----:B------:R-:W-:Y:S05]  /*19d0*/  BSYNC.RECONVERGENT B3 ;  /* 0x0000000000037941 */ /* 0x000fea0003800200 */
.L_x_30:
[----:B------:R-:W-:-:S13]  /*19e0*/  ISETP.GE.AND P0, PT, R6, 0x100, PT ;  /* 0x000001000600780c */ /* 0x000fda0003f06270 */
[----:B------:R-:W-:Y:S05]  /*19f0*/  @!P0 BRA `(.L_x_42) ;  /* 0x0000000800388947 */ /* 0x000fea0003800000 */
[----:B------:R-:W0:Y:S01]  /*1a00*/  SHFL.DOWN PT, R7, R0, 0x1, 0x1f ;  /* 0x08201f0000077f89 */ /* 0x000e2200000e0000 */
[----:B------:R-:W1:Y:S03]  /*1a10*/  S2R R6, SR_LANEID ;  /* 0x0000000000067919 */ /* 0x000e660000000000 */
[----:B-----5:R-:W-:Y:S04]  /*1a20*/  SHFL.DOWN PT, R4, R8, 0x1, 0x1f ;  /* 0x08201f0008047f89 */ /* 0x020fe800000e0000 */
[----:B------:R-:W2:Y:S01]  /*1a30*/  SHFL.DOWN PT, R5, R9, 0x1, 0x1f ;  /* 0x08201f0009057f89 */ /* 0x000ea200000e0000 */
[----:B0-----:R-:W-:Y:S01]  /*1a40*/  ISETP.GE.AND P1, PT, R7, R0, PT ;  /* 0x000000000700720c */ /* 0x001fe20003f26270 */
[----:B--2---:R-:W-:Y:S01]  /*1a50*/  DSETP.GT.AND P0, PT, R8, R4, PT ;  /* 0x000000040800722a */ /* 0x004fe20003f04000 */
[----:B-1----:R-:W-:-:S11]  /*1a60*/  ISETP.NE.AND P2, PT, R6, RZ, PT ;  /* 0x000000ff0600720c */ /* 0x002fd60003f45270 */
[----:B------:R-:W-:Y:S01]  /*1a70*/  DSETP.GEU.AND P1, PT, R8, R4, !P1 ;  /* 0x000000040800722a */ /* 0x000fe20004f2e000 */
[----:B------:R-:W-:-:S05]  /*1a80*/  ISETP.GT.OR P0, PT, R6, 0x1e, P0 ;  /* 0x0000001e0600780c */ /* 0x000fca0000704670 */
[----:B------:R-:W-:Y:S01]  /*1a90*/  PLOP3.LUT P0, PT, P0, P1, PT, 0xf8, 0x8f ;  /* 0x00000000008f781c */ /* 0x000fe20000703f70 */
[----:B------:R-:W0:-:S12]  /*1aa0*/  @!P2 S2R R10, SR_CgaCtaId ;  /* 0x00000000000aa919 */ /* 0x000e180000008800 */
[----:B------:R-:W-:Y:S02]  /*1ab0*/  @!P0 IMAD.MOV.U32 R0, RZ, RZ, R7 ;  /* 0x000000ffff008224 */ /* 0x000fe400078e0007 */
[----:B------:R-:W-:Y:S02]  /*1ac0*/  @!P0 IMAD.MOV.U32 R8, RZ, RZ, R4 ;  /* 0x000000ffff088224 */ /* 0x000fe400078e0004 */
[----:B------:R-:W-:Y:S01]  /*1ad0*/  @!P0 IMAD.MOV.U32 R9, RZ, RZ, R5 ;  /* 0x000000ffff098224 */ /* 0x000fe200078e0005 */
[----:B------:R-:W1:Y:S04]  /*1ae0*/  SHFL.DOWN PT, R7, R0, 0x2, 0x1f ;  /* 0x08401f0000077f89 */ /* 0x000e6800000e0000 */
[----:B------:R-:W-:Y:S04]  /*1af0*/  SHFL.DOWN PT, R4, R8, 0x2, 0x1f ;  /* 0x08401f0008047f89 */ /* 0x000fe800000e0000 */
[----:B------:R-:W2:Y:S01]  /*1b00*/  SHFL.DOWN PT, R5, R9, 0x2, 0x1f ;  /* 0x08401f0009057f89 */ /* 0x000ea200000e0000 */
[----:B-1----:R-:W-:Y:S01]  /*1b10*/  ISETP.GE.AND P1, PT, R7, R0, PT ;  /* 0x000000000700720c */ /* 0x002fe20003f26270 */
[----:B--2---:R-:W-:-:S12]  /*1b20*/  DSETP.GT.AND P0, PT, R8, R4, PT ;  /* 0x000000040800722a */ /* 0x004fd80003f04000 */
[----:B------:R-:W-:Y:S01]  /*1b30*/  DSETP.GEU.AND P1, PT, R8, R4, !P1 ;  /* 0x000000040800722a */ /* 0x000fe20004f2e000 */
[----:B------:R-:W-:-:S05]  /*1b40*/  ISETP.GT.OR P0, PT, R6, 0x1d, P0 ;  /* 0x0000001d0600780c */ /* 0x000fca0000704670 */
[----:B------:R-:W-:-:S13]  /*1b50*/  PLOP3.LUT P0, PT, P0, P1, PT, 0xf8, 0x8f ;  /* 0x00000000008f781c */ /* 0x000fda0000703f70 */
        /* <DEDUP_REMOVED lines=25> */
[----:B------:R-:W-:Y:S01]  /*1cf0*/  SHFL.DOWN PT, R4, R8, 0x10, 0x1f ;  /* 0x0a001f0008047f89 */ /* 0x000fe200000e0000 */
[----:B------:R-:W-:-:S03]  /*1d00*/  @!P2 MOV R7, 0x400 ;  /* 0x000004000007a802 */ /* 0x000fc60000000f00 */
[----:B------:R-:W1:Y:S01]  /*1d10*/  SHFL.DOWN PT, R5, R9, 0x10, 0x1f ;  /* 0x0a001f0009057f89 */ /* 0x000e6200000e0000 */
[----:B0-----:R-:W-:-:S03]  /*1d20*/  @!P2 LEA R7, R10, R7, 0x18 ;  /* 0x000000070a07a211 */ /* 0x001fc600078ec0ff */
[----:B------:R-:W0:Y:S01]  /*1d30*/  SHFL.DOWN PT, R11, R0, 0x10, 0x1f ;  /* 0x0a001f00000b7f89 */ /* 0x000e2200000e0000 */
[----:B-1----:R-:W-:-:S06]  /*1d40*/  DSETP.GT.AND P0, PT, R8, R4, PT ;  /* 0x000000040800722a */ /* 0x002fcc0003f04000 */
[----:B------:R-:W-:Y:S02]  /*1d50*/  ISETP.GT.OR P0, PT, R6, 0xf, P0 ;  /* 0x0000000f0600780c */ /* 0x000fe40000704670 */
[----:B------:R-:W-:-:S04]  /*1d60*/  @!P2 SHF.R.U32.HI R6, RZ, 0x1, R3 ;  /* 0x00000001ff06a819 */ /* 0x000fc80000011603 */
[----:B------:R-:W-:-:S05]  /*1d70*/  @!P2 LOP3.LUT R6, R6, 0x1f0, RZ, 0xc0, !PT ;  /* 0x000001f00606a812 */ /* 0x000fca00078ec0ff */
[----:B------:R-:W-:Y:S02]  /*1d80*/  @!P2 IMAD.IADD R7, R6, 0x1, R7 ;  /* 0x000000010607a824 */ /* 0x000fe400078e0207 */
[----:B0-----:R-:W-:-:S13]  /*1d90*/  @!P0 ISETP.GE.AND P1, PT, R11, R0, PT ;  /* 0x000000000b00820c */ /* 0x001fda0003f26270 */
[----:B------:R-:W-:-:S06]  /*1da0*/  @!P0 DSETP.GEU.AND P1, PT, R8, R4, !P1 ;  /* 0x000000040800822a */ /* 0x000fcc0004f2e000 */
[----:B------:R-:W-:Y:S02]  /*1db0*/  @!P0 FSEL R4, R8, R4, P1 ;  /* 0x0000000408048208 */ /* 0x000fe40000800000 */
[----:B------:R-:W-:Y:S02]  /*1dc0*/  @!P0 FSEL R5, R9, R5, P1 ;  /* 0x0000000509058208 */ /* 0x000fe40000800000 */
[----:B------:R-:W-:Y:S01]  /*1dd0*/  @!P0 SEL R0, R0, R11, P1 ;  /* 0x0000000b00008207 */ /* 0x000fe20000800000 */
[----:B------:R-:W-:Y:S01]  /*1de0*/  @!P0 IMAD.MOV.U32 R8, RZ, RZ, R4 ;  /* 0x000000ffff088224 */ /* 0x000fe200078e0004 */
[----:B------:R-:W-:Y:S01]  /*1df0*/  ISETP.NE.AND P1, PT, R3, RZ, PT ;  /* 0x000000ff0300720c */ /* 0x000fe20003f25270 */
[----:B------:R-:W-:Y:S02]  /*1e00*/  @!P0 IMAD.MOV.U32 R9, RZ, RZ, R5 ;  /* 0x000000ffff098224 */ /* 0x000fe400078e0005 */
[----:B------:R2:W-:Y:S04]  /*1e10*/  @!P2 STS [R7+0x10], R0 ;  /* 0x000010000700a388 */ /* 0x0005e80000000800 */
[----:B------:R2:W-:Y:S01]  /*1e20*/  @!P2 STS.64 [R7+0x8], R8 ;  /* 0x000008080700a388 */ /* 0x0005e20000000a00 */
[----:B------:R-:W-:Y:S06]  /*1e30*/  BAR.SYNC.DEFER_BLOCKING 0x0 ;  /* 0x0000000000007b1d */ /* 0x000fec0000010000 */
[----:B------:R-:W-:Y:S05]  /*1e40*/  @P1 BRA `(.L_x_43) ;  /* 0x0000003400f81947 */ /* 0x000fea0003800000 */
[----:B------:R-:W0:Y:S01]  /*1e50*/  S2R R4, SR_CgaCtaId ;  /* 0x0000000000047919 */ /* 0x000e220000008800 */
[----:B------:R-:W-:-:S04]  /*1e60*/  MOV R3, 0x400 ;  /* 0x0000040000037802 */ /* 0x000fc80000000f00 */
[----:B0-----:R-:W-:-:S05]  /*1e70*/  LEA R3, R4, R3, 0x18 ;  /* 0x0000000304037211 */ /* 0x001fca00078ec0ff */
[----:B------:R-:W0:Y:S04]  /*1e80*/  LDS.64 R4, [R3+0x18] ;  /* 0x0000180003047984 */ /* 0x000e280000000a00 */
[----:B--2---:R-:W-:Y:S01]  /*1e90*/  LDS.64 R6, [R3+0x28] ;  /* 0x0000280003067984 */ /* 0x004fe20000000a00 */
[----:B0-----:R-:W-:-:S14]  /*1ea0*/  DSETP.GEU.AND P2, PT, R4, R8, PT ;  /* 0x000000080400722a */ /* 0x001fdc0003f4e000 */
[----:B------:R-:W0:Y:S02]  /*1eb0*/  @P2 LDS R11, [R3+0x20] ;  /* 0x00002000030b2984 */ /* 0x000e240000000800 */
[----:B0-----:R-:W-:-:S13]  /*1ec0*/  @P2 ISETP.GE.AND P0, PT, R11, R0, PT ;  /* 0x000000000b00220c */ /* 0x001fda0003f06270 */
[----:B------:R-:W-:-:S06]  /*1ed0*/  @P2 DSETP.GEU.AND P0, PT, R8, R4, !P0 ;  /* 0x000000040800222a */ /* 0x000fcc000470e000 */
[----:B------:R-:W-:Y:S02]  /*1ee0*/  @P2 FSEL R4, R8, R4, P0 ;  /* 0x0000000408042208 */ /* 0x000fe40000000000 */
[----:B------:R-:W-:Y:S02]  /*1ef0*/  @P2 FSEL R5, R9, R5, P0 ;  /* 0x0000000509052208 */ /* 0x000fe40000000000 */
[----:B------:R-:W-:Y:S01]  /*1f00*/  @P2 SEL R0, R0, R11, P0 ;  /* 0x0000000b00002207 */ /* 0x000fe20000000000 */
[----:B------:R-:W-:Y:S02]  /*1f10*/  @P2 IMAD.MOV.U32 R8, RZ, RZ, R4 ;  /* 0x000000ffff082224 */ /* 0x000fe400078e0004 */
[----:B------:R-:W-:Y:S02]  /*1f20*/  @P2 IMAD.MOV.U32 R9, RZ, RZ, R5 ;  /* 0x000000ffff092224 */ /* 0x000fe400078e0005 */
[----:B------:R-:W-:Y:S04]  /*1f30*/  LDS.64 R4, [R3+0x38] ;  /* 0x0000380003047984 */ /* 0x000fe80000000a00 */
[----:B------:R-:W-:-:S14]  /*1f40*/  DSETP.GEU.AND P3, PT, R6, R8, PT ;  /* 0x000000080600722a */ /* 0x000fdc0003f6e000 */
        /* <DEDUP_REMOVED lines=47> */
[----:B------:R-:W-:-:S06]  /*2240*/  @P3 IMAD.MOV.U32 R9, RZ, RZ, R7 ;  /* 0x000000ffff093224 */ /* 0x000fcc00078e0007 */
[----:B------:R-:W-:-:S14]  /*2250*/  DSETP.GEU.AND P2, PT, R4, R8, PT ;  /* 0x000000080400722a */ /* 0x000fdc0003f4e000 */
[----:B------:R-:W-:Y:S05]  /*2260*/  @!P2 BRA `(.L_x_43) ;  /* 0x0000003000f0a947 */ /* 0x000fea0003800000 */
[----:B------:R-:W0:Y:S02]  /*2270*/  LDS R3, [R3+0x80] ;  /* 0x0000800003037984 */ /* 0x000e240000000800 */
[----:B0-----:R-:W-:-:S13]  /*2280*/  ISETP.GE.AND P0, PT, R3, R0, PT ;  /* 0x000000000300720c */ /* 0x001fda0003f06270 */
[----:B------:R-:W-:-:S06]  /*2290*/  DSETP.GEU.AND P0, PT, R8, R4, !P0 ;  /* 0x000000040800722a */ /* 0x000fcc000470e000 */
[----:B------:R-:W-:Y:S02]  /*22a0*/  FSEL R8, R8, R4, P0 ;  /* 0x0000000408087208 */ /* 0x000fe40000000000 */
[----:B------:R-:W-:Y:S02]  /*22b0*/  FSEL R9, R9, R5, P0 ;  /* 0x0000000509097208 */ /* 0x000fe40000000000 */
[----:B------:R-:W-:Y:S01]  /*22c0*/  SEL R0, R0, R3, P0 ;  /* 0x0000000300007207 */ /* 0x000fe20000000000 */
[----:B------:R-:W-:Y:S06]  /*22d0*/  BRA `(.L_x_43) ;  /* 0x0000003000d47947 */ /* 0x000fec0003800000 */
.L_x_42:
[----:B------:R-:W-:Y:S01]  /*22e0*/  LOP3.LUT R4, R3, 0x3e0, RZ, 0xc0, !PT ;  /* 0x000003e003047812 */ /* 0x000fe200078ec0ff */
[----:B------:R-:W0:Y:S03]  /*22f0*/  S2R R12, SR_LANEID ;  /* 0x00000000000c7919 */ /* 0x000e260000000000 */
[----:B------:R-:W-:Y:S01]  /*2300*/  LOP3.LUT R7, RZ, R4, RZ, 0x33, !PT ;  /* 0x00000004ff077212 */ /* 0x000fe200078e33ff */
[----:B------:R-:W-:-:S04]  /*2310*/  VIADD R5, R4, 0x20 ;  /* 0x0000002004057836 */ /* 0x000fc80000000000 */
[----:B------:R-:W-:Y:S01]  /*2320*/  IMAD.IADD R7, R6, 0x1, R7 ;  /* 0x0000000106077824 */ /* 0x000fe200078e0207 */
[----:B------:R-:W-:-:S04]  /*2330*/  ISETP.GT.AND P0, PT, R5, R6, PT ;  /* 0x000000060500720c */ /* 0x000fc80003f04270 */
[----:B------:R-:W-:-:S05]  /*2340*/  SEL R7, R7, 0x1f, P0 ;  /* 0x0000001f07077807 */ /* 0x000fca0000000000 */
[----:B------:R-:W1:Y:S04]  /*2350*/  SHFL.DOWN PT, R11, R0, 0x1, R7 ;  /* 0x08200000000b7989 */ /* 0x000e6800000e0007 */
[----:B-----5:R-:W-:Y:S04]  /*2360*/  SHFL.DOWN PT, R4, R8, 0x1, R7 ;  /* 0x0820000008047989 */ /* 0x020fe800000e0007 */
[----:B------:R-:W2:Y:S01]  /*2370*/  SHFL.DOWN PT, R5, R9, 0x1, R7 ;  /* 0x0820000009057989 */ /* 0x000ea200000e0007 */
[C---:B0-----:R-:W-:Y:S01]  /*2380*/  VIADD R10, R12.reuse, 0x2 ;  /* 0x000000020c0a7836 */ /* 0x041fe20000000000 */
[----:B------:R-:W-:-:S02]  /*2390*/  ISETP.NE.AND P2, PT, R12, RZ, PT ;  /* 0x000000ff0c00720c */ /* 0x000fc40003f45270 */
[----:B-1----:R-:W-:-:S11]  /*23a0*/  ISETP.GE.AND P1, PT, R11, R0, PT ;  /* 0x000000000b00720c */ /* 0x002fd60003f26270 */
[----:B------:R-:W0:Y:S01]  /*23b0*/  @!P2 S2R R13, SR_CgaCtaId ;  /* 0x00000000000da919 */ /* 0x000e220000008800 */
[C-C-:B--2---:R-:W-:Y:S02]  /*23c0*/  DSETP.GT.AND P0, PT, R8.reuse, R4.reuse, PT ;  /* 0x000000040800722a */ /* 0x144fe40003f04000 */
[----:B------:R-:W-:-:S04]  /*23d0*/  DSETP.GEU.AND P1, PT, R8, R4, !P1 ;  /* 0x000000040800722a */ /* 0x000fc80004f2e000 */
[----:B------:R-:W-:-:S04]  /*23e0*/  ISETP.GE.OR P0, PT, R12, R7, P0 ;  /* 0x000000070c00720c */ /* 0x000fc80000706670 */
[----:B------:R-:W-:-:S13]  /*23f0*/  PLOP3.LUT P0, PT, P0, P1, PT, 0xf8, 0x8f ;  /* 0x00000000008f781c */ /* 0x000fda0000703f70 */
[----:B------:R-:W-:Y:S02]  /*2400*/  @!P0 IMAD.MOV.U32 R0, RZ, RZ, R11 ;  /* 0x000000ffff008224 */ /* 0x000fe400078e000b */
[----:B------:R-:W-:Y:S02]  /*2410*/  @!P0 IMAD.MOV.U32 R8, RZ, RZ, R4 ;  /* 0x000000ffff088224 */ /* 0x000fe400078e0004 */
[----:B------:R-:W-:Y:S01]  /*2420*/  @!P0 IMAD.MOV.U32 R9, RZ, RZ, R5 ;  /* 0x000000ffff098224 */ /* 0x000fe200078e0005 */
[----:B------:R-:W1:Y:S04]  /*2430*/  SHFL.DOWN PT, R11, R0, 0x2, R7 ;  /* 0x08400000000b7989 */ /* 0x000e6800000e0007 */
[----:B------:R-:W-:Y:S04]  /*2440*/  SHFL.DOWN PT, R4, R8, 0x2, R7 ;  /* 0x0840000008047989 */ /* 0x000fe800000e0007 */
[----:B------:R-:W2:Y:S01]  /*2450*/  SHFL.DOWN PT, R5, R9, 0x2, R7 ;  /* 0x0840000009057989 */ /* 0x000ea200000e0007 */
[----:B-1----:R-:W-:Y:S01]  /*2460*/  ISETP.GE.AND P1, PT, R11, R0, PT ;  /* 0x000000000b00720c */ /* 0x002fe20003f26270 */
[----:B--2---:R-:W-:-:S12]  /*2470*/  DSETP.GT.AND P0, PT, R8, R4, PT ;  /* 0x000000040800722a */ /* 0x004fd80003f04000 */
[----:B------:R-:W-:Y:S01]  /*2480*/  DSETP.GEU.AND P1, PT, R8, R4, !P1 ;  /* 0x000000040800722a */ /* 0x000fe20004f2e000 */
[----:B------:R-:W-:Y:S01]  /*2490*/  ISETP.GT.OR P0, PT, R10, R7, P0 ;  /* 0x000000070a00720c */ /* 0x000fe20000704670 */
[----:B------:R-:W-:-:S04]  /*24a0*/  VIADD R10, R12, 0x4 ;  /* 0x000000040c0a7836 */ /* 0x000fc80000000000 */
        /* <DEDUP_REMOVED lines=23> */
[----:B------:R-:W-:Y:S01]  /*2620*/  VIADD R10, R12, 0x10 ;  /* 0x000000100c0a7836 */ /* 0x000fe20000000000 */
[----:B------:R-:W-:-:S03]  /*2630*/  @!P2 MOV R12, 0x400 ;  /* 0x00000400000ca802 */ /* 0x000fc60000000f00 */
[----:B------:R-:W-:Y:S02]  /*2640*/  PLOP3.LUT P0, PT, P0, P1, PT, 0xf8, 0x8f ;  /* 0x00000000008f781c */ /* 0x000fe40000703f70 */
[----:B0-----:R-:W-:-:S11]  /*2650*/  @!P2 LEA R13, R13, R12, 0x18 ;  /* 0x0000000c0d0da211 */ /* 0x001fd600078ec0ff */
[----:B------:R-:W-:Y:S02]  /*2660*/  @!P0 IMAD.MOV.U32 R8, RZ, RZ, R4 ;  /* 0x000000ffff088224 */ /* 0x000fe400078e0004 */
[----:B------:R-:W-:Y:S02]  /*2670*/  @!P0 IMAD.MOV.U32 R9, RZ, RZ, R5 ;  /* 0x000000ffff098224 */ /* 0x000fe400078e0005 */
[----:B------:R-:W-:Y:S01]  /*2680*/  @!P0 IMAD.MOV.U32 R0, RZ, RZ, R11 ;  /* 0x000000ffff008224 */ /* 0x000fe200078e000b */
[----:B------:R-:W-:Y:S04]  /*2690*/  SHFL.DOWN PT, R4, R8, 0x10, R7 ;  /* 0x0a00000008047989 */ /* 0x000fe800000e0007 */
[----:B------:R-:W0:Y:S04]  /*26a0*/  SHFL.DOWN PT, R5, R9, 0x10, R7 ;  /* 0x0a00000009057989 */ /* 0x000e2800000e0007 */
[----:B------:R-:W1:Y:S01]  /*26b0*/  SHFL.DOWN PT, R11, R0, 0x10, R7 ;  /* 0x0a000000000b7989 */ /* 0x000e6200000e0007 */
[----:B0-----:R-:W-:-:S06]  /*26c0*/  DSETP.GT.AND P0, PT, R8, R4, PT ;  /* 0x000000040800722a */ /* 0x001fcc0003f04000 */
[----:B------:R-:W-:Y:S02]  /*26d0*/  ISETP.GT.OR P0, PT, R10, R7, P0 ;  /* 0x000000070a00720c */ /* 0x000fe40000704670 */
[----:B------:R-:W-:-:S04]  /*26e0*/  @!P2 SHF.R.U32.HI R10, RZ, 0x1, R3 ;  /* 0x00000001ff0aa819 */ /* 0x000fc80000011603 */
[----:B------:R-:W-:-:S05]  /*26f0*/  @!P2 LOP3.LUT R10, R10, 0x1f0, RZ, 0xc0, !PT ;  /* 0x000001f00a0aa812 */ /* 0x000fca00078ec0ff */
[----:B------:R-:W-:Y:S02]  /*2700*/  @!P2 IMAD.IADD R13, R10, 0x1, R13 ;  /* 0x000000010a0da824 */ /* 0x000fe400078e020d */
[----:B-1----:R-:W-:-:S13]  /*2710*/  @!P0 ISETP.GE.AND P1, PT, R11, R0, PT ;  /* 0x000000000b00820c */ /* 0x002fda0003f26270 */
        /* <DEDUP_REMOVED lines=11> */
[C---:B------:R-:W-:Y:S02]  /*27d0*/  ISETP.GE.AND P0, PT, R6.reuse, 0x21, PT ;  /* 0x000000210600780c */ /* 0x040fe40003f06270 */
[C---:B------:R-:W-:Y:S02]  /*27e0*/  ISETP.GE.AND P6, PT, R6.reuse, 0x41, PT ;  /* 0x000000410600780c */ /* 0x040fe40003fc6270 */
[C---:B------:R-:W-:Y:S02]  /*27f0*/  ISETP.GE.AND P5, PT, R6.reuse, 0x61, PT ;  /* 0x000000610600780c */ /* 0x040fe40003fa6270 */
[C---:B------:R-:W-:Y:S02]  /*2800*/  ISETP.GE.AND P2, PT, R6.reuse, 0x81, PT ;  /* 0x000000810600780c */ /* 0x040fe40003f46270 */
[----:B------:R-:W-:-:S05]  /*2810*/  ISETP.GE.AND P3, PT, R6, 0xa1, PT ;  /* 0x000000a10600780c */ /* 0x000fca0003f66270 */
[----:B------:R-:W-:Y:S08]  /*2820*/  @!P0 BRA `(.L_x_44) ;  /* 0x0000000000348947 */ /* 0x000ff00003800000 */
[----:B------:R-:W0:Y:S01]  /*2830*/  S2UR UR5, SR_CgaCtaId ;  /* 0x00000000000579c3 */ /* 0x000e220000008800 */
[----:B------:R-:W-:Y:S02]  /*2840*/  UMOV UR4, 0x400 ;  /* 0x0000040000047882 */ /* 0x000fe40000000000 */
[----:B0-----:R-:W-:-:S09]  /*2850*/  ULEA UR4, UR5, UR4, 0x18 ;  /* 0x0000000405047291 */ /* 0x001fd2000f8ec0ff */
[----:B------:R-:W0:Y:S02]  /*2860*/  LDS.64 R4, [UR4+0x18] ;  /* 0x00001804ff047984 */ /* 0x000e240008000a00 */
[----:B0-----:R-:W-:-:S14]  /*2870*/  DSETP.GEU.AND P4, PT, R4, R8, PT ;  /* 0x000000080400722a */ /* 0x001fdc0003f8e000 */
[----:B------:R-:W0:Y:S02]  /*2880*/  @P4 LDS R3, [UR4+0x20] ;  /* 0x00002004ff034984 */ /* 0x000e240008000800 */
[----:B0-----:R-:W-:-:S13]  /*2890*/  @P4 ISETP.GE.AND P0, PT, R3, R0, PT ;  /* 0x000000000300420c */ /* 0x001fda0003f06270 */
[----:B------:R-:W-:-:S06]  /*28a0*/  @P4 DSETP.GEU.AND P0, PT, R8, R4, !P0 ;  /* 0x000000040800422a */ /* 0x000fcc000470e000 */
[----:B------:R-:W-:Y:S02]  /*28b0*/  @P4 FSEL R4, R8, R4, P0 ;  /* 0x0000000408044208 */ /* 0x000fe40000000000 */
[----:B------:R-:W-:Y:S02]  /*28c0*/  @P4 FSEL R5, R9, R5, P0 ;  /* 0x0000000509054208 */ /* 0x000fe40000000000 */
[----:B-1----:R-:W-:Y:S01]  /*28d0*/  @P4 SEL R0, R0, R3, P0 ;  /* 0x0000000300004207 */ /* 0x002fe20000000000 */
[----:B------:R-:W-:Y:S02]  /*28e0*/  @P4 IMAD.MOV.U32 R8, RZ, RZ, R4 ;  /* 0x000000ffff084224 */ /* 0x000fe400078e0004 */
[----:B------:R-:W-:-:S07]  /*28f0*/  @P4 IMAD.MOV.U32 R9, RZ, RZ, R5 ;  /* 0x000000ffff094224 */ /* 0x000fce00078e0005 */
.L_x_44:
[----:B------:R-:W-:Y:S01]  /*2900*/  ISETP.GE.AND P4, PT, R6, 0xc1, PT ;  /* 0x000000c10600780c */ /* 0x000fe20003f86270 */
[----:B------:R-:W-:-:S12]  /*2910*/  @!P6 BRA `(.L_x_45) ;  /* 0x000000000034e947 */ /* 0x000fd80003800000 */
        /* <DEDUP_REMOVED lines=13> */
.L_x_45:
        /* <DEDUP_REMOVED lines=15> */
.L_x_46:
[----:B------:R-:W-:Y:S05]  /*2ae0*/  @!P2 BRA `(.L_x_47) ;  /* 0x000000000034a947 */ /* 0x000fea0003800000 */
        /* <DEDUP_REMOVED lines=13> */
.L_x_47:
        /* <DEDUP_REMOVED lines=14> */
.L_x_48:
        /* <DEDUP_REMOVED lines=14> */
.L_x_49:
[----:B------:R-:W-:Y:S05]  /*2d80*/  @!P6 BRA `(.L_x_43) ;  /* 0x000000280028e947 */ /* 0x000fea0003800000 */
[----:B------:R-:W0:Y:S01]  /*2d90*/  S2R R4, SR_CgaCtaId ;  /* 0x0000000000047919 */ /* 0x000e220000008800 */
[----:B------:R-:W-:-:S04]  /*2da0*/  MOV R3, 0x400 ;  /* 0x0000040000037802 */ /* 0x000fc80000000f00 */
[----:B0-----:R-:W-:-:S05]  /*2db0*/  LEA R3, R4, R3, 0x18 ;  /* 0x0000000304037211 */ /* 0x001fca00078ec0ff */
[----:B------:R-:W0:Y:S02]  /*2dc0*/  LDS.64 R4, [R3+0x78] ;  /* 0x0000780003047984 */ /* 0x000e240000000a00 */
[----:B0-----:R-:W-:-:S14]  /*2dd0*/  DSETP.GEU.AND P0, PT, R4, R8, PT ;  /* 0x000000080400722a */ /* 0x001fdc0003f0e000 */
[----:B------:R-:W-:Y:S05]  /*2de0*/  @!P0 BRA `(.L_x_43) ;  /* 0x0000002800108947 */ /* 0x000fea0003800000 */
[----:B------:R-:W0:Y:S02]  /*2df0*/  LDS R3, [R3+0x80] ;  /* 0x0000800003037984 */ /* 0x000e240000000800 */
[----:B0-----:R-:W-:-:S13]  /*2e00*/  ISETP.GE.AND P0, PT, R3, R0, PT ;  /* 0x000000000300720c */ /* 0x001fda0003f06270 */
[----:B------:R-:W-:-:S06]  /*2e10*/  DSETP.GEU.AND P0, PT, R8, R4, !P0 ;  /* 0x000000040800722a */ /* 0x000fcc000470e000 */
[----:B-1----:R-:W-:Y:S02]  /*2e20*/  FSEL R8, R8, R4, P0 ;  /* 0x0000000408087208 */ /* 0x002fe40000000000 */
[----:B------:R-:W-:Y:S02]  /*2e30*/  FSEL R9, R9, R5, P0 ;  /* 0x0000000509097208 */ /* 0x000fe40000000000 */
[----:B------:R-:W-:Y:S01]  /*2e40*/  SEL R0, R0, R3, P0 ;  /* 0x0000000300007207 */ /* 0x000fe20000000000 */
[----:B------:R-:W-:Y:S06]  /*2e50*/  BRA `(.L_x_43) ;  /* 0x0000002400f47947 */ /* 0x000fec0003800000 */
.L_x_27:
[----:B------:R-:W0:Y:S01]  /*2e60*/  S2R R3, SR_TID.X ;  /* 0x0000000000037919 */ /* 0x000e220000002100 */
[----:B------:R-:W1:Y:S01]  /*2e70*/  LDC.64 R6, c[0x0][0x380] ;  /* 0x0000e000ff067b82 */ /* 0x000e620000000a00 */
[----:B------:R-:W2:Y:S01]  /*2e80*/  LDCU UR5, c[0x0][0x388] ;  /* 0x00007100ff0577ac */ /* 0x000ea20008000800 */
[----:B------:R-:W3:Y:S01]  /*2e90*/  LDCU UR4, c[0x0][0x3c8] ;  /* 0x00007900ff0477ac */ /* 0x000ee20008000800 */
[----:B0-----:R-:W-:-:S04]  /*2ea0*/  IMAD.IADD R5, R4, 0x1, R3 ;  /* 0x0000000104057824 */ /* 0x001fc800078e0203 */
[----:B-1----:R-:W-:-:S05]  /*2eb0*/  IMAD.WIDE.U32 R16, R5, 0x8, R6 ;  /* 0x0000000805107825 */ /* 0x002fca00078e0006 */
[----:B------:R-:W4:Y:S04]  /*2ec0*/  LDG.E.64 R8, desc[UR8][R16.64] ;  /* 0x0000000810087981 */ /* 0x000f28000c1e1b00 */
[----:B------:R-:W4:Y:S04]  /*2ed0*/  LDG.E.64 R14, desc[UR8][R16.64+0x800] ;  /* 0x00080008100e7981 */ /* 0x000f28000c1e1b00 */
[----:B------:R-:W5:Y:S04]  /*2ee0*/  LDG.E.64 R10, desc[UR8][R16.64+0x1000] ;  /* 0x00100008100a7981 */ /* 0x000f68000c1e1b00 */
[----:B------:R-:W5:Y:S01]  /*2ef0*/  LDG.E.64 R6, desc[UR8][R16.64+0x1800] ;  /* 0x0018000810067981 */ /* 0x000f62000c1e1b00 */
[----:B--2---:R-:W-:Y:S01]  /*2f00*/  VIADD R18, R5, UR5 ;  /* 0x0000000505127c36 */ /* 0x004fe20008000000 */
[----:B---3--:R-:W-:-:S04]  /*2f10*/  USHF.L.U32 UR4, UR4, 0xa, URZ ;  /* 0x0000000a04047899 */ /* 0x008fc800080006ff */
[----:B------:R-:W-:Y:S01]  /*2f20*/  USHF.R.S32.HI UR7, URZ, 0x1f, UR4 ;  /* 0x0000001fff077899 */ /* 0x000fe20008011404 */
[----:B----4-:R-:W-:-:S14]  /*2f30*/  DSETP.GEU.AND P1, PT, R14, R8, PT ;  /* 0x000000080e00722a */ /* 0x010fdc0003f2e000 */
[C---:B------:R-:W-:Y:S01]  /*2f40*/  @P1 ISETP.GT.AND P0, PT, R18.reuse, 0x7ffffeff, PT ;  /* 0x7ffffeff1200180c */ /* 0x040fe20003f04270 */
[----:B------:R-:W-:-:S12]  /*2f50*/  @P1 VIADD R5, R18, 0x100 ;  /* 0x0000010012051836 */ /* 0x000fd80000000000 */
[----:B------:R-:W-:-:S06]  /*2f60*/  @P1 DSETP.GEU.AND P0, PT, R8, R14, P0 ;  /* 0x0000000e0800122a */ /* 0x000fcc000070e000 */
[----:B------:R-:W-:Y:S02]  /*2f70*/  @P1 FSEL R0, R8, R14, P0 ;  /* 0x0000000e08001208 */ /* 0x000fe40000000000 */
[----:B------:R-:W-:-:S03]  /*2f80*/  @P1 FSEL R15, R9, R15, P0 ;  /* 0x0000000f090f1208 */ /* 0x000fc60000000000 */
[----:B------:R-:W-:Y:S02]  /*2f90*/  @P1 IMAD.MOV.U32 R8, RZ, RZ, R0 ;  /* 0x000000ffff081224 */ /* 0x000fe400078e0000 */
[----:B------:R-:W-:Y:S02]  /*2fa0*/  @P1 IMAD.MOV.U32 R9, RZ, RZ, R15 ;  /* 0x000000ffff091224 */ /* 0x000fe400078e000f */
[----:B------:R-:W-:Y:S01]  /*2fb0*/  IMAD.MOV.U32 R0, RZ, RZ, R18 ;  /* 0x000000ffff007224 */ /* 0x000fe200078e0012 */
[----:B------:R-:W-:Y:S02]  /*2fc0*/  @P1 SEL R0, R18, R5, P0 ;  /* 0x0000000512001207 */ /* 0x000fe40000000000 */
[----:B------:R-:W-:Y:S01]  /*2fd0*/  ISETP.GE.U32.AND P1, PT, R19, UR4, PT ;  /* 0x0000000413007c0c */ /* 0x000fe2000bf26070 */
[----:B-----5:R-:W-:-:S03]  /*2fe0*/  DSETP.GEU.AND P2, PT, R10, R8, PT ;  /* 0x000000080a00722a */ /* 0x020fc60003f4e000 */
[----:B------:R-:W-:-:S11]  /*2ff0*/  ISETP.GE.U32.AND.EX P1, PT, R20, UR7, PT, P1 ;  /* 0x0000000714007c0c */ /* 0x000fd6000bf26110 */
        /* <DEDUP_REMOVED lines=17> */
[----:B------:R-:W-:Y:S06]  /*3110*/  @!P1 BRA `(.L_x_50) ;  /* 0x0000001c000c9947 */ /* 0x000fec0003800000 */
[----:B------:R-:W-:Y:S01]  /*3120*/  IADD3 R4, P1, PT, R4, UR4, RZ ;  /* 0x0000000404047c10 */ /* 0x000fe2000ff3e0ff */
[----:B------:R-:W0:Y:S01]  /*3130*/  LDC.64 R6, c[0x0][0x3c0] ;  /* 0x0000f000ff067b82 */ /* 0x000e220000000a00 */
[----:B------:R-:W-:Y:S01]  /*3140*/  IADD3 R17, P2, PT, R13, -0x400, RZ ;  /* 0xfffffc000d117810 */ /* 0x000fe20007f5e0ff */
[----:B------:R-:W1:Y:S02]  /*3150*/  LDCU UR6, c[0x0][0x388] ;  /* 0x00007100ff0677ac */ /* 0x000e640008000800 */
[----:B------:R-:W-:Y:S01]  /*3160*/  IMAD.X R5, RZ, RZ, UR7, P1 ;  /* 0x00000007ff057e24 */ /* 0x000fe200088e06ff */
[----:B------:R-:W-:Y:S01]  /*3170*/  ISETP.GT.U32.AND P0, PT, R4, R17, PT ;  /* 0x000000110400720c */ /* 0x000fe20003f04070 */
[----:B------:R-:W2:Y:S01]  /*3180*/  LDCU.64 UR10, c[0x0][0x380] ;  /* 0x00007000ff0a77ac */ /* 0x000ea20008000a00 */
[----:B------:R-:W-:-:S04]  /*3190*/  IADD3.X R16, PT, PT, R12, -0x1, RZ, P2, !PT ;  /* 0xffffffff0c107810 */ /* 0x000fc800017fe4ff */
[----:B------:R-:W-:-:S13]  /*31a0*/  ISETP.GT.U32.AND.EX P0, PT, R5, R16, PT, P0 ;  /* 0x000000100500720c */ /* 0x000fda0003f04100 */
[----:B-12---:R-:W-:Y:S05]  /*31b0*/  @P0 BRA `(.L_x_51) ;  /* 0x0000000000e40947 */ /* 0x006fea0003800000 */
.L_x_52:
[----:B------:R-:W-:-:S05]  /*31c0*/  IADD3 R10, P0, PT, R3, R4, RZ ;  /* 0x00000004030a7210 */ /* 0x000fca0007f1e0ff */
[----:B------:R-:W-:Y:S01]  /*31d0*/  IMAD.X R11, RZ, RZ, R5, P0 ;  /* 0x000000ffff0b7224 */ /* 0x000fe200000e0605 */
[----:B------:R-:W-:-:S04]  /*31e0*/  LEA R20, P0, R10, UR10, 0x3 ;  /* 0x0000000a0a147c11 */ /* 0x000fc8000f8018ff */
[----:B------:R-:W-:-:S05]  /*31f0*/  LEA.HI.X R21, R10, UR11, R11, 0x3, P0 ;  /* 0x0000000b0a157c11 */ /* 0x000fca00080f1c0b */
[----:B------:R-:W2:Y:S04]  /*3200*/  LDG.E.64 R18, desc[UR8][R20.64] ;  /* 0x0000000814127981 */ /* 0x000ea8000c1e1b00 */
[----:B------:R-:W3:Y:S04]  /*3210*/  LDG.E.64 R14, desc[UR8][R20.64+0x800] ;  /* 0x00080008140e7981 */ /* 0x000ee8000c1e1b00 */
[----:B------:R-:W4:Y:S04]  /*3220*/  LDG.E.64 R12, desc[UR8][R20.64+0x1000] ;  /* 0x00100008140c7981 */ /* 0x000f28000c1e1b00 */
[----:B------:R-:W5:Y:S01]  /*3230*/  LDG.E.64 R10, desc[UR8][R20.64+0x1800] ;  /* 0x00180008140a7981 */ /* 0x000f62000c1e1b00 */
[----:B------:R-:W-:-:S02]  /*3240*/  UMOV UR5, UR6 ;  /* 0x0000000600057c82 */ /* 0x000fc40008000000 */
[----:B------:R-:W-:Y:S01]  /*3250*/  IADD3 R23, PT, PT, R3, UR5, R4 ;  /* 0x0000000503177c10 */ /* 0x000fe2000fffe004 */
[----:B--2---:R-:W-:-:S14]  /*3260*/  DSETP.GEU.AND P1, PT, R18, R8, PT ;  /* 0x000000081200722a */ /* 0x004fdc0003f2e000 */
        /* <DEDUP_REMOVED lines=24> */
[----:B------:R-:W-:Y:S02]  /*33f0*/  @P1 IMAD.MOV.U32 R9, RZ, RZ, R13 ;  /* 0x000000ffff091224 */ /* 0x000fe400078e000d */
[----:B0-----:R-:W-:Y:S02]  /*3400*/  IMAD.MOV.U32 R13, RZ, RZ, R6 ;  /* 0x000000ffff0d7224 */ /* 0x001fe400078e0006 */
[----:B------:R-:W-:-:S02]  /*3410*/  IMAD.MOV.U32 R12, RZ, RZ, R7 ;  /* 0x000000ffff0c7224 */ /* 0x000fc400078e0007 */
[----:B-----5:R-:W-:Y:S01]  /*3420*/  DSETP.GEU.AND P2, PT, R10, R8, PT ;  /* 0x000000080a00722a */ /* 0x020fe20003f4e000 */
[----:B------:R-:W-:-:S04]  /*3430*/  IADD3 R14, P3, PT, -R4, R13, RZ ;  /* 0x0000000d040e7210 */ /* 0x000fc80007f7e1ff */
[----:B------:R-:W-:Y:S01]  /*3440*/  ISETP.GE.U32.AND P1, PT, R14, UR4, PT ;  /* 0x000000040e007c0c */ /* 0x000fe2000bf26070 */
[----:B------:R-:W-:-:S05]  /*3450*/  IMAD.X R14, R12, 0x1, ~R5, P3 ;  /* 0x000000010c0e7824 */ /* 0x000fca00018e0e05 */
[----:B------:R-:W-:-:S03]  /*3460*/  ISETP.GE.U32.AND.EX P1, PT, R14, UR7, PT, P1 ;  /* 0x000000070e007c0c */ /* 0x000fc6000bf26110 */
        /* <DEDUP_REMOVED lines=9> */
[----:B------:R-:W-:-:S04]  /*3500*/  IADD3 R4, P0, PT, R4, UR4, RZ ;  /* 0x0000000404047c10 */ /* 0x000fc8000ff1e0ff */
[----:B------:R-:W-:Y:S02]  /*3510*/  IADD3.X R5, PT, PT, R5, UR7, RZ, P0, !PT ;  /* 0x0000000705057c10 */ /* 0x000fe400087fe4ff */
[----:B------:R-:W-:-:S04]  /*3520*/  ISETP.GT.U32.AND P0, PT, R4, R17, PT ;  /* 0x000000110400720c */ /* 0x000fc80003f04070 */
[----:B------:R-:W-:-:S13]  /*3530*/  ISETP.GT.U32.AND.EX P0, PT, R5, R16, PT, P0 ;  /* 0x000000100500720c */ /* 0x000fda0003f04100 */
[----:B------:R-:W-:Y:S05]  /*3540*/  @!P0 BRA `(.L_x_52) ;  /* 0xfffffffc001c8947 */ /* 0x000fea000383ffff */
.L_x_51:
[----:B------:R-:W-:-:S04]  /*3550*/  ISETP.GE.U32.AND P0, PT, R4, R13, PT ;  /* 0x0000000d0400720c */ /* 0x000fc80003f06070 */
[----:B------:R-:W-:-:S13]  /*3560*/  ISETP.GE.U32.AND.EX P0, PT, R5, R12, PT, P0 ;  /* 0x0000000c0500720c */ /* 0x000fda0003f06100 */
[----:B------:R-:W-:Y:S05]  /*3570*/  @P0 BRA `(.L_x_50) ;  /* 0x0000001400f40947 */ /* 0x000fea0003800000 */
[----:B0-----:R-:W-:Y:S01]  /*3580*/  IMAD.IADD R6, R13, 0x1, -R4 ;  /* 0x000000010d067824 */ /* 0x001fe200078e0a04 */
[----:B------:R-:W0:Y:S01]  /*3590*/  LDCU UR4, c[0x0][0x388] ;  /* 0x00007100ff0477ac */ /* 0x000e220008000800 */
[----:B------:R-:W-:Y:S03]  /*35a0*/  BSSY.RECONVERGENT B1, `(.L_x_50) ;  /* 0x000017a000017945 */ /* 0x000fe60003800200 */
[----:B------:R-:W-:Y:S01]  /*35b0*/  ISETP.GE.AND P0, PT, R3, R6, PT ;  /* 0x000000060300720c */ /* 0x000fe20003f06270 */
[----:B------:R-:W1:-:S12]  /*35c0*/  LDCU.64 UR10, c[0x0][0x380] ;  /* 0x00007000ff0a77ac */ /* 0x000e580008000a00 */
[----:B------:R-:W-:Y:S05]  /*35d0*/  @P0 BRA `(.L_x_53) ;  /* 0x0000001400d80947 */ /* 0x000fea0003800000 */
[----:B------:R-:W-:Y:S01]  /*35e0*/  LOP3.LUT R7, RZ, R3, RZ, 0x33, !PT ;  /* 0x00000003ff077212 */ /* 0x000fe200078e33ff */
[----:B------:R-:W-:Y:S03]  /*35f0*/  BSSY.RECONVERGENT B2, `(.L_x_54) ;  /* 0x0000023000027945 */ /* 0x000fe60003800200 */
[----:B------:R-:W-:-:S04]  /*3600*/  IADD3 R13, PT, PT, -R4, R13, R7 ;  /* 0x0000000d040d7210 */ /* 0x000fc80007ffe107 */
[C---:B------:R-:W-:Y:S02]  /*3610*/  LOP3.LUT R7, R13.reuse, 0x300, RZ, 0xc0, !PT ;  /* 0x000003000d077812 */ /* 0x040fe400078ec0ff */
[----:B------:R-:W-:Y:S02]  /*3620*/  ISETP.GE.U32.AND P1, PT, R13, 0x300, PT ;  /* 0x000003000d00780c */ /* 0x000fe40003f26070 */
[----:B------:R-:W-:Y:S01]  /*3630*/  ISETP.NE.AND P0, PT, R7, 0x300, PT ;  /* 0x000003000700780c */ /* 0x000fe20003f05270 */
[----:B------:R-:W-:-:S12]  /*3640*/  IMAD.MOV.U32 R7, RZ, RZ, R3 ;  /* 0x000000ffff077224 */ /* 0x000fd800078e0003 */
[----:B------:R-:W-:Y:S05]  /*3650*/  @!P0 BRA `(.L_x_55) ;  /* 0x0000000000708947 */ /* 0x000fea0003800000 */
[----:B------:R-:W2:Y:S01]  /*3660*/  LDCU.64 UR6, c[0x0][0x380] ;  /* 0x00007000ff0677ac */ /* 0x000ea20008000a00 */
[----:B------:R-:W-:Y:S02]  /*3670*/  IADD3 R17, P0, PT, R3, R4, RZ ;  /* 0x0000000403117210 */ /* 0x000fe40007f1e0ff */
[----:B------:R-:W-:Y:S02]  /*3680*/  LEA.HI R7, R13, 0x1, RZ, 0x18 ;  /* 0x000000010d077811 */ /* 0x000fe400078fc0ff */
[----:B------:R-:W-:Y:S01]  /*3690*/  IADD3 R13, PT, PT, R4, UR5, R3 ;  /* 0x00000005040d7c10 */ /* 0x000fe2000fffe003 */
[----:B------:R-:W-:Y:S01]  /*36a0*/  IMAD.X R12, RZ, RZ, R5, P0 ;  /* 0x000000ffff0c7224 */ /* 0x000fe200000e0605 */
[----:B------:R-:W-:Y:S01]  /*36b0*/  LOP3.LUT R10, R7, 0x3, RZ, 0xc0, !PT ;  /* 0x00000003070a7812 */ /* 0x000fe200078ec0ff */
[----:B------:R-:W-:Y:S01]  /*36c0*/  IMAD.MOV.U32 R7, RZ, RZ, R3 ;  /* 0x000000ffff077224 */ /* 0x000fe200078e0003 */
[----:B--2---:R-:W-:-:S04]  /*36d0*/  LEA R16, P0, R17, UR6, 0x3 ;  /* 0x0000000611107c11 */ /* 0x004fc8000f8018ff */
[----:B------:R-:W-:Y:S01]  /*36e0*/  LEA.HI.X R17, R17, UR7, R12, 0x3, P0 ;  /* 0x0000000711117c11 */ /* 0x000fe200080f1c0c */
[----:B------:R-:W-:-:S08]  /*36f0*/  IMAD.MOV R12, RZ, RZ, -R10 ;  /* 0x000000ffff0c7224 */ /* 0x000fd000078e0a0a */
.L_x_56:
[----:B------:R-:W-:Y:S02]  /*3700*/  IMAD.MOV.U32 R10, RZ, RZ, R16 ;  /* 0x000000ffff0a7224 */ /* 0x000fe400078e0010 */
[----:B------:R-:W-:-:S06]  /*3710*/  IMAD.MOV.U32 R11, RZ, RZ, R17 ;  /* 0x000000ffff0b7224 */ /* 0x000fcc00078e0011 */
[----:B------:R-:W2:Y:S01]  /*3720*/  LDG.E.64 R10, desc[UR8][R10.64] ;  /* 0x000000080a0a7981 */ /* 0x000ea2000c1e1b00 */
[----:B------:R-:W-:Y:S01]  /*3730*/  VIADD R12, R12, 0x1 ;  /* 0x000000010c0c7836 */ /* 0x000fe20000000000 */
[----:B------:R-:W-:Y:S01]  /*3740*/  IADD3 R16, P3, PT, R16, 0x800, RZ ;  /* 0x0000080010107810 */ /* 0x000fe20007f7e0ff */
[----:B------:R-:W-:-:S03]  /*3750*/  VIADD R7, R7, 0x100 ;  /* 0x0000010007077836 */ /* 0x000fc60000000000 */
[----:B------:R-:W-:Y:S01]  /*3760*/  ISETP.NE.AND P4, PT, R12, RZ, PT ;  /* 0x000000ff0c00720c */ /* 0x000fe20003f85270 */
[----:B------:R-:W-:Y:S01]  /*3770*/  IMAD.X R17, RZ, RZ, R17, P3 ;  /* 0x000000ffff117224 */ /* 0x000fe200018e0611 */
[----:B--2---:R-:W-:-:S14]  /*3780*/  DSETP.GEU.AND P2, PT, R10, R8, PT ;  /* 0x000000080a00722a */ /* 0x004fdc0003f4e000 */
[----:B------:R-:W-:-:S13]  /*3790*/  @P2 ISETP.GE.AND P0, PT, R13, R0, PT ;  /* 0x000000000d00220c */ /* 0x000fda0003f06270 */
[----:B------:R-:W-:-:S06]  /*37a0*/  @P2 DSETP.GEU.AND P0, PT, R8, R10, !P0 ;  /* 0x0000000a0800222a */ /* 0x000fcc000470e000 */
[----:B------:R-:W-:Y:S02]  /*37b0*/  @P2 FSEL R14, R8, R10, P0 ;  /* 0x0000000a080e2208 */ /* 0x000fe40000000000 */
[----:B------:R-:W-:Y:S02]  /*37c0*/  @P2 FSEL R15, R9, R11, P0 ;  /* 0x0000000b090f2208 */ /* 0x000fe40000000000 */
[----:B------:R-:W-:Y:S01]  /*37d0*/  @P2 SEL R0, R0, R13, P0 ;  /* 0x0000000d00002207 */ /* 0x000fe20000000000 */
[----:B------:R-:W-:Y:S02]  /*37e0*/  VIADD R13, R13, 0x100 ;  /* 0x000001000d0d7836 */ /* 0x000fe40000000000 */
[----:B------:R-:W-:Y:S02]  /*37f0*/  @P2 IMAD.MOV.U32 R8, RZ, RZ, R14 ;  /* 0x000000ffff082224 */ /* 0x000fe400078e000e */
[----:B------:R-:W-:Y:S01]  /*3800*/  @P2 IMAD.MOV.U32 R9, RZ, RZ, R15 ;  /* 0x000000ffff092224 */ /* 0x000fe200078e000f */
[----:B------:R-:W-:Y:S06]  /*3810*/  @P4 BRA `(.L_x_56) ;  /* 0xfffffffc00b84947 */ /* 0x000fec000383ffff */
.L_x_55:
[----:B01----:R-:W-:Y:S05]  /*3820*/  BSYNC.RECONVERGENT B2 ;  /* 0x0000000000027941 */ /* 0x003fea0003800200 */
.L_x_54:
[----:B------:R-:W-:Y:S05]  /*3830*/  @!P1 BRA `(.L_x_53) ;  /* 0x0000001400409947 */ /* 0x000fea0003800000 */
[----:B------:R-:W-:Y:S01]  /*3840*/  IMAD.IADD R10, R6, 0x1, -R7 ;  /* 0x00000001060a7824 */ /* 0x000fe200078e0a07 */
[----:B------:R-:W-:Y:S01]  /*3850*/  BSSY.RECONVERGENT B2, `(.L_x_57) ;  /* 0x00000bc000027945 */ /* 0x000fe20003800200 */
[----:B------:R-:W-:-:S03]  /*3860*/  PLOP3.LUT P0, PT, PT, PT, PT, 0x80, 0x8 ;  /* 0x000000000008781c */ /* 0x000fc60003f0f070 */
[----:B------:R-:W-:-:S13]  /*3870*/  ISETP.GT.AND P1, PT, R10, 0xc00, PT ;  /* 0x00000c000a00780c */ /* 0x000fda0003f24270 */
[----:B------:R-:W-:Y:S05]  /*3880*/  @!P1 BRA `(.L_x_58) ;  /* 0x0000000800e09947 */ /* 0x000fea0003800000 */
[----:B------:R-:W-:Y:S01]  /*3890*/  PLOP3.LUT P0, PT, PT, PT, PT, 0x8, 0x80 ;  /* 0x000000000080781c */ /* 0x000fe20003f0e170 */
[----:B------:R-:W-:-:S12]  /*38a0*/  VIADD R24, R6, 0xfffff400 ;  /* 0xfffff40006187836 */ /* 0x000fd80000000000 */
.L_x_59:
[----:B------:R-:W-:-:S05]  /*38b0*/  IADD3 R25, P1, PT, R7, R4, RZ ;  /* 0x0000000407197210 */ /* 0x000fca0007f3e0ff */
[----:B------:R-:W-:Y:S01]  /*38c0*/  IMAD.X R10, RZ, RZ, R5, P1 ;  /* 0x000000ffff0a7224 */ /* 0x000fe200008e0605 */
[----:B------:R-:W-:-:S04]  /*38d0*/  LEA R26, P1, R25, UR10, 0x3 ;  /* 0x0000000a191a7c11 */ /* 0x000fc8000f8218ff */
[----:B------:R-:W-:-:S05]  /*38e0*/  LEA.HI.X R27, R25, UR11, R10, 0x3, P1 ;  /* 0x0000000b191b7c11 */ /* 0x000fca00088f1c0a */
[----:B------:R-:W2:Y:S04]  /*38f0*/  LDG.E.64 R10, desc[UR8][R26.64] ;  /* 0x000000081a0a7981 */ /* 0x000ea8000c1e1b00 */
[----:B------:R-:W3:Y:S04]  /*3900*/  LDG.E.64 R12, desc[UR8][R26.64+0x800] ;  /* 0x000800081a0c7981 */ /* 0x000ee8000c1e1b00 */
[----:B------:R-:W4:Y:S04]  /*3910*/  LDG.E.64 R14, desc[UR8][R26.64+0x1000] ;  /* 0x001000081a0e7981 */ /* 0x000f28000c1e1b00 */
[----:B------:R0:W5:Y:S01]  /*3920*/  LDG.E.64 R16, desc[UR8][R26.64+0x1800] ;  /* 0x001800081a107981 */ /* 0x000162000c1e1b00 */
[----:B------:R-:W-:-:S05]  /*3930*/  VIADD R23, R7, 0x400 ;  /* 0x0000040007177836 */ /* 0x000fca0000000000 */
[----:B------:R-:W-:-:S05]  /*3940*/  IADD3 R23, P1, PT, R23, R4, RZ ;  /* 0x0000000417177210 */ /* 0x000fca0007f3e0ff */
[----:B------:R-:W-:Y:S01]  /*3950*/  IMAD.X R20, RZ, RZ, R5, P1 ;  /* 0x000000ffff147224 */ /* 0x000fe200008e0605 */
[----:B------:R-:W-:-:S04]  /*3960*/  LEA R18, P1, R23, UR10, 0x3 ;  /* 0x0000000a17127c11 */ /* 0x000fc8000f8218ff */
[----:B------:R-:W-:-:S05]  /*3970*/  LEA.HI.X R19, R23, UR11, R20, 0x3, P1 ;  /* 0x0000000b17137c11 */ /* 0x000fca00088f1c14 */
[----:B------:R-:W5:Y:S01]  /*3980*/  LDG.E.64 R20, desc[UR8][R18.64] ;  /* 0x0000000812147981 */ /* 0x000f62000c1e1b00 */
[----:B------:R-:W-:Y:S02]  /*3990*/  VIADD R25, R25, UR4 ;  /* 0x0000000419197c36 */ /* 0x000fe40008000000 */
[----:B------:R-:W-:Y:S01]  /*39a0*/  VIADD R23, R23, UR4 ;  /* 0x0000000417177c36 */ /* 0x000fe20008000000 */
[----:B--2---:R-:W-:-:S14]  /*39b0*/  DSETP.GEU.AND P2, PT, R10, R8, PT ;  /* 0x000000080a00722a */ /* 0x004fdc0003f4e000 */
        /* <DEDUP_REMOVED lines=26> */
[----:B------:R-:W4:Y:S04]  /*3b60*/  LDG.E.64 R14, desc[UR8][R18.64+0x1800] ;  /* 0x00180008120e7981 */ /* 0x000f28000c1e1b00 */
[----:B-----5:R-:W-:Y:S01]  /*3b70*/  DSETP.GEU.AND P2, PT, R16, R8, PT ;  /* 0x000000081000722a */ /* 0x020fe20003f4e000 */
[----:B------:R-:W-:-:S13]  /*3b80*/  @P4 SEL R0, R0, R27, P1 ;  /* 0x0000001b00004207 */ /* 0x000fda0000800000 */
[----:B------:R-:W-:-:S05]  /*3b90*/  @P2 VIADD R25, R25, 0x300 ;  /* 0x0000030019192836 */ /* 0x000fca0000000000 */
[----:B------:R-:W-:Y:S01]  /*3ba0*/  @P2 ISETP.GE.AND P1, PT, R25, R0, PT ;  /* 0x000000001900220c */ /* 0x000fe20003f26270 */
[----:B------:R-:W-:-:S05]  /*3bb0*/  VIADD R27, R7, 0x800 ;  /* 0x00000800071b7836 */ /* 0x000fca0000000000 */
[----:B------:R-:W-:-:S07]  /*3bc0*/  IADD3 R27, P3, PT, R27, R4, RZ ;  /* 0x000000041b1b7210 */ /* 0x000fce0007f7e0ff */
[----:B------:R-:W-:Y:S01]  /*3bd0*/  @P2 DSETP.GEU.AND P1, PT, R8, R16, !P1 ;  /* 0x000000100800222a */ /* 0x000fe20004f2e000 */
[----:B------:R-:W-:-:S05]  /*3be0*/  IMAD.X R22, RZ, RZ, R5, P3 ;  /* 0x000000ffff167224 */ /* 0x000fca00018e0605 */
[----:B------:R-:W-:Y:S02]  /*3bf0*/  @P2 FSEL R26, R8, R16, P1 ;  /* 0x00000010081a2208 */ /* 0x000fe40000800000 */
[----:B------:R-:W-:Y:S02]  /*3c00*/  LEA R16, P3, R27, UR10, 0x3 ;  /* 0x0000000a1b107c11 */ /* 0x000fe4000f8618ff */
[----:B------:R-:W-:Y:S02]  /*3c10*/  @P2 FSEL R29, R9, R17, P1 ;  /* 0x00000011091d2208 */ /* 0x000fe40000800000 */
[----:B------:R-:W-:Y:S01]  /*3c20*/  LEA.HI.X R17, R27, UR11, R22, 0x3, P3 ;  /* 0x0000000b1b117c11 */ /* 0x000fe200098f1c16 */
[----:B------:R-:W-:-:S04]  /*3c30*/  @P2 IMAD.MOV.U32 R8, RZ, RZ, R26 ;  /* 0x000000ffff082224 */ /* 0x000fc800078e001a */
[----:B------:R-:W5:Y:S01]  /*3c40*/  LDG.E.64 R18, desc[UR8][R16.64] ;  /* 0x0000000810127981 */ /* 0x000f62000c1e1b00 */
[----:B------:R-:W-:-:S06]  /*3c50*/  @P2 IMAD.MOV.U32 R9, RZ, RZ, R29 ;  /* 0x000000ffff092224 */ /* 0x000fcc00078e001d */
[----:B------:R-:W-:Y:S01]  /*3c60*/  DSETP.GEU.AND P3, PT, R20, R8, PT ;  /* 0x000000081400722a */ /* 0x000fe20003f6e000 */
[----:B------:R-:W-:-:S13]  /*3c70*/  @P2 SEL R0, R0, R25, P1 ;  /* 0x0000001900002207 */ /* 0x000fda0000800000 */
[----:B------:R-:W-:-:S13]  /*3c80*/  @P3 ISETP.GE.AND P1, PT, R23, R0, PT ;  /* 0x000000001700320c */ /* 0x000fda0003f26270 */
[----:B------:R-:W-:-:S06]  /*3c90*/  @P3 DSETP.GEU.AND P1, PT, R8, R20, !P1 ;  /* 0x000000140800322a */ /* 0x000fcc0004f2e000 */
[----:B------:R-:W-:Y:S02]  /*3ca0*/  @P3 FSEL R22, R8, R20, P1 ;  /* 0x0000001408163208 */ /* 0x000fe40000800000 */
[----:B------:R-:W-:Y:S02]  /*3cb0*/  @P3 FSEL R25, R9, R21, P1 ;  /* 0x0000001509193208 */ /* 0x000fe40000800000 */
[----:B------:R-:W5:Y:S01]  /*3cc0*/  LDG.E.64 R20, desc[UR8][R16.64+0x800] ;  /* 0x0008000810147981 */ /* 0x000f62000c1e1b00 */
        /* <DEDUP_REMOVED lines=34> */
[----:B------:R-:W-:Y:S02]  /*3ef0*/  @P2 IMAD.MOV.U32 R8, RZ, RZ, R26 ;  /* 0x000000ffff082224 */ /* 0x000fe400078e001a */
[----:B------:R-:W-:Y:S02]  /*3f00*/  @P2 IMAD.MOV.U32 R9, RZ, RZ, R29 ;  /* 0x000000ffff092224 */ /* 0x000fe400078e001d */
[----:B------:R-:W4:Y:S04]  /*3f10*/  LDG.E.64 R16, desc[UR8][R14.64] ;  /* 0x000000080e107981 */ /* 0x000f28000c1e1b00 */
[----:B-----5:R-:W-:Y:S01]  /*3f20*/  DSETP.GEU.AND P3, PT, R18, R8, PT ;  /* 0x000000081200722a */ /* 0x020fe20003f6e000 */
[----:B------:R-:W-:Y:S01]  /*3f30*/  VIADD R27, R27, UR4 ;  /* 0x000000041b1b7c36 */ /* 0x000fe20008000000 */
[----:B------:R-:W-:-:S02]  /*3f40*/  @P2 SEL R0, R0, R23, P1 ;  /* 0x0000001700002207 */ /* 0x000fc40000800000 */
[----:B------:R-:W5:Y:S10]  /*3f50*/  LDG.E.64 R22, desc[UR8][R14.64+0x1800] ;  /* 0x001800080e167981 */ /* 0x000f74000c1e1b00 */
[----:B------:R-:W-:-:S13]  /*3f60*/  @P3 ISETP.GE.AND P1, PT, R27, R0, PT ;  /* 0x000000001b00320c */ /* 0x000fda0003f26270 */
[----:B------:R-:W-:-:S06]  /*3f70*/  @P3 DSETP.GEU.AND P1, PT, R8, R18, !P1 ;  /* 0x000000120800322a */ /* 0x000fcc0004f2e000 */
[----:B------:R-:W-:Y:S02]  /*3f80*/  @P3 FSEL R18, R8, R18, P1 ;  /* 0x0000001208123208 */ /* 0x000fe40000800000 */
[----:B------:R-:W-:-:S03]  /*3f90*/  @P3 FSEL R19, R9, R19, P1 ;  /* 0x0000001309133208 */ /* 0x000fc60000800000 */
[----:B------:R-:W-:Y:S02]  /*3fa0*/  @P3 IMAD.MOV.U32 R8, RZ, RZ, R18 ;  /* 0x000000ffff083224 */ /* 0x000fe400078e0012 */
[----:B------:R-:W-:Y:S02]  /*3fb0*/  @P3 IMAD.MOV.U32 R9, RZ, RZ, R19 ;  /* 0x000000ffff093224 */ /* 0x000fe400078e0013 */
[----:B------:R-:W5:Y:S04]  /*3fc0*/  LDG.E.64 R18, desc[UR8][R14.64+0x800] ;  /* 0x000800080e127981 */ /* 0x000f68000c1e1b00 */
        /* <DEDUP_REMOVED lines=9> */
[----:B------:R-:W5:Y:S01]  /*4060*/  LDG.E.64 R20, desc[UR8][R14.64+0x1000] ;  /* 0x001000080e147981 */ /* 0x000f62000c1e1b00 */
        /* <DEDUP_REMOVED lines=27> */
[----:B-----5:R-:W-:Y:S01]  /*4220*/  DSETP.GEU.AND P2, PT, R18, R8, PT ;  /* 0x000000081200722a */ /* 0x020fe20003f4e000 */
        /* <DEDUP_REMOVED lines=22> */
[----:B------:R-:W-:-:S11]  /*4390*/  ISETP.GE.AND P3, PT, R7, R24, PT ;  /* 0x000000180700720c */ /* 0x000fd60003f66270 */
[----:B------:R-:W-:-:S06]  /*43a0*/  @P2 DSETP.GEU.AND P1, PT, R8, R22, !P1 ;  /* 0x000000160800222a */ /* 0x000fcc0004f2e000 */
[----:B------:R-:W-:Y:S02]  /*43b0*/  @P2 FSEL R10, R8, R22, P1 ;  /* 0x00000016080a2208 */ /* 0x000fe40000800000 */
[----:B------:R-:W-:Y:S02]  /*43c0*/  @P2 FSEL R23, R9, R23, P1 ;  /* 0x0000001709172208 */ /* 0x000fe40000800000 */
[----:B------:R-:W-:Y:S01]  /*43d0*/  @P2 SEL R0, R0, R11, P1 ;  /* 0x0000000b00002207 */ /* 0x000fe20000800000 */
[----:B------:R-:W-:Y:S02]  /*43e0*/  @P2 IMAD.MOV.U32 R8, RZ, RZ, R10 ;  /* 0x000000ffff082224 */ /* 0x000fe400078e000a */
[----:B------:R-:W-:Y:S01]  /*43f0*/  @P2 IMAD.MOV.U32 R9, RZ, RZ, R23 ;  /* 0x000000ffff092224 */ /* 0x000fe200078e0017 */
[----:B------:R-:W-:Y:S06]  /*4400*/  @!P3 BRA `(.L_x_59) ;  /* 0xfffffff40028b947 */ /* 0x000fec000383ffff */
.L_x_58:
[----:B------:R-:W-:Y:S05]  /*4410*/  BSYNC.RECONVERGENT B2 ;  /* 0x0000000000027941 */ /* 0x000fea0003800200 */
.L_x_57:
[----:B------:R-:W-:Y:S01]  /*4420*/  IMAD.IADD R10, R6, 0x1, -R7 ;  /* 0x00000001060a7824 */ /* 0x000fe200078e0a07 */
[----:B------:R-:W-:Y:S04]  /*4430*/  BSSY.RECONVERGENT B2, `(.L_x_60) ;  /* 0x0000060000027945 */ /* 0x000fe80003800200 */
[----:B------:R-:W-:-:S13]  /*4440*/  ISETP.GT.AND P1, PT, R10, 0x400, PT ;  /* 0x000004000a00780c */ /* 0x000fda0003f24270 */
[----:B------:R-:W-:Y:S05]  /*4450*/  @!P1 BRA `(.L_x_61) ;  /* 0x0000000400749947 */ /* 0x000fea0003800000 */
[----:B------:R-:W0:Y:S01]  /*4460*/  LDCU.64 UR6, c[0x0][0x380] ;  /* 0x00007000ff0677ac */ /* 0x000e220008000a00 */
[----:B------:R-:W-:-:S05]  /*4470*/  IADD3 R25, P0, PT, R7, R4, RZ ;  /* 0x0000000407197210 */ /* 0x000fca0007f1e0ff */
[----:B------:R-:W-:Y:S01]  /*4480*/  IMAD.X R10, RZ, RZ, R5, P0 ;  /* 0x000000ffff0a7224 */ /* 0x000fe200000e0605 */
[----:B0-----:R-:W-:-:S04]  /*4490*/  LEA R22, P0, R25, UR6, 0x3 ;  /* 0x0000000619167c11 */ /* 0x001fc8000f8018ff */
        /* <DEDUP_REMOVED lines=8> */
[C---:B------:R-:W-:Y:S01]  /*4520*/  LEA R18, P0, R24.reuse, UR6, 0x3 ;  /* 0x0000000618127c11 */ /* 0x040fe2000f8018ff */
[----:B------:R-:W1:Y:S03]  /*4530*/  LDCU UR6, c[0x0][0x388] ;  /* 0x00007100ff0677ac */ /* 0x000e660008000800 */
[----:B------:R-:W-:-:S05]  /*4540*/  LEA.HI.X R19, R24, UR7, R17, 0x3, P0 ;  /* 0x0000000718137c11 */ /* 0x000fca00080f1c11 */
[----:B------:R-:W5:Y:S01]  /*4550*/  LDG.E.64 R16, desc[UR8][R18.64] ;  /* 0x0000000812107981 */ /* 0x000f62000c1e1b00 */
[----:B-1----:R-:W-:Y:S01]  /*4560*/  VIADD R25, R25, UR6 ;  /* 0x0000000619197c36 */ /* 0x002fe20008000000 */
[----:B--2---:R-:W-:-:S14]  /*4570*/  DSETP.GEU.AND P1, PT, R20, R8, PT ;  /* 0x000000081400722a */ /* 0x004fdc0003f2e000 */
[----:B------:R-:W-:-:S13]  /*4580*/  @P1 ISETP.GE.AND P0, PT, R25, R0, PT ;  /* 0x000000001900120c */ /* 0x000fda0003f06270 */
[----:B------:R-:W-:-:S06]  /*4590*/  @P1 DSETP.GEU.AND P0, PT, R8, R20, !P0 ;  /* 0x000000140800122a */ /* 0x000fcc000470e000 */
[----:B0-----:R-:W-:Y:S02]  /*45a0*/  @P1 FSEL R22, R8, R20, P0 ;  /* 0x0000001408161208 */ /* 0x001fe40000000000 */
[----:B------:R-:W-:Y:S02]  /*45b0*/  @P1 FSEL R23, R9, R21, P0 ;  /* 0x0000001509171208 */ /* 0x000fe40000000000 */
[----:B------:R-:W2:Y:S01]  /*45c0*/  LDG.E.64 R20, desc[UR8][R18.64+0x800] ;  /* 0x0008000812147981 */ /* 0x000ea2000c1e1b00 */
[----:B------:R-:W-:Y:S01]  /*45d0*/  @P1 IMAD.MOV.U32 R8, RZ, RZ, R22 ;  /* 0x000000ffff081224 */ /* 0x000fe200078e0016 */
[----:B------:R-:W-:Y:S01]  /*45e0*/  @P1 SEL R0, R0, R25, P0 ;  /* 0x0000001900001207 */ /* 0x000fe20000000000 */
[----:B------:R-:W-:Y:S02]  /*45f0*/  @P1 IMAD.MOV.U32 R9, RZ, RZ, R23 ;  /* 0x000000ffff091224 */ /* 0x000fe400078e0017 */
[----:B------:R-:W2:Y:S04]  /*4600*/  LDG.E.64 R22, desc[UR8][R18.64+0x1800] ;  /* 0x0018000812167981 */ /* 0x000ea8000c1e1b00 */
[----:B---3--:R-:W-:-:S14]  /*4610*/  DSETP.GEU.AND P2, PT, R10, R8, PT ;  /* 0x000000080a00722a */ /* 0x008fdc0003f4e000 */
[----:B------:R-:W-:-:S05]  /*4620*/  @P2 VIADD R27, R25, 0x100 ;  /* 0x00000100191b2836 */ /* 0x000fca0000000000 */
[----:B------:R-:W-:-:S13]  /*4630*/  @P2 ISETP.GE.AND P0, PT, R27, R0, PT ;  /* 0x000000001b00220c */ /* 0x000fda0003f06270 */
[----:B------:R-:W-:-:S06]  /*4640*/  @P2 DSETP.GEU.AND P0, PT, R8, R10, !P0 ;  /* 0x0000000a0800222a */ /* 0x000fcc000470e000 */
[----:B------:R-:W-:Y:S02]  /*4650*/  @P2 FSEL R26, R8, R10, P0 ;  /* 0x0000000a081a2208 */ /* 0x000fe40000000000 */
[----:B------:R-:W-:Y:S02]  /*4660*/  @P2 FSEL R29, R9, R11, P0 ;  /* 0x0000000b091d2208 */ /* 0x000fe40000000000 */
[----:B------:R-:W3:Y:S01]  /*4670*/  LDG.E.64 R10, desc[UR8][R18.64+0x1000] ;  /* 0x00100008120a7981 */ /* 0x000ee2000c1e1b00 */
[----:B------:R-:W-:Y:S02]  /*4680*/  @P2 IMAD.MOV.U32 R8, RZ, RZ, R26 ;  /* 0x000000ffff082224 */ /* 0x000fe400078e001a */
[----:B------:R-:W-:-:S06]  /*4690*/  @P2 IMAD.MOV.U32 R9, RZ, RZ, R29 ;  /* 0x000000ffff092224 */ /* 0x000fcc00078e001d */
        /* <DEDUP_REMOVED lines=51> */
[----:B------:R-:W-:-:S06]  /*49d0*/  @P2 DSETP.GEU.AND P1, PT, R8, R22, !P1 ;  /* 0x000000160800222a */ /* 0x000fcc0004f2e000 */
[----:B------:R-:W-:Y:S02]  /*49e0*/  @P2 FSEL R10, R8, R22, P1 ;  /* 0x00000016080a2208 */ /* 0x000fe40000800000 */
[----:B------:R-:W-:Y:S02]  /*49f0*/  @P2 FSEL R23, R9, R23, P1 ;  /* 0x0000001709172208 */ /* 0x000fe40000800000 */
[----:B------:R-:W-:Y:S01]  /*4a00*/  @P2 SEL R0, R0, R11, P1 ;  /* 0x0000000b00002207 */ /* 0x000fe20000800000 */
[----:B------:R-:W-:Y:S02]  /*4a10*/  @P2 IMAD.MOV.U32 R8, RZ, RZ, R10 ;  /* 0x000000ffff082224 */ /* 0x000fe400078e000a */
[----:B------:R-:W-:-:S07]  /*4a20*/  @P2 IMAD.MOV.U32 R9, RZ, RZ, R23 ;  /* 0x000000ffff092224 */ /* 0x000fce00078e0017 */
.L_x_61:
[----:B------:R-:W-:Y:S05]  /*4a30*/  BSYNC.RECONVERGENT B2 ;  /* 0x0000000000027941 */ /* 0x000fea0003800200 */
.L_x_60:
[----:B------:R-:W-:-:S13]  /*4a40*/  ISETP.LT.OR P0, PT, R7, R6, P0 ;  /* 0x000000060700720c */ /* 0x000fda0000701670 */
[----:B------:R-:W-:Y:S05]  /*4a50*/  @!P0 BRA `(.L_x_53) ;  /* 0x0000000000b88947 */ /* 0x000fea0003800000 */
[----:B------:R-:W0:Y:S01]  /*4a60*/  LDCU.64 UR6, c[0x0][0x380] ;  /* 0x00007000ff0677ac */ /* 0x000e220008000a00 */
[----:B------:R-:W-:-:S05]  /*4a70*/  IADD3 R16, P0, PT, R7, R4, RZ ;  /* 0x0000000407107210 */ /* 0x000fca0007f1e0ff */
[----:B------:R-:W-:Y:S01]  /*4a80*/  IMAD.X R5, RZ, RZ, R5, P0 ;  /* 0x000000ffff057224 */ /* 0x000fe200000e0605 */
[C---:B0-----:R-:W-:Y:S01]  /*4a90*/  LEA R12, P0, R16.reuse, UR6, 0x3 ;  /* 0x00000006100c7c11 */ /* 0x041fe2000f8018ff */
[----:B------:R-:W0:Y:S03]  /*4aa0*/  LDCU UR6, c[0x0][0x388] ;  /* 0x00007100ff0677ac */ /* 0x000e260008000800 */
[----:B------:R-:W-:-:S05]  /*4ab0*/  LEA.HI.X R13, R16, UR7, R5, 0x3, P0 ;  /* 0x00000007100d7c11 */ /* 0x000fca00080f1c05 */
[----:B------:R-:W2:Y:S04]  /*4ac0*/  LDG.E.64 R14, desc[UR8][R12.64] ;  /* 0x000000080c0e7981 */ /* 0x000ea8000c1e1b00 */
[----:B------:R-:W3:Y:S04]  /*4ad0*/  LDG.E.64 R10, desc[UR8][R12.64+0x800] ;  /* 0x000800080c0a7981 */ /* 0x000ee8000c1e1b00 */
[----:B------:R-:W4:Y:S04]  /*4ae0*/  LDG.E.64 R6, desc[UR8][R12.64+0x1000] ;  /* 0x001000080c067981 */ /* 0x000f28000c1e1b00 */
[----:B------:R1:W5:Y:S01]  /*4af0*/  LDG.E.64 R4, desc[UR8][R12.64+0x1800] ;  /* 0x001800080c047981 */ /* 0x000362000c1e1b00 */
[----:B0-----:R-:W-:Y:S01]  /*4b00*/  VIADD R17, R16, UR6 ;  /* 0x0000000610117c36 */ /* 0x001fe20008000000 */
        /* <DEDUP_REMOVED lines=9> */
[----:B-1----:R-:W-:-:S05]  /*4ba0*/  @P2 VIADD R13, R17, 0x100 ;  /* 0x00000100110d2836 */ /* 0x002fca0000000000 */
        /* <DEDUP_REMOVED lines=16> */
[----:B-----5:R-:W-:-:S14]  /*4cb0*/  DSETP.GEU.AND P2, PT, R4, R8, PT ;  /* 0x000000080400722a */ /* 0x020fdc0003f4e000 */
[----:B------:R-:W-:-:S05]  /*4cc0*/  @P2 VIADD R7, R17, 0x300 ;  /* 0x0000030011072836 */ /* 0x000fca0000000000 */
[----:B------:R-:W-:-:S13]  /*4cd0*/  @P2 ISETP.GE.AND P0, PT, R7, R0, PT ;  /* 0x000000000700220c */ /* 0x000fda0003f06270 */
[----:B------:R-:W-:-:S06]  /*4ce0*/  @P2 DSETP.GEU.AND P0, PT, R8, R4, !P0 ;  /* 0x000000040800222a */ /* 0x000fcc000470e000 */
[----:B------:R-:W-:Y:S02]  /*4cf0*/  @P2 FSEL R4, R8, R4, P0 ;  /* 0x0000000408042208 */ /* 0x000fe40000000000 */
[----:B------:R-:W-:Y:S02]  /*4d00*/  @P2 FSEL R5, R9, R5, P0 ;  /* 0x0000000509052208 */ /* 0x000fe40000000000 */
[----:B------:R-:W-:Y:S01]  /*4d10*/  @P2 SEL R0, R0, R7, P0 ;  /* 0x0000000700002207 */ /* 0x000fe20000000000 */
[----:B------:R-:W-:Y:S02]  /*4d20*/  @P2 IMAD.MOV.U32 R8, RZ, RZ, R4 ;  /* 0x000000ffff082224 */ /* 0x000fe400078e0004 */
[----:B------:R-:W-:-:S07]  /*4d30*/  @P2 IMAD.MOV.U32 R9, RZ, RZ, R5 ;  /* 0x000000ffff092224 */ /* 0x000fce00078e0005 */
.L_x_53:
[----:B01----:R-:W-:Y:S05]  /*4d40*/  BSYNC.RECONVERGENT B1 ;  /* 0x0000000000017941 */ /* 0x003fea0003800200 */
.L_x_50:
[----:B0-----:R-:W0:Y:S01]  /*4d50*/  SHFL.DOWN PT, R7, R0, 0x1, 0x1f ;  /* 0x08201f0000077f89 */ /* 0x001e2200000e0000 */
[----:B------:R-:W1:Y:S03]  /*4d60*/  S2R R6, SR_LANEID ;  /* 0x0000000000067919 */ /* 0x000e660000000000 */
[----:B------:R-:W-:Y:S04]  /*4d70*/  SHFL.DOWN PT, R4, R8, 0x1, 0x1f ;  /* 0x08201f0008047f89 */ /* 0x000fe800000e0000 */
[----:B------:R-:W2:Y:S01]  /*4d80*/  SHFL.DOWN PT, R5, R9, 0x1, 0x1f ;  /* 0x08201f0009057f89 */ /* 0x000ea200000e0000 */
[----:B0-----:R-:W-:Y:S01]  /*4d90*/  ISETP.GE.AND P1, PT, R7, R0, PT ;  /* 0x000000000700720c */ /* 0x001fe20003f26270 */
[----:B--2---:R-:W-:Y:S01]  /*4da0*/  DSETP.GT.AND P0, PT, R8, R4, PT ;  /* 0x000000040800722a */ /* 0x004fe20003f04000 */
[----:B-1----:R-:W-:-:S11]  /*4db0*/  ISETP.NE.AND P2, PT, R6, RZ, PT ;  /* 0x000000ff0600720c */ /* 0x002fd60003f45270 */
[----:B------:R-:W-:Y:S01]  /*4dc0*/  DSETP.GEU.AND P1, PT, R8, R4, !P1 ;  /* 0x000000040800722a */ /* 0x000fe20004f2e000 */
[----:B------:R-:W-:-:S05]  /*4dd0*/  ISETP.GT.OR P0, PT, R6, 0x1e, P0 ;  /* 0x0000001e0600780c */ /* 0x000fca0000704670 */
[----:B------:R-:W-:Y:S01]  /*4de0*/  PLOP3.LUT P0, PT, P0, P1, PT, 0xf8, 0x8f ;  /* 0x00000000008f781c */ /* 0x000fe20000703f70 */
[----:B------:R-:W0:Y:S01]  /*4df0*/  @!P2 S2R R11, SR_CgaCtaId ;  /* 0x00000000000ba919 */ /* 0x000e220000008800 */
[----:B------:R-:W-:-:S11]  /*4e00*/  @!P2 MOV R10, 0x400 ;  /* 0x00000400000aa802 */ /* 0x000fd60000000f00 */
[----:B------:R-:W-:Y:S02]  /*4e10*/  @!P0 IMAD.MOV.U32 R0, RZ, RZ, R7 ;  /* 0x000000ffff008224 */ /* 0x000fe400078e0007 */
[----:B------:R-:W-:Y:S02]  /*4e20*/  @!P0 IMAD.MOV.U32 R8, RZ, RZ, R4 ;  /* 0x000000ffff088224 */ /* 0x000fe400078e0004 */
[----:B------:R-:W-:Y:S01]  /*4e30*/  @!P0 IMAD.MOV.U32 R9, RZ, RZ, R5 ;  /* 0x000000ffff098224 */ /* 0x000fe200078e0005 */
[----:B------:R-:W1:Y:S04]  /*4e40*/  SHFL.DOWN PT, R7, R0, 0x2, 0x1f ;  /* 0x08401f0000077f89 */ /* 0x000e6800000e0000 */
[----:B------:R-:W-:Y:S04]  /*4e50*/  SHFL.DOWN PT, R4, R8, 0x2, 0x1f ;  /* 0x08401f0008047f89 */ /* 0x000fe800000e0000 */
[----:B------:R-:W2:Y:S01]  /*4e60*/  SHFL.DOWN PT, R5, R9, 0x2, 0x1f ;  /* 0x08401f0009057f89 */ /* 0x000ea200000e0000 */
[----:B0-----:R-:W-:-:S02]  /*4e70*/  @!P2 LEA R11, R11, R10, 0x18 ;  /* 0x0000000a0b0ba211 */ /* 0x001fc400078ec0ff */
        /* <DEDUP_REMOVED lines=8> */
[----:B------:R-:W0:Y:S04]  /*4f00*/  SHFL.DOWN PT, R7, R0, 0x4, 0x1f ;  /* 0x08801f0000077f89 */ /* 0x000e2800000e0000 */
[----:B------:R-:W-:Y:S04]  /*4f10*/  SHFL.DOWN PT, R4, R8, 0x4, 0x1f ;  /* 0x08801f0008047f89 */ /* 0x000fe800000e0000 */
[----:B------:R-:W1:Y:S01]  /*4f20*/  SHFL.DOWN PT, R5, R9, 0x4, 0x1f ;  /* 0x08801f0009057f89 */ /* 0x000e6200000e0000 */
[----:B0-----:R-:W-:Y:S01]  /*4f30*/  ISETP.GE.AND P1, PT, R7, R0, PT ;  /* 0x000000000700720c */ /* 0x001fe20003f26270 */
[----:B-1----:R-:W-:-:S12]  /*4f40*/  DSETP.GT.AND P0, PT, R8, R4, PT ;  /* 0x000000040800722a */ /* 0x002fd80003f04000 */
        /* <DEDUP_REMOVED lines=17> */
[----:B------:R-:W-:Y:S04]  /*5060*/  SHFL.DOWN PT, R4, R8, 0x10, 0x1f ;  /* 0x0a001f0008047f89 */ /* 0x000fe800000e0000 */
[----:B------:R-:W0:Y:S04]  /*5070*/  SHFL.DOWN PT, R5, R9, 0x10, 0x1f ;  /* 0x0a001f0009057f89 */ /* 0x000e2800000e0000 */
[----:B------:R-:W1:Y:S01]  /*5080*/  SHFL.DOWN PT, R7, R0, 0x10, 0x1f ;  /* 0x0a001f0000077f89 */ /* 0x000e6200000e0000 */
[----:B0-----:R-:W-:-:S06]  /*5090*/  DSETP.GT.AND P0, PT, R8, R4, PT ;  /* 0x000000040800722a */ /* 0x001fcc0003f04000 */
[----:B------:R-:W-:Y:S02]  /*50a0*/  ISETP.GT.OR P0, PT, R6, 0xf, P0 ;  /* 0x0000000f0600780c */ /* 0x000fe40000704670 */
        /* <DEDUP_REMOVED lines=15> */
[----:B------:R-:W1:Y:S01]  /*51a0*/  S2UR UR5, SR_CgaCtaId ;  /* 0x00000000000579c3 */ /* 0x000e620000008800 */
[----:B------:R-:W-:Y:S02]  /*51b0*/  UMOV UR4, 0x400 ;  /* 0x0000040000047882 */ /* 0x000fe40000000000 */
[----:B-1----:R-:W-:-:S09]  /*51c0*/  ULEA UR4, UR5, UR4, 0x18 ;  /* 0x0000000405047291 */ /* 0x002fd2000f8ec0ff */
[----:B------:R-:W1:Y:S04]  /*51d0*/  LDS.64 R4, [UR4+0x18] ;  /* 0x00001804ff047984 */ /* 0x000e680008000a00 */
[----:B------:R-:W-:Y:S01]  /*51e0*/  LDS.64 R6, [UR4+0x28] ;  /* 0x00002804ff067984 */ /* 0x000fe20008000a00 */
[----:B-1----:R-:W-:-:S14]  /*51f0*/  DSETP.GEU.AND P2, PT, R4, R8, PT ;  /* 0x000000080400722a */ /* 0x002fdc0003f4e000 */
[----:B------:R-:W1:Y:S02]  /*5200*/  @P2 LDS R3, [UR4+0x20] ;  /* 0x00002004ff032984 */ /* 0x000e640008000800 */
[----:B-1----:R-:W-:-:S13]  /*5210*/  @P2 ISETP.GE.AND P0, PT, R3, R0, PT ;  /* 0x000000000300220c */ /* 0x002fda0003f06270 */
[----:B------:R-:W-:-:S06]  /*5220*/  @P2 DSETP.GEU.AND P0, PT, R8, R4, !P0 ;  /* 0x000000040800222a */ /* 0x000fcc000470e000 */
[----:B------:R-:W-:Y:S02]  /*5230*/  @P2 FSEL R4, R8, R4, P0 ;  /* 0x0000000408042208 */ /* 0x000fe40000000000 */
[----:B------:R-:W-:Y:S02]  /*5240*/  @P2 FSEL R5, R9, R5, P0 ;  /* 0x0000000509052208 */ /* 0x000fe40000000000 */
[----:B0-----:R-:W-:Y:S01]  /*5250*/  @P2 SEL R0, R0, R3, P0 ;  /* 0x0000000300002207 */ /* 0x001fe20000000000 */
[----:B------:R-:W-:Y:S02]  /*5260*/  @P2 IMAD.MOV.U32 R8, RZ, RZ, R4 ;  /* 0x000000ffff082224 */ /* 0x000fe400078e0004 */
[----:B------:R-:W-:Y:S02]  /*5270*/  @P2 IMAD.MOV.U32 R9, RZ, RZ, R5 ;  /* 0x000000ffff092224 */ /* 0x000fe400078e0005 */
[----:B------:R-:W-:Y:S04]  /*5280*/  LDS.64 R4, [UR4+0x38] ;  /* 0x00003804ff047984 */ /* 0x000fe80008000a00 */
[----:B------:R-:W-:-:S14]  /*5290*/  DSETP.GEU.AND P3, PT, R6, R8, PT ;  /* 0x000000080600722a */ /* 0x000fdc0003f6e000 */
[----:B------:R-:W0:Y:S02]  /*52a0*/  @P3 LDS R11, [UR4+0x30] ;  /* 0x00003004ff0b3984 */ /* 0x000e240008000800 */
[----:B0-----:R-:W-:-:S13]  /*52b0*/  @P3 ISETP.GE.AND P0, PT, R11, R0, PT ;  /* 0x000000000b00320c */ /* 0x001fda0003f06270 */
[----:B------:R-:W-:-:S06]  /*52c0*/  @P3 DSETP.GEU.AND P0, PT, R8, R6, !P0 ;  /* 0x000000060800322a */ /* 0x000fcc000470e000 */
[----:B------:R-:W-:Y:S02]  /*52d0*/  @P3 FSEL R3, R8, R6, P0 ;  /* 0x0000000608033208 */ /* 0x000fe40000000000 */
[----:B------:R-:W-:Y:S02]  /*52e0*/  @P3 FSEL R6, R9, R7, P0 ;  /* 0x0000000709063208 */ /* 0x000fe40000000000 */
[----:B------:R-:W-:Y:S01]  /*52f0*/  @P3 SEL R0, R0, R11, P0 ;  /* 0x0000000b00003207 */ /* 0x000fe20000000000 */
        /* <DEDUP_REMOVED lines=43> */
[----:B------:R-:W0:Y:S02]  /*55b0*/  @P2 LDS R3, [UR4+0x80] ;  /* 0x00008004ff032984 */ /* 0x000e240008000800 */
[----:B0-----:R-:W-:-:S13]  /*55c0*/  @P2 ISETP.GE.AND P0, PT, R3, R0, PT ;  /* 0x000000000300220c */ /* 0x001fda0003f06270 */
[----:B------:R-:W-:-:S06]  /*55d0*/  @P2 DSETP.GEU.AND P0, PT, R8, R4, !P0 ;  /* 0x000000040800222a */ /* 0x000fcc000470e000 */
[----:B------:R-:W-:Y:S02]  /*55e0*/  @P2 SEL R0, R0, R3, P0 ;  /* 0x0000000300002207 */ /* 0x000fe40000000000 */
[----:B------:R-:W-:Y:S02]  /*55f0*/  @P2 FSEL R3, R8, R4, P0 ;  /* 0x0000000408032208 */ /* 0x000fe40000000000 */
[----:B------:R-:W-:-:S03]  /*5600*/  @P2 FSEL R4, R9, R5, P0 ;  /* 0x0000000509042208 */ /* 0x000fc60000000000 */
[----:B------:R-:W-:Y:S02]  /*5610*/  @P2 IMAD.MOV.U32 R8, RZ, RZ, R3 ;  /* 0x000000ffff082224 */ /* 0x000fe400078e0003 */
[----:B------:R-:W-:-:S07]  /*5620*/  @P2 IMAD.MOV.U32 R9, RZ, RZ, R4 ;  /* 0x000000ffff092224 */ /* 0x000fce00078e0004 */
.L_x_43:
[----:B------:R-:W-:Y:S05]  /*5630*/  BSYNC.RECONVERGENT B0 ;  /* 0x0000000000007941 */ /* 0x000fea0003800200 */
.L_x_26:
[----:B------:R-:W-:Y:S05]  /*5640*/  WARPSYNC.ALL ;  /* 0x0000000000007948 */ /* 0x000fea0003800000 */
[----:B------:R-:W-:Y:S05]  /*5650*/  @P1 EXIT ;  /* 0x000000000000194d */ /* 0x000fea0003800000 */
[----:B------:R-:W3:Y:S02]  /*5660*/  LDC.64 R4, c[0x0][0x390] ;  /* 0x0000e400ff047b82 */ /* 0x000ee40000000a00 */
[----:B---3--:R-:W-:-:S05]  /*5670*/  IMAD.WIDE.U32 R2, R2, 0x10, R4 ;  /* 0x0000001002027825 */ /* 0x008fca00078e0004 */
[----:B------:R-:W-:Y:S04]  /*5680*/  STG.E.64 desc[UR8][R2.64], R8 ;  /* 0x0000000802007986 */ /* 0x000fe8000c101b08 */
[----:B------:R-:W-:Y:S01]  /*5690*/  STG.E desc[UR8][R2.64+0x8], R0 ;  /* 0x0000080002007986 */ /* 0x000fe2000c101908 */
[----:B------:R-:W-:Y:S05]  /*56a0*/  EXIT ;  /* 0x000000000000794d */ /* 0x000fea0003800000 */
.L_x_62:
        /* <DEDUP_REMOVED lines=13> */
.L_x_2024:


//--------------------- .text._ZN3cub18CUB_300001_SM_10006detail6reduce28DeviceReduceSingleTileKernelINS2_10policy_hubIN4cuda3std3__45tupleIJdiEEEy12larger_tupleIdEE10Policy1000EN6thrust24THRUST_300001_SM_1000_NS12zip_iteratorINS8_IJNSF_6detail15normal_iteratorINSF_10device_ptrIdEEEENSF_17counting_iteratorIiNSF_11use_defaultESN_SN_EEEEEEEPS9_ySB_S9_S9_NS7_10__identityEEEvT0_T1_T2_T3_T4_T6_ --------------------------
	.section	.text._ZN3cub18CUB_300001_SM_10006detail6reduce28DeviceReduceSingleTileKernelINS2_10policy_hubIN4cuda3std3__45tupleIJdiEEEy12larger_tupleIdEE10Policy1000EN6thrust24THRUST_300001_SM_1000_NS12zip_iteratorINS8_IJNSF_6detail15normal_iteratorINSF_10device_ptrIdEEEENSF_17counting_iteratorIiNSF_11use_defaultESN_SN_EEEEEEEPS9_ySB_S9_S9_NS7_10__identityEEEvT0_T1_T2_T3_T4_T6_,"ax",@progbits
	.align	128
        .global         _ZN3cub18CUB_300001_SM_10006detail6reduce28DeviceReduceSingleTileKernelINS2_10policy_hubIN4cuda3std3__45tupleIJdiEEEy12larger_tupleIdEE10Policy1000EN6thrust24THRUST_300001_SM_1000_NS12zip_iteratorINS8_IJNSF_6detail15normal_iteratorINSF_10device_ptrIdEEEENSF_17counting_iteratorIiNSF_11use_defaultESN_SN_EEEEEEEPS9_ySB_S9_S9_NS7_10__identityEEEvT0_T1_T2_T3_T4_T6_
        .type           _ZN3cub18CUB_300001_SM_10006detail6reduce28DeviceReduceSingleTileKernelINS2_10policy_hubIN4cuda3std3__45tupleIJdiEEEy12larger_tupleIdEE10Policy1000EN6thrust24THRUST_300001_SM_1000_NS12zip_iteratorINS8_IJNSF_6detail15normal_iteratorINSF_10device_ptrIdEEEENSF_17counting_iteratorIiNSF_11use_defaultESN_SN_EEEEEEEPS9_ySB_S9_S9_NS7_10__identityEEEvT0_T1_T2_T3_T4_T6_,@function
        .size           _ZN3cub18CUB_300001_SM_10006detail6reduce28DeviceReduceSingleTileKernelINS2_10policy_hubIN4cuda3std3__45tupleIJdiEEEy12larger_tupleIdEE10Policy1000EN6thrust24THRUST_300001_SM_1000_NS12zip_iteratorINS8_IJNSF_6detail15normal_iteratorINSF_10device_ptrIdEEEENSF_17counting_iteratorIiNSF_11use_defaultESN_SN_EEEEEEEPS9_ySB_S9_S9_NS7_10__identityEEEvT0_T1_T2_T3_T4_T6_,(.L_x_2025 - _ZN3cub18CUB_300001_SM_10006detail6reduce28DeviceReduceSingleTileKernelINS2_10policy_hubIN4cuda3std3__45tupleIJdiEEEy12larger_tupleIdEE10Policy1000EN6thrust24THRUST_300001_SM_1000_NS12zip_iteratorINS8_IJNSF_6detail15normal_iteratorINSF_10device_ptrIdEEEENSF_17counting_iteratorIiNSF_11use_defaultESN_SN_EEEEEEEPS9_ySB_S9_S9_NS7_10__identityEEEvT0_T1_T2_T3_T4_T6_)
        .other          _ZN3cub18CUB_300001_SM_10006detail6reduce28DeviceReduceSingleTileKernelINS2_10policy_hubIN4cuda3std3__45tupleIJdiEEEy12larger_tupleIdEE10Policy1000EN6thrust24THRUST_300001_SM_1000_NS12zip_iteratorINS8_IJNSF_6detail15normal_iteratorINSF_10device_ptrIdEEEENSF_17counting_iteratorIiNSF_11use_defaultESN_SN_EEEEEEEPS9_ySB_S9_S9_NS7_10__identityEEEvT0_T1_T2_T3_T4_T6_,@"STO_CUDA_ENTRY STV_DEFAULT"
_ZN3cub18CUB_300001_SM_10006detail6reduce28DeviceReduceSingleTileKernelINS2_10policy_hubIN4cuda3std3__45tupleIJdiEEEy12larger_tupleIdEE10Policy1000EN6thrust24THRUST_300001_SM_1000_NS12zip_iteratorINS8_IJNSF_6detail15normal_iteratorINSF_10device_ptrIdEEEENSF_17counting_iteratorIiNSF_11use_defaultESN_SN_EEEEEEEPS9_ySB_S9_S9_NS7_10__identityEEEvT0_T1_T2_T3_T4_T6_:
.text._ZN3cub18CUB_300001_SM_10006detail6reduce28DeviceReduceSingleTileKernelINS2_10policy_hubIN4cuda3std3__45tupleIJdiEEEy12larger_tupleIdEE10Policy1000EN6thrust24THRUST_300001_SM_1000_NS12zip_iteratorINS8_IJNSF_6detail15normal_iteratorINSF_10device_ptrIdEEEENSF_17counting_iteratorIiNSF_11use_defaultESN_SN_EEEEEEEPS9_ySB_S9_S9_NS7_10__identityEEEvT0_T1_T2_T3_T4_T6_:
[----:B------:R-:W-:Y:S01]  /*0000*/  LDC R1, c[0x0][0x37c] ;  /* 0x0000df00ff017b82 */ /* 0x000fe20000000800 */
[----:B------:R-:W0:Y:S01]  /*0010*/  LDCU.64 UR6, c[0x0][0x398] ;  /* 0x00007300ff0677ac */ /* 0x000e220008000a00 */
[----:B------:R-:W1:Y:S01]  /*0020*/  LDCU UR4, c[0x0][0x3b4] ;  /* 0x00007680ff0477ac */ /* 0x000e620008000800 */
[----:B------:R-:W2:Y:S01]  /*0030*/  LDCU.64 UR14, c[0x0][0x3a8] ;  /* 0x00007500ff0e77ac */ /* 0x000ea20008000a00 */
[----:B------:R-:W3:Y:S01]  /*0040*/  LDCU UR12, c[0x0][0x3b0] ;  /* 0x00007600ff0c77ac */ /* 0x000ee20008000800 */
[----:B------:R-:W4:Y:S01]  /*0050*/  LDCU.64 UR8, c[0x0][0x358] ;  /* 0x00006b00ff0877ac */ /* 0x000f220008000a00 */
[----:B0-----:R-:W-:Y:S02]  /*0060*/  UISETP.NE.U32.AND UP0, UPT, UR6, URZ, UPT ;  /* 0x000000ff0600728c */ /* 0x001fe4000bf05070 */
[----:B-1----:R-:W-:Y:S02]  /*0070*/  UPRMT UR5, UR4, 0x7773, URZ ;  /* 0x0000777304057896 */ /* 0x002fe400080000ff */
[----:B------:R-:W-:-:S02]  /*0080*/  UISETP.NE.AND.EX UP0, UPT, UR7, URZ, UPT, UP0 ;  /* 0x000000ff0700728c */ /* 0x000fc4000bf05300 */
[----:B------:R-:W-:Y:S01]  /*0090*/  UPRMT UR10, UR4, 0x7772, URZ ;  /* 0x00007772040a7896 */ /* 0x000fe200080000ff */
[----:B--2---:R-:W-:Y:S01]  /*00a0*/  IMAD.U32 R14, RZ, RZ, UR14 ;  /* 0x0000000eff0e7e24 */ /* 0x004fe2000f8e00ff */
[----:B------:R-:W-:Y:S01]  /*00b0*/  UPRMT UR11, UR4, 0x7771, URZ ;  /* 0x00007771040b7896 */ /* 0x000fe200080000ff */
[----:B------:R-:W-:Y:S01]  /*00c0*/  IMAD.U32 R15, RZ, RZ, UR15 ;  /* 0x0000000fff0f7e24 */ /* 0x000fe2000f8e00ff */
[----:B------:R-:W-:Y:S01]  /*00d0*/  UPRMT UR4, UR4, 0x7770, URZ ;  /* 0x0000777004047896 */ /* 0x000fe200080000ff */
        /* <DEDUP_REMOVED lines=22> */
.L_x_63:
[----:B------:R-:W-:Y:S01]  /*0240*/  UISETP.GT.U32.AND UP0, UPT, UR6, 0x3ff, UPT ;  /* 0x000003ff0600788c */ /* 0x000fe2000bf04070 */
[----:B------:R-:W-:Y:S03]  /*0250*/  BSSY.RECONVERGENT B0, `(.L_x_64) ;  /* 0x0000672000007945 */ /* 0x000fe60003800200 */
[----:B------:R-:W-:-:S09]  /*0260*/  UISETP.GT.U32.AND.EX UP0, UPT, UR7, URZ, UPT, UP0 ;  /* 0x000000ff0700728c */ /* 0x000fd2000bf04100 */
[----:B------:R-:W-:Y:S05]  /*0270*/  BRA.U UP0, `(.L_x_65) ;  /* 0x0000003900687547 */ /* 0x000fea000b800000 */
[----:B------:R-:W0:Y:S01]  /*0280*/  S2R R6, SR_TID.X ;  /* 0x0000000000067919 */ /* 0x000e220000002100 */
[----:B------:R-:W-:Y:S01]  /*0290*/  BSSY.RECONVERGENT B1, `(.L_x_66) ;  /* 0x000000c000017945 */ /* 0x000fe20003800200 */
[----:B------:R-:W-:Y:S01]  /*02a0*/  IMAD.MOV.U32 R3, RZ, RZ, RZ ;  /* 0x000000ffff037224 */ /* 0x000fe200078e00ff */
[----:B------:R-:W-:Y:S02]  /*02b0*/  CS2R R12, SRZ ;  /* 0x00000000000c7805 */ /* 0x000fe4000001ff00 */
[----:B0-----:R-:W-:Y:S01]  /*02c0*/  ISETP.GE.U32.AND P0, PT, R6, UR6, PT ;  /* 0x0000000606007c0c */ /* 0x001fe2000bf06070 */
[----:B------:R-:W-:-:S12]  /*02d0*/  IMAD.MOV.U32 R17, RZ, RZ, R6 ;  /* 0x000000ffff117224 */ /* 0x000fd800078e0006 */
[----:B------:R-:W-:Y:S05]  /*02e0*/  @P0 BRA `(.L_x_67) ;  /* 0x0000000000180947 */ /* 0x000fea0003800000 */
[----:B------:R-:W0:Y:S01]  /*02f0*/  LDC.64 R12, c[0x0][0x380] ;  /* 0x0000e000ff0c7b82 */ /* 0x000e220000000a00 */
[----:B------:R-:W1:Y:S01]  /*0300*/  LDCU UR4, c[0x0][0x388] ;  /* 0x00007100ff0477ac */ /* 0x000e620008000800 */
[----:B0-----:R-:W-:-:S06]  /*0310*/  IMAD.WIDE.U32 R12, R6, 0x8, R12 ;  /* 0x00000008060c7825 */ /* 0x001fcc00078e000c */
[----:B------:R-:W5:Y:S01]  /*0320*/  LDG.E.64 R12, desc[UR8][R12.64] ;  /* 0x000000080c0c7981 */ /* 0x000f62000c1e1b00 */
[C---:B------:R-:W-:Y:S02]  /*0330*/  VIADD R17, R6.reuse, 0x100 ;  /* 0x0000010006117836 */ /* 0x040fe40000000000 */
[----:B-1----:R-:W-:-:S07]  /*0340*/  VIADD R3, R6, UR4 ;  /* 0x0000000406037c36 */ /* 0x002fce0008000000 */
.L_x_67:
[----:B------:R-:W-:Y:S05]  /*0350*/  BSYNC.RECONVERGENT B1 ;  /* 0x0000000000017941 */ /* 0x000fea0003800200 */
.L_x_66:
[----:B------:R-:W-:Y:S01]  /*0360*/  ISETP.GE.U32.AND P0, PT, R17, UR6, PT ;  /* 0x0000000611007c0c */ /* 0x000fe2000bf06070 */
[----:B------:R-:W-:-:S12]  /*0370*/  BSSY.RECONVERGENT B4, `(.L_x_68) ;  /* 0x0000175000047945 */ /* 0x000fd80003800200 */
[----:B------:R-:W-:Y:S05]  /*0380*/  @P0 BRA `(.L_x_69) ;  /* 0x0000001400cc0947 */ /* 0x000fea0003800000 */
[----:B------:R-:W-:Y:S01]  /*0390*/  LOP3.LUT R7, RZ, R17, RZ, 0x33, !PT ;  /* 0x00000011ff077212 */ /* 0x000fe200078e33ff */
[----:B------:R-:W-:Y:S04]  /*03a0*/  BSSY.RECONVERGENT B3, `(.L_x_70) ;  /* 0x0000157000037945 */ /* 0x000fe80003800200 */
[----:B------:R-:W-:-:S05]  /*03b0*/  VIADD R7, R7, UR6 ;  /* 0x0000000607077c36 */ /* 0x000fca0008000000 */
[C---:B------:R-:W-:Y:S02]  /*03c0*/  ISETP.GE.U32.AND P0, PT, R7.reuse, 0x300, PT ;  /* 0x000003000700780c */ /* 0x040fe40003f06070 */
[----:B------:R-:W-:-:S04]  /*03d0*/  LEA.HI R9, R7, 0x1, RZ, 0x18 ;  /* 0x0000000107097811 */ /* 0x000fc800078fc0ff */
[----:B------:R-:W-:-:S07]  /*03e0*/  LOP3.LUT R7, R9, 0x3, RZ, 0xc0, !PT ;  /* 0x0000000309077812 */ /* 0x000fce00078ec0ff */
[----:B------:R-:W-:Y:S05]  /*03f0*/  @!P0 BRA `(.L_x_71) ;  /* 0x0000001400448947 */ /* 0x000fea0003800000 */
[----:B------:R-:W-:Y:S01]  /*0400*/  LOP3.LUT R9, R9, 0x1fffffc, RZ, 0xc0, !PT ;  /* 0x01fffffc09097812 */ /* 0x000fe200078ec0ff */
[----:B------:R-:W0:Y:S01]  /*0410*/  LDCU UR4, c[0x0][0x388] ;  /* 0x00007100ff0477ac */ /* 0x000e220008000800 */
[----:B------:R-:W1:Y:S01]  /*0420*/  LDC.64 R10, c[0x0][0x380] ;  /* 0x0000e000ff0a7b82 */ /* 0x000e620000000a00 */
[----:B------:R-:W-:Y:S04]  /*0430*/  BSSY.RECONVERGENT B2, `(.L_x_72) ;  /* 0x000014c000027945 */ /* 0x000fe80003800200 */
[----:B------:R-:W-:Y:S01]  /*0440*/  BSSY.RELIABLE B1, `(.L_x_73) ;  /* 0x000011c000017945 */ /* 0x000fe20003800100 */
[----:B------:R-:W-:Y:S02]  /*0450*/  IMAD.MOV R9, RZ, RZ, -R9 ;  /* 0x000000ffff097224 */ /* 0x000fe400078e0a09 */
[----:B------:R-:W-:-:S03]  /*0460*/  VIADD R8, R17, 0x200 ;  /* 0x0000020011087836 */ /* 0x000fc60000000000 */
[----:B------:R-:W-:Y:S01]  /*0470*/  ISETP.GE.AND P0, PT, R9, RZ, PT ;  /* 0x000000ff0900720c */ /* 0x000fe20003f06270 */
[----:B0-----:R-:W-:-:S12]  /*0480*/  VIADD R38, R17, UR4 ;  /* 0x0000000411267c36 */ /* 0x001fd80008000000 */
[----:B------:R-:W-:Y:S05]  /*0490*/  @P0 BRA `(.L_x_74) ;  /* 0x0000001000580947 */ /* 0x000fea0003800000 */
[----:B------:R-:W-:Y:S01]  /*04a0*/  IMAD.MOV R17, RZ, RZ, -R9 ;  /* 0x000000ffff117224 */ /* 0x000fe200078e0a09 */
[----:B------:R-:W-:Y:S01]  /*04b0*/  BSSY.RECONVERGENT B5, `(.L_x_75) ;  /* 0x00000b2000057945 */ /* 0x000fe20003800200 */
[----:B------:R-:W-:-:S03]  /*04c0*/  PLOP3.LUT P0, PT, PT, PT, PT, 0x80, 0x8 ;  /* 0x000000000008781c */ /* 0x000fc60003f0f070 */
[----:B------:R-:W-:-:S13]  /*04d0*/  ISETP.GT.AND P1, PT, R17, 0xc, PT ;  /* 0x0000000c1100780c */ /* 0x000fda0003f24270 */
[----:B------:R-:W-:Y:S05]  /*04e0*/  @!P1 BRA `(.L_x_76) ;  /* 0x0000000800b89947 */ /* 0x000fea0003800000 */
[----:B------:R-:W0:Y:S01]  /*04f0*/  LDC.64 R18, c[0x0][0x380] ;  /* 0x0000e000ff127b82 */ /* 0x000e220000000a00 */
[----:B------:R-:W-:-:S13]  /*0500*/  PLOP3.LUT P0, PT, PT, PT, PT, 0x8, 0x80 ;  /* 0x000000000080781c */ /* 0x000fda0003f0e170 */
.L_x_77:
[----:B------:R-:W-:-:S04]  /*0510*/  VIADD R35, R8, 0xfffffe00 ;  /* 0xfffffe0008237836 */ /* 0x000fc80000000000 */
[----:B0-----:R-:W-:-:S05]  /*0520*/  IMAD.WIDE.U32 R34, R35, 0x8, R18 ;  /* 0x0000000823227825 */ /* 0x001fca00078e0012 */
[----:B------:R-:W2:Y:S04]  /*0530*/  LDG.E.64 R24, desc[UR8][R34.64] ;  /* 0x0000000822187981 */ /* 0x000ea8000c1e1b00 */
[----:B------:R-:W3:Y:S04]  /*0540*/  LDG.E.64 R26, desc[UR8][R34.64+0x800] ;  /* 0x00080008221a7981 */ /* 0x000ee8000c1e1b00 */
[----:B------:R-:W4:Y:S04]  /*0550*/  LDG.E.64 R28, desc[UR8][R34.64+0x1000] ;  /* 0x00100008221c7981 */ /* 0x000f28000c1e1b00 */
[----:B------:R0:W4:Y:S01]  /*0560*/  LDG.E.64 R30, desc[UR8][R34.64+0x1800] ;  /* 0x00180008221e7981 */ /* 0x000122000c1e1b00 */
[----:B------:R-:W-:-:S04]  /*0570*/  VIADD R41, R8, 0x200 ;  /* 0x0000020008297836 */ /* 0x000fc80000000000 */
[----:B------:R-:W-:-:S05]  /*0580*/  IMAD.WIDE.U32 R40, R41, 0x8, R18 ;  /* 0x0000000829287825 */ /* 0x000fca00078e0012 */
[----:B------:R-:W4:Y:S04]  /*0590*/  LDG.E.64 R32, desc[UR8][R40.64] ;  /* 0x0000000828207981 */ /* 0x000f28000c1e1b00 */
[----:B------:R-:W4:Y:S04]  /*05a0*/  LDG.E.64 R36, desc[UR8][R40.64+0x800] ;  /* 0x0008000828247981 */ /* 0x000f28000c1e1b00 */
[----:B------:R-:W4:Y:S04]  /*05b0*/  LDG.E.64 R20, desc[UR8][R40.64+0x1000] ;  /* 0x0010000828147981 */ /* 0x000f28000c1e1b00 */
[----:B------:R1:W4:Y:S01]  /*05c0*/  LDG.E.64 R22, desc[UR8][R40.64+0x1800] ;  /* 0x0018000828167981 */ /* 0x000322000c1e1b00 */
[----:B0-----:R-:W-:-:S04]  /*05d0*/  VIADD R35, R8, 0x600 ;  /* 0x0000060008237836 */ /* 0x001fc80000000000 */
[----:B------:R-:W-:Y:S01]  /*05e0*/  IMAD.WIDE.U32 R34, R35, 0x8, R18 ;  /* 0x0000000823227825 */ /* 0x000fe200078e0012 */
[----:B--2--5:R-:W-:-:S14]  /*05f0*/  DSETP.GEU.AND P2, PT, R24, R12, PT ;  /* 0x0000000c1800722a */ /* 0x024fdc0003f4e000 */
[----:B------:R-:W-:-:S13]  /*0600*/  @P2 ISETP.GE.AND P1, PT, R38, R3, PT ;  /* 0x000000032600220c */ /* 0x000fda0003f26270 */
[----:B------:R-:W-:-:S06]  /*0610*/  @P2 DSETP.GEU.AND P1, PT, R12, R24, !P1 ;  /* 0x000000180c00222a */ /* 0x000fcc0004f2e000 */
[----:B------:R-:W-:Y:S02]  /*0620*/  @P2 FSEL R17, R12, R24, P1 ;  /* 0x000000180c112208 */ /* 0x000fe40000800000 */
[----:B------:R-:W-:-:S03]  /*0630*/  @P2 FSEL R24, R13, R25, P1 ;  /* 0x000000190d182208 */ /* 0x000fc60000800000 */
[----:B------:R-:W-:Y:S02]  /*0640*/  @P2 IMAD.MOV.U32 R12, RZ, RZ, R17 ;  /* 0x000000ffff0c2224 */ /* 0x000fe400078e0011 */
[----:B------:R-:W-:Y:S01]  /*0650*/  @P2 IMAD.MOV.U32 R13, RZ, RZ, R24 ;  /* 0x000000ffff0d2224 */ /* 0x000fe200078e0018 */
[----:B------:R-:W-:Y:S01]  /*0660*/  @P2 SEL R3, R3, R38, P1 ;  /* 0x0000002603032207 */ /* 0x000fe20000800000 */
[----:B------:R-:W2:Y:S04]  /*0670*/  LDG.E.64 R24, desc[UR8][R34.64] ;  /* 0x0000000822187981 */ /* 0x000ea8000c1e1b00 */
[----:B---3--:R-:W-:-:S14]  /*0680*/  DSETP.GEU.AND P3, PT, R26, R12, PT ;  /* 0x0000000c1a00722a */ /* 0x008fdc0003f6e000 */
[----:B-1----:R-:W-:-:S05]  /*0690*/  @P3 VIADD R40, R38, 0x100 ;  /* 0x0000010026283836 */ /* 0x002fca0000000000 */
[----:B------:R-:W-:-:S13]  /*06a0*/  @P3 ISETP.GE.AND P1, PT, R40, R3, PT ;  /* 0x000000032800320c */ /* 0x000fda0003f26270 */
[----:B------:R-:W-:-:S06]  /*06b0*/  @P3 DSETP.GEU.AND P1, PT, R12, R26, !P1 ;  /* 0x0000001a0c00322a */ /* 0x000fcc0004f2e000 */
[----:B------:R-:W-:Y:S02]  /*06c0*/  @P3 FSEL R17, R12, R26, P1 ;  /* 0x0000001a0c113208 */ /* 0x000fe40000800000 */
[----:B------:R-:W-:-:S03]  /*06d0*/  @P3 FSEL R26, R13, R27, P1 ;  /* 0x0000001b0d1a3208 */ /* 0x000fc60000800000 */
[----:B------:R-:W-:Y:S02]  /*06e0*/  @P3 IMAD.MOV.U32 R12, RZ, RZ, R17 ;  /* 0x000000ffff0c3224 */ /* 0x000fe400078e0011 */
[----:B------:R-:W-:Y:S01]  /*06f0*/  @P3 IMAD.MOV.U32 R13, RZ, RZ, R26 ;  /* 0x000000ffff0d3224 */ /* 0x000fe200078e001a */
[----:B------:R-:W-:Y:S01]  /*0700*/  @P3 SEL R3, R3, R40, P1 ;  /* 0x0000002803033207 */ /* 0x000fe20000800000 */
[----:B------:R-:W3:Y:S04]  /*0710*/  LDG.E.64 R26, desc[UR8][R34.64+0x800] ;  /* 0x00080008221a7981 */ /* 0x000ee8000c1e1b00 */
[----:B----4-:R-:W-:-:S14]  /*0720*/  DSETP.GEU.AND P2, PT, R28, R12, PT ;  /* 0x0000000c1c00722a */ /* 0x010fdc0003f4e000 */
[----:B------:R-:W-:-:S05]  /*0730*/  @P2 VIADD R40, R38, 0x200 ;  /* 0x0000020026282836 */ /* 0x000fca0000000000 */
[----:B------:R-:W-:-:S13]  /*0740*/  @P2 ISETP.GE.AND P1, PT, R40, R3, PT ;  /* 0x000000032800220c */ /* 0x000fda0003f26270 */
[----:B------:R-:W-:-:S06]  /*0750*/  @P2 DSETP.GEU.AND P1, PT, R12, R28, !P1 ;  /* 0x0000001c0c00222a */ /* 0x000fcc0004f2e000 */
[----:B------:R-:W-:Y:S02]  /*0760*/  @P2 FSEL R17, R12, R28, P1 ;  /* 0x0000001c0c112208 */ /* 0x000fe40000800000 */
[----:B------:R-:W-:-:S03]  /*0770*/  @P2 FSEL R28, R13, R29, P1 ;  /* 0x0000001d0d1c2208 */ /* 0x000fc60000800000 */
[----:B------:R-:W-:Y:S02]  /*0780*/  @P2 IMAD.MOV.U32 R12, RZ, RZ, R17 ;  /* 0x000000ffff0c2224 */ /* 0x000fe400078e0011 */
[----:B------:R-:W-:Y:S01]  /*0790*/  @P2 IMAD.MOV.U32 R13, RZ, RZ, R28 ;  /* 0x000000ffff0d2224 */ /* 0x000fe200078e001c */
[----:B------:R-:W-:Y:S01]  /*07a0*/  @P2 SEL R3, R3, R40, P1 ;  /* 0x0000002803032207 */ /* 0x000fe20000800000 */
[----:B------:R-:W4:Y:S04]  /*07b0*/  LDG.E.64 R28, desc[UR8][R34.64+0x1000] ;  /* 0x00100008221c7981 */ /* 0x000f28000c1e1b00 */
[----:B------:R-:W-:-:S14]  /*07c0*/  DSETP.GEU.AND P3, PT, R30, R12, PT ;  /* 0x0000000c1e00722a */ /* 0x000fdc0003f6e000 */
        /* <DEDUP_REMOVED lines=9> */
[----:B------:R-:W-:Y:S01]  /*0860*/  DSETP.GEU.AND P2, PT, R32, R12, PT ;  /* 0x0000000c2000722a */ /* 0x000fe20003f4e000 */
[----:B------:R-:W-:-:S13]  /*0870*/  VIADD R40, R38, 0x400 ;  /* 0x0000040026287836 */ /* 0x000fda0000000000 */
        /* <DEDUP_REMOVED lines=10> */
[----:B------:R-:W-:-:S04]  /*0920*/  VIADD R33, R8, 0xa00 ;  /* 0x00000a0008217836 */ /* 0x000fc80000000000 */
[----:B------:R-:W-:-:S05]  /*0930*/  IMAD.WIDE.U32 R32, R33, 0x8, R18 ;  /* 0x0000000821207825 */ /* 0x000fca00078e0012 */
[----:B------:R-:W4:Y:S03]  /*0940*/  LDG.E.64 R34, desc[UR8][R32.64] ;  /* 0x0000000820227981 */ /* 0x000f26000c1e1b00 */
        /* <DEDUP_REMOVED lines=27> */
[----:B--2---:R-:W-:Y:S01]  /*0b00*/  DSETP.GEU.AND P2, PT, R24, R12, PT ;  /* 0x0000000c1800722a */ /* 0x004fe20003f4e000 */
[----:B------:R-:W-:-:S13]  /*0b10*/  VIADD R40, R38, 0x800 ;  /* 0x0000080026287836 */ /* 0x000fda0000000000 */
        /* <DEDUP_REMOVED lines=66> */
[----:B------:R-:W-:-:S06]  /*0f40*/  @P3 DSETP.GEU.AND P1, PT, R12, R22, !P1 ;  /* 0x000000160c00322a */ /* 0x000fcc0004f2e000 */
[----:B------:R-:W-:Y:S02]  /*0f50*/  @P3 FSEL R17, R12, R22, P1 ;  /* 0x000000160c113208 */ /* 0x000fe40000800000 */
[----:B------:R-:W-:Y:S01]  /*0f60*/  @P3 FSEL R22, R13, R23, P1 ;  /* 0x000000170d163208 */ /* 0x000fe20000800000 */
[----:B------:R-:W-:Y:S01]  /*0f70*/  VIADD R8, R8, 0x1000 ;  /* 0x0000100008087836 */ /* 0x000fe20000000000 */
[----:B------:R-:W-:Y:S01]  /*0f80*/  @P3 SEL R3, R3, R20, P1 ;  /* 0x0000001403033207 */ /* 0x000fe20000800000 */
[----:B------:R-:W-:Y:S02]  /*0f90*/  VIADD R38, R38, 0x1000 ;  /* 0x0000100026267836 */ /* 0x000fe40000000000 */
[----:B------:R-:W-:Y:S02]  /*0fa0*/  @P3 IMAD.MOV.U32 R12, RZ, RZ, R17 ;  /* 0x000000ffff0c3224 */ /* 0x000fe400078e0011 */
[----:B------:R-:W-:Y:S01]  /*0fb0*/  @P3 IMAD.MOV.U32 R13, RZ, RZ, R22 ;  /* 0x000000ffff0d3224 */ /* 0x000fe200078e0016 */
[----:B------:R-:W-:Y:S06]  /*0fc0*/  @!P2 BRA `(.L_x_77) ;  /* 0xfffffff40050a947 */ /* 0x000fec000383ffff */
.L_x_76:
[----:B------:R-:W-:Y:S05]  /*0fd0*/  BSYNC.RECONVERGENT B5 ;  /* 0x0000000000057941 */ /* 0x000fea0003800200 */
.L_x_75:
[----:B------:R-:W-:Y:S01]  /*0fe0*/  IMAD.MOV R17, RZ, RZ, -R9 ;  /* 0x000000ffff117224 */ /* 0x000fe200078e0a09 */
[----:B------:R-:W-:Y:S04]  /*0ff0*/  BSSY.RECONVERGENT B5, `(.L_x_78) ;  /* 0x000005d000057945 */ /* 0x000fe80003800200 */
[----:B------:R-:W-:-:S13]  /*1000*/  ISETP.GT.AND P1, PT, R17, 0x4, PT ;  /* 0x000000041100780c */ /* 0x000fda0003f24270 */
[----:B------:R-:W-:Y:S05]  /*1010*/  @!P1 BRA `(.L_x_79) ;  /* 0x0000000400689947 */ /* 0x000fea0003800000 */
[----:B------:R-:W0:Y:S01]  /*1020*/  LDC.64 R36, c[0x0][0x380] ;  /* 0x0000e000ff247b82 */ /* 0x000e220000000a00 */
[----:B------:R-:W-:-:S04]  /*1030*/  VIADD R35, R8, 0xfffffe00 ;  /* 0xfffffe0008237836 */ /* 0x000fc80000000000 */
[----:B0-----:R-:W-:-:S05]  /*1040*/  IMAD.WIDE.U32 R34, R35, 0x8, R36 ;  /* 0x0000000823227825 */ /* 0x001fca00078e0024 */
[----:B------:R-:W2:Y:S04]  /*1050*/  LDG.E.64 R18, desc[UR8][R34.64] ;  /* 0x0000000822127981 */ /* 0x000ea8000c1e1b00 */
[----:B------:R-:W3:Y:S04]  /*1060*/  LDG.E.64 R20, desc[UR8][R34.64+0x800] ;  /* 0x0008000822147981 */ /* 0x000ee8000c1e1b00 */
[----:B------:R-:W4:Y:S04]  /*1070*/  LDG.E.64 R22, desc[UR8][R34.64+0x1000] ;  /* 0x0010000822167981 */ /* 0x000f28000c1e1b00 */
[----:B------:R-:W4:Y:S01]  /*1080*/  LDG.E.64 R24, desc[UR8][R34.64+0x1800] ;  /* 0x0018000822187981 */ /* 0x000f22000c1e1b00 */
[----:B------:R-:W-:-:S04]  /*1090*/  VIADD R17, R8, 0x200 ;  /* 0x0000020008117836 */ /* 0x000fc80000000000 */
[----:B------:R-:W-:-:S05]  /*10a0*/  IMAD.WIDE.U32 R36, R17, 0x8, R36 ;  /* 0x0000000811247825 */ /* 0x000fca00078e0024 */
[----:B------:R-:W4:Y:S04]  /*10b0*/  LDG.E.64 R26, desc[UR8][R36.64] ;  /* 0x00000008241a7981 */ /* 0x000f28000c1e1b00 */
[----:B------:R-:W4:Y:S04]  /*10c0*/  LDG.E.64 R28, desc[UR8][R36.64+0x800] ;  /* 0x00080008241c7981 */ /* 0x000f28000c1e1b00 */
[----:B------:R-:W4:Y:S04]  /*10d0*/  LDG.E.64 R30, desc[UR8][R36.64+0x1000] ;  /* 0x00100008241e7981 */ /* 0x000f28000c1e1b00 */
[----:B------:R-:W4:Y:S01]  /*10e0*/  LDG.E.64 R32, desc[UR8][R36.64+0x1800] ;  /* 0x0018000824207981 */ /* 0x000f22000c1e1b00 */
[----:B------:R-:W-:-:S02]  /*10f0*/  VIADD R9, R9, 0x4 ;  /* 0x0000000409097836 */ /* 0x000fc40000000000 */
[----:B------:R-:W-:Y:S02]  /*1100*/  VIADD R8, R8, 0x400 ;  /* 0x0000040008087836 */ /* 0x000fe40000000000 */
        /* <DEDUP_REMOVED lines=29> */
[C---:B------:R-:W-:Y:S02]  /*12e0*/  @P2 VIADD R18, R38.reuse, 0x300 ;  /* 0x0000030026122836 */ /* 0x040fe40000000000 */
[----:B------:R-:W-:-:S03]  /*12f0*/  VIADD R38, R38, 0x400 ;  /* 0x0000040026267836 */ /* 0x000fc60000000000 */
        /* <DEDUP_REMOVED lines=31> */
[----:B------:R-:W-:Y:S01]  /*14f0*/  @P1 IMAD.MOV.U32 R12, RZ, RZ, R17 ;  /* 0x000000ffff0c1224 */ /* 0x000fe200078e0011 */
[----:B------:R-:W-:Y:S01]  /*1500*/  PLOP3.LUT P0, PT, PT, PT, PT, 0x8, 0x80 ;  /* 0x000000000080781c */ /* 0x000fe20003f0e170 */
        /* <DEDUP_REMOVED lines=10> */
[----:B------:R-:W-:-:S07]  /*15b0*/  @P2 IMAD.MOV.U32 R13, RZ, RZ, R32 ;  /* 0x000000ffff0d2224 */ /* 0x000fce00078e0020 */
.L_x_79:
[----:B------:R-:W-:Y:S05]  /*15c0*/  BSYNC.RECONVERGENT B5 ;  /* 0x0000000000057941 */ /* 0x000fea0003800200 */
.L_x_78:
[----:B------:R-:W-:-:S13]  /*15d0*/  ISETP.NE.OR P0, PT, R9, RZ, P0 ;  /* 0x000000ff0900720c */ /* 0x000fda0000705670 */
[----:B------:R-:W-:Y:S05]  /*15e0*/  @!P0 BREAK.RELIABLE B1 ;  /* 0x0000000000018942 */ /* 0x000fea0003800100 */
[----:B------:R-:W-:Y:S05]  /*15f0*/  @!P0 BRA `(.L_x_80) ;  /* 0x0000000000bc8947 */ /* 0x000fea0003800000 */
.L_x_74:
[----:B------:R-:W-:Y:S05]  /*1600*/  BSYNC.RELIABLE B1 ;  /* 0x0000000000017941 */ /* 0x000fea0003800100 */
.L_x_73:
[----:B------:R-:W-:-:S04]  /*1610*/  VIADD R25, R8, 0xfffffe00 ;  /* 0xfffffe0008197836 */ /* 0x000fc80000000000 */
[----:B-1----:R-:W-:-:S05]  /*1620*/  IMAD.WIDE.U32 R24, R25, 0x8, R10 ;  /* 0x0000000819187825 */ /* 0x002fca00078e000a */
[----:B------:R-:W2:Y:S04]  /*1630*/  LDG.E.64 R26, desc[UR8][R24.64] ;  /* 0x00000008181a7981 */ /* 0x000ea8000c1e1b00 */
[----:B------:R-:W3:Y:S04]  /*1640*/  LDG.E.64 R22, desc[UR8][R24.64+0x800] ;  /* 0x0008000818167981 */ /* 0x000ee8000c1e1b00 */
[----:B------:R-:W4:Y:S04]  /*1650*/  LDG.E.64 R20, desc[UR8][R24.64+0x1000] ;  /* 0x0010000818147981 */ /* 0x000f28000c1e1b00 */
[----:B------:R-:W4:Y:S01]  /*1660*/  LDG.E.64 R18, desc[UR8][R24.64+0x1800] ;  /* 0x0018000818127981 */ /* 0x000f22000c1e1b00 */
[----:B------:R-:W-:-:S02]  /*1670*/  VIADD R9, R9, 0x4 ;  /* 0x0000000409097836 */ /* 0x000fc40000000000 */
        /* <DEDUP_REMOVED lines=39> */
.L_x_80:
[----:B------:R-:W-:Y:S05]  /*18f0*/  BSYNC.RECONVERGENT B2 ;  /* 0x0000000000027941 */ /* 0x000fea0003800200 */
.L_x_72:
[----:B------:R-:W-:-:S07]  /*1900*/  VIADD R17, R8, 0xfffffe00 ;  /* 0xfffffe0008117836 */ /* 0x000fce0000000000 */
.L_x_71:
[----:B------:R-:W-:Y:S05]  /*1910*/  BSYNC.RECONVERGENT B3 ;  /* 0x0000000000037941 */ /* 0x000fea0003800200 */
.L_x_70:
[----:B------:R-:W-:-:S13]  /*1920*/  ISETP.NE.AND P0, PT, R7, RZ, PT ;  /* 0x000000ff0700720c */ /* 0x000fda0003f05270 */
[----:B------:R-:W-:Y:S05]  /*1930*/  @!P0 BRA `(.L_x_69) ;  /* 0x0000000000608947 */ /* 0x000fea0003800000 */
[----:B------:R-:W0:Y:S01]  /*1940*/  LDC.64 R8, c[0x0][0x380] ;  /* 0x0000e000ff087b82 */ /* 0x000e220000000a00 */
[----:B------:R-:W1:Y:S01]  /*1950*/  LDCU UR4, c[0x0][0x388] ;  /* 0x00007100ff0477ac */ /* 0x000e620008000800 */
[----:B------:R-:W-:Y:S02]  /*1960*/  IMAD.MOV R7, RZ, RZ, -R7 ;  /* 0x000000ffff077224 */ /* 0x000fe400078e0a07 */
[C---:B-1----:R-:W-:Y:S02]  /*1970*/  VIADD R10, R17.reuse, UR4 ;  /* 0x00000004110a7c36 */ /* 0x042fe40008000000 */
[----:B0-----:R-:W-:-:S04]  /*1980*/  IMAD.WIDE.U32 R8, R17, 0x8, R8 ;  /* 0x0000000811087825 */ /* 0x001fc800078e0008 */
[----:B------:R-:W-:Y:S02]  /*1990*/  IMAD.MOV.U32 R19, RZ, RZ, R8 ;  /* 0x000000ffff137224 */ /* 0x000fe400078e0008 */
[----:B------:R-:W-:-:S07]  /*19a0*/  IMAD.MOV.U32 R20, RZ, RZ, R9 ;  /* 0x000000ffff147224 */ /* 0x000fce00078e0009 */
.L_x_81:
[----:B------:R-:W-:Y:S02]  /*19b0*/  IMAD.MOV.U32 R8, RZ, RZ, R19 ;  /* 0x000000ffff087224 */ /* 0x000fe400078e0013 */
[----:B------:R-:W-:-:S06]  /*19c0*/  IMAD.MOV.U32 R9, RZ, RZ, R20 ;  /* 0x000000ffff097224 */ /* 0x000fcc00078e0014 */
[----:B------:R-:W2:Y:S01]  /*19d0*/  LDG.E.64 R8, desc[UR8][R8.64] ;  /* 0x0000000808087981 */ /* 0x000ea2000c1e1b00 */
[----:B------:R-:W-:Y:S01]  /*19e0*/  VIADD R7, R7, 0x1 ;  /* 0x0000000107077836 */ /* 0x000fe20000000000 */
[----:B------:R-:W-:-:S04]  /*19f0*/  IADD3 R19, P2, PT, R19, 0x800, RZ ;  /* 0x0000080013137810 */ /* 0x000fc80007f5e0ff */
[----:B------:R-:W-:Y:S01]  /*1a00*/  ISETP.NE.AND P3, PT, R7, RZ, PT ;  /* 0x000000ff0700720c */ /* 0x000fe20003f65270 */
[----:B------:R-:W-:Y:S01]  /*1a10*/  IMAD.X R20, RZ, RZ, R20, P2 ;  /* 0x000000ffff147224 */ /* 0x000fe200010e0614 */
[----:B--2--5:R-:W-:-:S14]  /*1a20*/  DSETP.GEU.AND P1, PT, R8, R12, PT ;  /* 0x0000000c0800722a */ /* 0x024fdc0003f2e000 */
        /* <DEDUP_REMOVED lines=9> */
.L_x_69:
[----:B------:R-:W-:Y:S05]  /*1ac0*/  BSYNC.RECONVERGENT B4 ;  /* 0x0000000000047941 */ /* 0x000fea0003800200 */
.L_x_68:
[----:B------:R-:W0:Y:S02]  /*1ad0*/  LDCU.64 UR6, c[0x0][0x398] ;  /* 0x00007300ff0677ac */ /* 0x000e240008000a00 */
[----:B0-----:R-:W-:-:S04]  /*1ae0*/  UISETP.GE.U32.AND UP0, UPT, UR6, 0x100, UPT ;  /* 0x000001000600788c */ /* 0x001fc8000bf06070 */
[----:B------:R-:W-:-:S09]  /*1af0*/  UISETP.GE.AND.EX UP0, UPT, UR7, URZ, UPT, UP0 ;  /* 0x000000ff0700728c */ /* 0x000fd2000bf06300 */
[----:B------:R-:W-:Y:S05]  /*1b00*/  BRA.U !UP0, `(.L_x_82) ;  /* 0x0000000d08c07547 */ /* 0x000fea000b800000 */
[----:B-1----:R-:W0:Y:S01]  /*1b10*/  SHFL.DOWN PT, R10, R3, 0x1, 0x1f ;  /* 0x08201f00030a7f89 */ /* 0x002e2200000e0000 */
[----:B------:R-:W-:Y:S02]  /*1b20*/  PRMT R7, RZ, 0x7610, R7 ;  /* 0x00007610ff077816 */ /* 0x000fe40000000007 */
[----:B------:R-:W-:Y:S01]  /*1b30*/  ISETP.NE.AND P5, PT, R6, RZ, PT ;  /* 0x000000ff0600720c */ /* 0x000fe20003fa5270 */
[----:B------:R-:W1:Y:S01]  /*1b40*/  S2R R11, SR_LANEID ;  /* 0x00000000000b7919 */ /* 0x000e620000000000 */
[----:B-----5:R-:W-:Y:S04]  /*1b50*/  SHFL.DOWN PT, R8, R12, 0x1, 0x1f ;  /* 0x08201f000c087f89 */ /* 0x020fe800000e0000 */
        /* <DEDUP_REMOVED lines=17> */
[--C-:B------:R-:W-:Y:S01]  /*1c70*/  @!P2 IMAD.MOV.U32 R3, RZ, RZ, R10.reuse ;  /* 0x000000ffff03a224 */ /* 0x100fe200078e000a */
[----:B------:R-:W-:Y:S01]  /*1c80*/  PRMT R10, RZ, 0x7610, R10 ;  /* 0x00007610ff0a7816 */ /* 0x000fe2000000000a */
[--C-:B------:R-:W-:Y:S01]  /*1c90*/  @!P2 IMAD.MOV.U32 R12, RZ, RZ, R8.reuse ;  /* 0x000000ffff0ca224 */ /* 0x100fe200078e0008 */
[----:B------:R-:W-:Y:S01]  /*1ca0*/  PRMT R8, RZ, 0x7610, R8 ;  /* 0x00007610ff087816 */ /* 0x000fe20000000008 */
[----:B------:R-:W-:Y:S01]  /*1cb0*/  @!P2 IMAD.MOV.U32 R13, RZ, RZ, R9 ;  /* 0x000000ffff0da224 */ /* 0x000fe200078e0009 */
[----:B------:R-:W0:Y:S01]  /*1cc0*/  SHFL.DOWN PT, R22, R3, 0x4, 0x1f ;  /* 0x08801f0003167f89 */ /* 0x000e2200000e0000 */
[----:B------:R-:W-:Y:S02]  /*1cd0*/  LOP3.LUT R20, R10, 0xff, RZ, 0xc0, !PT ;  /* 0x000000ff0a147812 */ /* 0x000fe400078ec0ff */
[----:B------:R-:W-:Y:S01]  /*1ce0*/  IMAD.U32 R9, R8, 0x10000, RZ ;  /* 0x0001000008097824 */ /* 0x000fe200078e00ff */
[----:B------:R-:W-:Y:S01]  /*1cf0*/  SHFL.DOWN PT, R18, R12, 0x4, 0x1f ;  /* 0x08801f000c127f89 */ /* 0x000fe200000e0000 */
[----:B------:R-:W-:-:S03]  /*1d00*/  PRMT R20, R7, 0x7604, R20 ;  /* 0x0000760407147816 */ /* 0x000fc60000000014 */
[----:B------:R-:W1:Y:S01]  /*1d10*/  SHFL.DOWN PT, R19, R13, 0x4, 0x1f ;  /* 0x08801f000d137f89 */ /* 0x000e6200000e0000 */
[----:B------:R-:W-:Y:S02]  /*1d20*/  LOP3.LUT R17, R9, 0xff0000, RZ, 0xc0, !PT ;  /* 0x00ff000009117812 */ /* 0x000fe400078ec0ff */
[----:B------:R-:W-:-:S03]  /*1d30*/  PRMT R9, RZ, 0x7610, R9 ;  /* 0x00007610ff097816 */ /* 0x000fc60000000009 */
[----:B------:R-:W-:Y:S01]  /*1d40*/  IMAD.IADD R17, R20, 0x1, R17 ;  /* 0x0000000114117824 */ /* 0x000fe200078e0211 */
[----:B------:R-:W-:-:S05]  /*1d50*/  LOP3.LUT R20, R9, 0xffff, RZ, 0xc0, !PT ;  /* 0x0000ffff09147812 */ /* 0x000fca00078ec0ff */
[----:B------:R-:W-:Y:S01]  /*1d60*/  IMAD R17, R20, 0x1000000, R17 ;  /* 0x0100000014117824 */ /* 0x000fe200078e0211 */
[----:B0-----:R-:W-:-:S04]  /*1d70*/  ISETP.GE.AND P1, PT, R22, R3, PT ;  /* 0x000000031600720c */ /* 0x001fc80003f26270 */
[C---:B------:R-:W-:Y:S02]  /*1d80*/  @!P2 PRMT R8, R17.reuse, 0x7632, R8 ;  /* 0x000076321108a816 */ /* 0x040fe40000000008 */
[----:B------:R-:W-:Y:S02]  /*1d90*/  @!P2 SHF.R.U32.HI R20, RZ, 0x8, R17 ;  /* 0x00000008ff14a819 */ /* 0x000fe40000011611 */
[----:B------:R-:W-:Y:S01]  /*1da0*/  @!P2 PRMT R10, R17, 0x7610, R10 ;  /* 0x00007610110aa816 */ /* 0x000fe2000000000a */
[----:B------:R-:W-:Y:S01]  /*1db0*/  IMAD.U32 R21, R8, 0x10000, RZ ;  /* 0x0001000008157824 */ /* 0x000fe200078e00ff */
[C-C-:B-1----:R-:W-:Y:S01]  /*1dc0*/  DSETP.GT.AND P0, PT, R12.reuse, R18.reuse, PT ;  /* 0x000000120c00722a */ /* 0x142fe20003f04000 */
[----:B------:R-:W-:Y:S02]  /*1dd0*/  @!P2 PRMT R7, R20, 0x7610, R7 ;  /* 0x000076101407a816 */ /* 0x000fe40000000007 */
[----:B------:R-:W-:Y:S01]  /*1de0*/  @!P2 SHF.R.U32.HI R17, RZ, 0x18, R17 ;  /* 0x00000018ff11a819 */ /* 0x000fe20000011611 */
[----:B------:R-:W-:-:S02]  /*1df0*/  DSETP.GEU.AND P1, PT, R12, R18, !P1 ;  /* 0x000000120c00722a */ /* 0x000fc40004f2e000 */
[----:B------:R-:W-:Y:S02]  /*1e00*/  ISETP.GT.OR P0, PT, R11, 0x1b, P0 ;  /* 0x0000001b0b00780c */ /* 0x000fe40000704670 */
[----:B------:R-:W-:Y:S02]  /*1e10*/  LOP3.LUT R20, R10, 0xff, RZ, 0xc0, !PT ;  /* 0x000000ff0a147812 */ /* 0x000fe400078ec0ff */
[----:B------:R-:W-:Y:S02]  /*1e20*/  @!P2 PRMT R9, R17, 0x7610, R9 ;  /* 0x000076101109a816 */ /* 0x000fe40000000009 */
[----:B------:R-:W-:Y:S02]  /*1e30*/  PLOP3.LUT P3, PT, P0, P1, PT, 0xf8, 0x8f ;  /* 0x00000000008f781c */ /* 0x000fe40000763f70 */
[----:B------:R-:W-:Y:S02]  /*1e40*/  PRMT R20, R7, 0x7604, R20 ;  /* 0x0000760407147816 */ /* 0x000fe40000000014 */
[----:B------:R-:W-:-:S02]  /*1e50*/  LOP3.LUT R21, R21, 0xff0000, RZ, 0xc0, !PT ;  /* 0x00ff000015157812 */ /* 0x000fc400078ec0ff */
[----:B------:R-:W-:-:S03]  /*1e60*/  LOP3.LUT R17, R9, 0xffff, RZ, 0xc0, !PT ;  /* 0x0000ffff09117812 */ /* 0x000fc600078ec0ff */
[----:B------:R-:W-:-:S04]  /*1e70*/  IMAD.IADD R20, R20, 0x1, R21 ;  /* 0x0000000114147824 */ /* 0x000fc800078e0215 */
[----:B------:R-:W-:Y:S02]  /*1e80*/  IMAD R20, R17, 0x1000000, R20 ;  /* 0x0100000011147824 */ /* 0x000fe400078e0214 */
[----:B------:R-:W-:Y:S02]  /*1e90*/  @!P3 IMAD.MOV.U32 R3, RZ, RZ, R22 ;  /* 0x000000ffff03b224 */ /* 0x000fe400078e0016 */
[----:B------:R-:W-:Y:S02]  /*1ea0*/  @!P3 IMAD.MOV.U32 R12, RZ, RZ, R18 ;  /* 0x000000ffff0cb224 */ /* 0x000fe400078e0012 */
[----:B------:R-:W0:Y:S01]  /*1eb0*/  SHFL.DOWN PT, R20, R20, 0x4, 0x1f ;  /* 0x08801f0014147f89 */ /* 0x000e2200000e0000 */
[----:B------:R-:W-:-:S03]  /*1ec0*/  @!P3 IMAD.MOV.U32 R13, RZ, RZ, R19 ;  /* 0x000000ffff0db224 */ /* 0x000fc600078e0013 */
[----:B------:R-:W1:Y:S04]  /*1ed0*/  SHFL.DOWN PT, R22, R3, 0x8, 0x1f ;  /* 0x09001f0003167f89 */ /* 0x000e6800000e0000 */
[----:B------:R-:W-:Y:S04]  /*1ee0*/  SHFL.DOWN PT, R18, R12, 0x8, 0x1f ;  /* 0x09001f000c127f89 */ /* 0x000fe800000e0000 */
[----:B------:R-:W2:Y:S01]  /*1ef0*/  SHFL.DOWN PT, R19, R13, 0x8, 0x1f ;  /* 0x09001f000d137f89 */ /* 0x000ea200000e0000 */
[----:B0-----:R-:W-:Y:S02]  /*1f00*/  @!P3 SHF.R.U32.HI R17, RZ, 0x8, R20 ;  /* 0x00000008ff11b819 */ /* 0x001fe40000011614 */
[----:B------:R-:W-:-:S02]  /*1f10*/  @!P3 PRMT R8, R20, 0x7632, R8 ;  /* 0x000076321408b816 */ /* 0x000fc40000000008 */
[----:B-1----:R-:W-:Y:S02]  /*1f20*/  ISETP.GE.AND P1, PT, R22, R3, PT ;  /* 0x000000031600720c */ /* 0x002fe40003f26270 */
[----:B------:R-:W-:Y:S01]  /*1f30*/  @!P3 PRMT R10, R20, 0x7610, R10 ;  /* 0x00007610140ab816 */ /* 0x000fe2000000000a */
[----:B------:R-:W-:Y:S01]  /*1f40*/  IMAD.U32 R21, R8, 0x10000, RZ ;  /* 0x0001000008157824 */ /* 0x000fe200078e00ff */
[----:B------:R-:W-:Y:S02]  /*1f50*/  @!P3 PRMT R7, R17, 0x7610, R7 ;  /* 0x000076101107b816 */ /* 0x000fe40000000007 */
[----:B------:R-:W-:Y:S02]  /*1f60*/  @!P3 SHF.R.U32.HI R17, RZ, 0x18, R20 ;  /* 0x00000018ff11b819 */ /* 0x000fe40000011614 */
[----:B------:R-:W-:Y:S01]  /*1f70*/  LOP3.LUT R20, R10, 0xff, RZ, 0xc0, !PT ;  /* 0x000000ff0a147812 */ /* 0x000fe200078ec0ff */
[----:B--2---:R-:W-:Y:S01]  /*1f80*/  DSETP.GT.AND P0, PT, R12, R18, PT ;  /* 0x000000120c00722a */ /* 0x004fe20003f04000 */
[----:B------:R-:W-:-:S02]  /*1f90*/  @!P3 PRMT R9, R17, 0x7610, R9 ;  /* 0x000076101109b816 */ /* 0x000fc40000000009 */
[----:B------:R-:W-:Y:S01]  /*1fa0*/  PRMT R20, R7, 0x7604, R20 ;  /* 0x0000760407147816 */ /* 0x000fe20000000014 */
[----:B------:R-:W-:Y:S01]  /*1fb0*/  DSETP.GEU.AND P1, PT, R12, R18, !P1 ;  /* 0x000000120c00722a */ /* 0x000fe20004f2e000 */
[----:B------:R-:W-:Y:S02]  /*1fc0*/  LOP3.LUT R21, R21, 0xff0000, RZ, 0xc0, !PT ;  /* 0x00ff000015157812 */ /* 0x000fe400078ec0ff */
[----:B------:R-:W-:Y:S02]  /*1fd0*/  LOP3.LUT R17, R9, 0xffff, RZ, 0xc0, !PT ;  /* 0x0000ffff09117812 */ /* 0x000fe400078ec0ff */
[C---:B------:R-:W-:Y:S01]  /*1fe0*/  ISETP.GT.OR P0, PT, R11.reuse, 0x17, P0 ;  /* 0x000000170b00780c */ /* 0x040fe20000704670 */
        /* <DEDUP_REMOVED lines=24> */
[----:B------:R-:W-:Y:S01]  /*2170*/  @!P3 MOV R17, 0x400 ;  /* 0x000004000011b802 */ /* 0x000fe20000000f00 */
[----:B------:R-:W-:Y:S01]  /*2180*/  IMAD.IADD R21, R24, 0x1, R21 ;  /* 0x0000000118157824 */ /* 0x000fe200078e0215 */
[----:B------:R-:W-:Y:S02]  /*2190*/  LOP3.LUT R24, R9, 0xffff, RZ, 0xc0, !PT ;  /* 0x0000ffff09187812 */ /* 0x000fe400078ec0ff */
[----:B-1----:R-:W-:-:S02]  /*21a0*/  @!P3 LEA R20, R20, R17, 0x18 ;  /* 0x000000111414b211 */ /* 0x002fc400078ec0ff */
[----:B------:R-:W-:Y:S01]  /*21b0*/  ISETP.GT.OR P0, PT, R11, 0xf, P0 ;  /* 0x0000000f0b00780c */ /* 0x000fe20000704670 */
[----:B------:R-:W-:Y:S01]  /*21c0*/  IMAD R21, R24, 0x1000000, R21 ;  /* 0x0100000018157824 */ /* 0x000fe200078e0215 */
[----:B------:R-:W-:-:S03]  /*21d0*/  @!P3 SHF.R.U32.HI R11, RZ, 0x1, R6 ;  /* 0x00000001ff0bb819 */ /* 0x000fc60000011606 */
        /* <DEDUP_REMOVED lines=36> */
[C---:B------:R-:W-:Y:S01]  /*2420*/  @!P1 PRMT R11, R19.reuse, 0x7771, RZ ;  /* 0x00007771130b9816 */ /* 0x040fe200000000ff */
        /* <DEDUP_REMOVED lines=14> */
[C---:B------:R-:W-:Y:S01]  /*2510*/  @!P0 PRMT R11, R21.reuse, 0x7772, RZ ;  /* 0x00007772150b8816 */ /* 0x040fe200000000ff */
        /* <DEDUP_REMOVED lines=71> */
[----:B------:R-:W-:Y:S01]  /*2990*/  IMAD.MOV.U32 R3, RZ, RZ, R30 ;  /* 0x000000ffff037224 */ /* 0x000fe200078e001e */
[C---:B------:R-:W-:Y:S01]  /*29a0*/  PRMT R9, R31.reuse, 0x7773, RZ ;  /* 0x000077731f097816 */ /* 0x040fe200000000ff */
[----:B------:R-:W-:Y:S01]  /*29b0*/  IMAD.MOV.U32 R12, RZ, RZ, R34 ;  /* 0x000000ffff0c7224 */ /* 0x000fe200078e0022 */
[C---:B------:R-:W-:Y:S01]  /*29c0*/  PRMT R8, R31.reuse, 0x7772, RZ ;  /* 0x000077721f087816 */ /* 0x040fe200000000ff */
[----:B------:R-:W-:Y:S01]  /*29d0*/  IMAD.MOV.U32 R13, RZ, RZ, R35 ;  /* 0x000000ffff0d7224 */ /* 0x000fe200078e0023 */
[C---:B------:R-:W-:Y:S02]  /*29e0*/  PRMT R7, R31.reuse, 0x7771, RZ ;  /* 0x000077711f077816 */ /* 0x040fe400000000ff */
[----:B------:R-:W-:Y:S01]  /*29f0*/  PRMT R10, R31, 0x7770, RZ ;  /* 0x000077701f0a7816 */ /* 0x000fe200000000ff */
[----:B------:R-:W-:Y:S06]  /*2a00*/  BRA `(.L_x_83) ;  /* 0x0000003c00d87947 */ /* 0x000fec0003800000 */
.L_x_82:
[C---:B------:R-:W-:Y:S01]  /*2a10*/  LOP3.LUT R7, R6.reuse, 0x3e0, RZ, 0xc0, !PT ;  /* 0x000003e006077812 */ /* 0x040fe200078ec0ff */
[----:B------:R-:W0:Y:S01]  /*2a20*/  S2R R20, SR_LANEID ;  /* 0x0000000000147919 */ /* 0x000e220000000000 */
[----:B------:R-:W-:-:S03]  /*2a30*/  ISETP.NE.AND P5, PT, R6, RZ, PT ;  /* 0x000000ff0600720c */ /* 0x000fc60003fa5270 */
[----:B------:R-:W-:Y:S01]  /*2a40*/  VIADD R8, R7, 0x20 ;  /* 0x0000002007087836 */ /* 0x000fe20000000000 */
[----:B------:R-:W-:-:S04]  /*2a50*/  LOP3.LUT R7, RZ, R7, RZ, 0x33, !PT ;  /* 0x00000007ff077212 */ /* 0x000fc800078e33ff */
[----:B------:R-:W-:Y:S01]  /*2a60*/  ISETP.GT.AND P0, PT, R8, UR6, PT ;  /* 0x0000000608007c0c */ /* 0x000fe2000bf04270 */
[----:B------:R-:W-:-:S05]  /*2a70*/  VIADD R7, R7, UR6 ;  /* 0x0000000607077c36 */ /* 0x000fca0008000000 */
[----:B-1----:R-:W-:Y:S02]  /*2a80*/  SEL R11, R7, 0x1f, P0 ;  /* 0x0000001f070b7807 */ /* 0x002fe40000000000 */
[----:B------:R-:W-:-:S03]  /*2a90*/  PRMT R7, RZ, 0x7610, R7 ;  /* 0x00007610ff077816 */ /* 0x000fc60000000007 */
        /* <DEDUP_REMOVED lines=9> */
[----:B------:R-:W-:Y:S02]  /*2b30*/  @!P0 IMAD.MOV.U32 R12, RZ, RZ, R8 ;  /* 0x000000ffff0c8224 */ /* 0x000fe400078e0008 */
[----:B------:R-:W-:Y:S01]  /*2b40*/  @!P0 IMAD.MOV.U32 R13, RZ, RZ, R9 ;  /* 0x000000ffff0d8224 */ /* 0x000fe200078e0009 */
[----:B------:R-:W0:Y:S01]  /*2b50*/  SHFL.DOWN PT, R18, R3, 0x2, R11 ;  /* 0x0840000003127989 */ /* 0x000e2200000e000b */
[----:B------:R-:W-:-:S03]  /*2b60*/  VIADD R10, R20, 0x2 ;  /* 0x00000002140a7836 */ /* 0x000fc60000000000 */
[----:B------:R-:W-:Y:S04]  /*2b70*/  SHFL.DOWN PT, R8, R12, 0x2, R11 ;  /* 0x084000000c087989 */ /* 0x000fe800000e000b */
[----:B------:R-:W1:Y:S01]  /*2b80*/  SHFL.DOWN PT, R9, R13, 0x2, R11 ;  /* 0x084000000d097989 */ /* 0x000e6200000e000b */
[----:B0-----:R-:W-:Y:S01]  /*2b90*/  ISETP.GE.AND P1, PT, R18, R3, PT ;  /* 0x000000031200720c */ /* 0x001fe20003f26270 */
[----:B-1----:R-:W-:-:S12]  /*2ba0*/  DSETP.GT.AND P0, PT, R12, R8, PT ;  /* 0x000000080c00722a */ /* 0x002fd80003f04000 */
[----:B------:R-:W-:Y:S01]  /*2bb0*/  DSETP.GEU.AND P1, PT, R12, R8, !P1 ;  /* 0x000000080c00722a */ /* 0x000fe20004f2e000 */
[----:B------:R-:W-:Y:S02]  /*2bc0*/  ISETP.GT.OR P0, PT, R10, R11, P0 ;  /* 0x0000000b0a00720c */ /* 0x000fe40000704670 */
[----:B------:R-:W-:-:S03]  /*2bd0*/  PRMT R10, RZ, 0x7610, R10 ;  /* 0x00007610ff0a7816 */ /* 0x000fc6000000000a */
[----:B------:R-:W-:Y:S02]  /*2be0*/  PLOP3.LUT P3, PT, P0, P1, PT, 0xf8, 0x8f ;  /* 0x00000000008f781c */ /* 0x000fe40000763f70 */
[----:B------:R-:W-:-:S04]  /*2bf0*/  LOP3.LUT R22, R10, 0xff, RZ, 0xc0, !PT ;  /* 0x000000ff0a167812 */ /* 0x000fc800078ec0ff */
[----:B------:R-:W-:-:S07]  /*2c00*/  PRMT R22, R7, 0x7604, R22 ;  /* 0x0000760407167816 */ /* 0x000fce0000000016 */
[----:B------:R-:W-:Y:S02]  /*2c10*/  @!P3 IMAD.MOV.U32 R3, RZ, RZ, R18 ;  /* 0x000000ffff03b224 */ /* 0x000fe400078e0012 */
[--C-:B------:R-:W-:Y:S01]  /*2c20*/  @!P3 IMAD.MOV.U32 R12, RZ, RZ, R8.reuse ;  /* 0x000000ffff0cb224 */ /* 0x100fe200078e0008 */
[----:B------:R-:W-:Y:S01]  /*2c30*/  PRMT R8, RZ, 0x7610, R8 ;  /* 0x00007610ff087816 */ /* 0x000fe20000000008 */
[----:B------:R-:W-:Y:S01]  /*2c40*/  @!P3 IMAD.MOV.U32 R13, RZ, RZ, R9 ;  /* 0x000000ffff0db224 */ /* 0x000fe200078e0009 */
[----:B------:R-:W0:Y:S03]  /*2c50*/  SHFL.DOWN PT, R24, R3, 0x4, R11 ;  /* 0x0880000003187989 */ /* 0x000e2600000e000b */
[----:B------:R-:W-:Y:S01]  /*2c60*/  IMAD.U32 R9, R8, 0x10000, RZ ;  /* 0x0001000008097824 */ /* 0x000fe200078e00ff */
[----:B------:R-:W-:Y:S04]  /*2c70*/  SHFL.DOWN PT, R18, R12, 0x4, R11 ;  /* 0x088000000c127989 */ /* 0x000fe800000e000b */
[----:B------:R-:W1:Y:S01]  /*2c80*/  SHFL.DOWN PT, R19, R13, 0x4, R11 ;  /* 0x088000000d137989 */ /* 0x000e6200000e000b */
[----:B------:R-:W-:-:S02]  /*2c90*/  LOP3.LUT R17, R9, 0xff0000, RZ, 0xc0, !PT ;  /* 0x00ff000009117812 */ /* 0x000fc400078ec0ff */
[----:B------:R-:W-:-:S03]  /*2ca0*/  PRMT R9, RZ, 0x7610, R9 ;  /* 0x00007610ff097816 */ /* 0x000fc60000000009 */
[----:B------:R-:W-:Y:S01]  /*2cb0*/  IMAD.IADD R17, R22, 0x1, R17 ;  /* 0x0000000116117824 */ /* 0x000fe200078e0211 */
[----:B------:R-:W-:Y:S01]  /*2cc0*/  LOP3.LUT R26, R9, 0xffff, RZ, 0xc0, !PT ;  /* 0x0000ffff091a7812 */ /* 0x000fe200078ec0ff */
[----:B------:R-:W-:-:S04]  /*2cd0*/  VIADD R22, R20, 0x4 ;  /* 0x0000000414167836 */ /* 0x000fc80000000000 */
[----:B------:R-:W-:Y:S01]  /*2ce0*/  IMAD R17, R26, 0x1000000, R17 ;  /* 0x010000001a117824 */ /* 0x000fe200078e0211 */
[----:B0-----:R-:W-:-:S04]  /*2cf0*/  ISETP.GE.AND P1, PT, R24, R3, PT ;  /* 0x000000031800720c */ /* 0x001fc80003f26270 */
[----:B------:R-:W-:Y:S02]  /*2d00*/  @!P3 SHF.R.U32.HI R21, RZ, 0x8, R17 ;  /* 0x00000008ff15b819 */ /* 0x000fe40000011611 */
[C---:B------:R-:W-:Y:S02]  /*2d10*/  @!P3 PRMT R8, R17.reuse, 0x7632, R8 ;  /* 0x000076321108b816 */ /* 0x040fe40000000008 */
[----:B------:R-:W-:Y:S01]  /*2d20*/  @!P3 PRMT R10, R17, 0x7610, R10 ;  /* 0x00007610110ab816 */ /* 0x000fe2000000000a */
[C-C-:B-1----:R-:W-:Y:S01]  /*2d30*/  DSETP.GT.AND P0, PT, R12.reuse, R18.reuse, PT ;  /* 0x000000120c00722a */ /* 0x142fe20003f04000 */
[----:B------:R-:W-:Y:S01]  /*2d40*/  @!P3 PRMT R7, R21, 0x7610, R7 ;  /* 0x000076101507b816 */ /* 0x000fe20000000007 */
[----:B------:R-:W-:Y:S01]  /*2d50*/  IMAD.U32 R21, R8, 0x10000, RZ ;  /* 0x0001000008157824 */ /* 0x000fe200078e00ff */
[----:B------:R-:W-:Y:S01]  /*2d60*/  @!P3 SHF.R.U32.HI R17, RZ, 0x18, R17 ;  /* 0x00000018ff11b819 */ /* 0x000fe20000011611 */
[----:B------:R-:W-:Y:S02]  /*2d70*/  DSETP.GEU.AND P1, PT, R12, R18, !P1 ;  /* 0x000000120c00722a */ /* 0x000fe40004f2e000 */
[----:B------:R-:W-:-:S02]  /*2d80*/  ISETP.GT.OR P0, PT, R22, R11, P0 ;  /* 0x0000000b1600720c */ /* 0x000fc40000704670 */
[----:B------:R-:W-:Y:S02]  /*2d90*/  LOP3.LUT R22, R10, 0xff, RZ, 0xc0, !PT ;  /* 0x000000ff0a167812 */ /* 0x000fe400078ec0ff */
[----:B------:R-:W-:Y:S02]  /*2da0*/  @!P3 PRMT R9, R17, 0x7610, R9 ;  /* 0x000076101109b816 */ /* 0x000fe40000000009 */
[----:B------:R-:W-:Y:S02]  /*2db0*/  PLOP3.LUT P2, PT, P0, P1, PT, 0xf8, 0x8f ;  /* 0x00000000008f781c */ /* 0x000fe40000743f70 */
[----:B------:R-:W-:Y:S02]  /*2dc0*/  PRMT R22, R7, 0x7604, R22 ;  /* 0x0000760407167816 */ /* 0x000fe40000000016 */
[----:B------:R-:W-:Y:S02]  /*2dd0*/  LOP3.LUT R21, R21, 0xff0000, RZ, 0xc0, !PT ;  /* 0x00ff000015157812 */ /* 0x000fe400078ec0ff */
[----:B------:R-:W-:-:S02]  /*2de0*/  LOP3.LUT R26, R9, 0xffff, RZ, 0xc0, !PT ;  /* 0x0000ffff091a7812 */ /* 0x000fc400078ec0ff */
[----:B------:R-:W-:Y:S01]  /*2df0*/  ISETP.NE.AND P3, PT, R20, RZ, PT ;  /* 0x000000ff1400720c */ /* 0x000fe20003f65270 */
[----:B------:R-:W-:Y:S02]  /*2e00*/  IMAD.IADD R21, R22, 0x1, R21 ;  /* 0x0000000116157824 */ /* 0x000fe400078e0215 */
[----:B------:R-:W-:Y:S02]  /*2e10*/  VIADD R22, R20, 0x8 ;  /* 0x0000000814167836 */ /* 0x000fe40000000000 */
[----:B------:R-:W-:Y:S02]  /*2e20*/  @!P2 IMAD.MOV.U32 R3, RZ, RZ, R24 ;  /* 0x000000ffff03a224 */ /* 0x000fe400078e0018 */
[----:B------:R-:W-:Y:S02]  /*2e30*/  IMAD R26, R26, 0x1000000, R21 ;  /* 0x010000001a1a7824 */ /* 0x000fe400078e0215 */
[----:B------:R-:W-:Y:S01]  /*2e40*/  @!P2 IMAD.MOV.U32 R12, RZ, RZ, R18 ;  /* 0x000000ffff0ca224 */ /* 0x000fe200078e0012 */
[----:B------:R-:W0:Y:S01]  /*2e50*/  SHFL.DOWN PT, R24, R3, 0x8, R11 ;  /* 0x0900000003187989 */ /* 0x000e2200000e000b */
[----:B------:R-:W-:-:S02]  /*2e60*/  @!P2 IMAD.MOV.U32 R13, RZ, RZ, R19 ;  /* 0x000000ffff0da224 */ /* 0x000fc400078e0013 */
[----:B------:R-:W-:Y:S01]  /*2e70*/  VIADD R20, R20, 0x10 ;  /* 0x0000001014147836 */ /* 0x000fe20000000000 */
[----:B------:R-:W1:Y:S04]  /*2e80*/  SHFL.DOWN PT, R21, R26, 0x4, R11 ;  /* 0x088000001a157989 */ /* 0x000e6800000e000b */
[----:B------:R-:W-:Y:S04]  /*2e90*/  SHFL.DOWN PT, R18, R12, 0x8, R11 ;  /* 0x090000000c127989 */ /* 0x000fe800000e000b */
[----:B------:R-:W2:Y:S01]  /*2ea0*/  SHFL.DOWN PT, R19, R13, 0x8, R11 ;  /* 0x090000000d137989 */ /* 0x000ea200000e000b */
[----:B------:R-:W3:Y:S01]  /*2eb0*/  @!P3 S2R R28, SR_CgaCtaId ;  /* 0x00000000001cb919 */ /* 0x000ee20000008800 */
[----:B0-----:R-:W-:-:S02]  /*2ec0*/  ISETP.GE.AND P1, PT, R24, R3, PT ;  /* 0x000000031800720c */ /* 0x001fc40003f26270 */
[----:B-1----:R-:W-:Y:S02]  /*2ed0*/  @!P2 SHF.R.U32.HI R17, RZ, 0x8, R21 ;  /* 0x00000008ff11a819 */ /* 0x002fe40000011615 */
[C---:B------:R-:W-:Y:S02]  /*2ee0*/  @!P2 PRMT R8, R21.reuse, 0x7632, R8 ;  /* 0x000076321508a816 */ /* 0x040fe40000000008 */
[----:B------:R-:W-:Y:S02]  /*2ef0*/  @!P2 PRMT R10, R21, 0x7610, R10 ;  /* 0x00007610150aa816 */ /* 0x000fe4000000000a */
[----:B------:R-:W-:Y:S01]  /*2f00*/  @!P2 PRMT R7, R17, 0x7610, R7 ;  /* 0x000076101107a816 */ /* 0x000fe20000000007 */
[C-C-:B--2---:R-:W-:Y:S01]  /*2f10*/  DSETP.GT.AND P0, PT, R12.reuse, R18.reuse, PT ;  /* 0x000000120c00722a */ /* 0x144fe20003f04000 */
[----:B------:R-:W-:Y:S01]  /*2f20*/  @!P2 SHF.R.U32.HI R17, RZ, 0x18, R21 ;  /* 0x00000018ff11a819 */ /* 0x000fe20000011615 */
[----:B------:R-:W-:Y:S02]  /*2f30*/  IMAD.U32 R21, R8, 0x10000, RZ ;  /* 0x0001000008157824 */ /* 0x000fe400078e00ff */
[----:B------:R-:W-:Y:S01]  /*2f40*/  DSETP.GEU.AND P1, PT, R12, R18, !P1 ;  /* 0x000000120c00722a */ /* 0x000fe20004f2e000 */
[----:B------:R-:W-:-:S02]  /*2f50*/  @!P2 PRMT R9, R17, 0x7610, R9 ;  /* 0x000076101109a816 */ /* 0x000fc40000000009 */
[----:B------:R-:W-:Y:S02]  /*2f60*/  ISETP.GT.OR P0, PT, R22, R11, P0 ;  /* 0x0000000b1600720c */ /* 0x000fe40000704670 */
[----:B------:R-:W-:Y:S02]  /*2f70*/  LOP3.LUT R22, R10, 0xff, RZ, 0xc0, !PT ;  /* 0x000000ff0a167812 */ /* 0x000fe400078ec0ff */
[----:B------:R-:W-:Y:S02]  /*2f80*/  LOP3.LUT R21, R21, 0xff0000, RZ, 0xc0, !PT ;  /* 0x00ff000015157812 */ /* 0x000fe400078ec0ff */
[----:B------:R-:W-:Y:S02]  /*2f90*/  PRMT R22, R7, 0x7604, R22 ;  /* 0x0000760407167816 */ /* 0x000fe40000000016 */
[----:B------:R-:W-:Y:S02]  /*2fa0*/  PLOP3.LUT P2, PT, P0, P1, PT, 0xf8, 0x8f ;  /* 0x00000000008f781c */ /* 0x000fe40000743f70 */
[----:B------:R-:W-:Y:S01]  /*2fb0*/  LOP3.LUT R26, R9, 0xffff, RZ, 0xc0, !PT ;  /* 0x0000ffff091a7812 */ /* 0x000fe200078ec0ff */
[----:B------:R-:W-:-:S04]  /*2fc0*/  IMAD.IADD R21, R22, 0x1, R21 ;  /* 0x0000000116157824 */ /* 0x000fc800078e0215 */
[----:B------:R-:W-:-:S05]  /*2fd0*/  IMAD R26, R26, 0x1000000, R21 ;  /* 0x010000001a1a7824 */ /* 0x000fca00078e0215 */
[----:B------:R-:W0:Y:S01]  /*2fe0*/  SHFL.DOWN PT, R21, R26, 0x8, R11 ;  /* 0x090000001a157989 */ /* 0x000e2200000e000b */
[----:B------:R-:W-:Y:S02]  /*2ff0*/  @!P2 IMAD.MOV.U32 R12, RZ, RZ, R18 ;  /* 0x000000ffff0ca224 */ /* 0x000fe400078e0012 */
[----:B------:R-:W-:Y:S02]  /*3000*/  @!P2 IMAD.MOV.U32 R13, RZ, RZ, R19 ;  /* 0x000000ffff0da224 */ /* 0x000fe400078e0013 */
[----:B------:R-:W-:Y:S01]  /*3010*/  @!P2 IMAD.MOV.U32 R3, RZ, RZ, R24 ;  /* 0x000000ffff03a224 */ /* 0x000fe200078e0018 */
[----:B------:R-:W-:Y:S04]  /*3020*/  SHFL.DOWN PT, R18, R12, 0x10, R11 ;  /* 0x0a0000000c127989 */ /* 0x000fe800000e000b */
[----:B------:R-:W1:Y:S04]  /*3030*/  SHFL.DOWN PT, R19, R13, 0x10, R11 ;  /* 0x0a0000000d137989 */ /* 0x000e6800000e000b */
[----:B------:R-:W2:Y:S01]  /*3040*/  SHFL.DOWN PT, R22, R3, 0x10, R11 ;  /* 0x0a00000003167989 */ /* 0x000ea200000e000b */
[----:B0-----:R-:W-:-:S02]  /*3050*/  @!P2 SHF.R.U32.HI R17, RZ, 0x8, R21 ;  /* 0x00000008ff11a819 */ /* 0x001fc40000011615 */
[C---:B------:R-:W-:Y:S02]  /*3060*/  @!P2 PRMT R8, R21.reuse, 0x7632, R8 ;  /* 0x000076321508a816 */ /* 0x040fe40000000008 */
[----:B------:R-:W-:Y:S02]  /*3070*/  @!P2 PRMT R10, R21, 0x7610, R10 ;  /* 0x00007610150aa816 */ /* 0x000fe4000000000a */
[----:B------:R-:W-:Y:S02]  /*3080*/  @!P2 PRMT R7, R17, 0x7610, R7 ;  /* 0x000076101107a816 */ /* 0x000fe40000000007 */
[----:B------:R-:W-:Y:S01]  /*3090*/  @!P2 SHF.R.U32.HI R17, RZ, 0x18, R21 ;  /* 0x00000018ff11a819 */ /* 0x000fe20000011615 */
[----:B------:R-:W-:Y:S01]  /*30a0*/  IMAD.U32 R21, R8, 0x10000, RZ ;  /* 0x0001000008157824 */ /* 0x000fe200078e00ff */
[----:B------:R-:W-:Y:S01]  /*30b0*/  LOP3.LUT R24, R10, 0xff, RZ, 0xc0, !PT ;  /* 0x000000ff0a187812 */ /* 0x000fe200078ec0ff */
[----:B-1----:R-:W-:Y:S01]  /*30c0*/  DSETP.GT.AND P0, PT, R12, R18, PT ;  /* 0x000000120c00722a */ /* 0x002fe20003f04000 */
[----:B------:R-:W-:-:S02]  /*30d0*/  @!P2 PRMT R9, R17, 0x7610, R9 ;  /* 0x000076101109a816 */ /* 0x000fc40000000009 */
[----:B------:R-:W-:Y:S02]  /*30e0*/  PRMT R24, R7, 0x7604, R24 ;  /* 0x0000760407187816 */ /* 0x000fe40000000018 */
[----:B------:R-:W-:Y:S02]  /*30f0*/  LOP3.LUT R21, R21, 0xff0000, RZ, 0xc0, !PT ;  /* 0x00ff000015157812 */ /* 0x000fe400078ec0ff */
[----:B--2---:R-:W-:Y:S02]  /*3100*/  ISETP.GE.AND P1, PT, R22, R3, PT ;  /* 0x000000031600720c */ /* 0x004fe40003f26270 */
[----:B------:R-:W-:Y:S01]  /*3110*/  ISETP.GT.OR P0, PT, R20, R11, P0 ;  /* 0x0000000b1400720c */ /* 0x000fe20000704670 */
[----:B------:R-:W-:Y:S01]  /*3120*/  IMAD.IADD R21, R24, 0x1, R21 ;  /* 0x0000000118157824 */ /* 0x000fe200078e0215 */
[----:B------:R-:W-:Y:S02]  /*3130*/  LOP3.LUT R20, R9, 0xffff, RZ, 0xc0, !PT ;  /* 0x0000ffff09147812 */ /* 0x000fe400078ec0ff */
[----:B------:R-:W-:-:S03]  /*3140*/  @!P3 SHF.R.U32.HI R17, RZ, 0x1, R6 ;  /* 0x00000001ff11b819 */ /* 0x000fc60000011606 */
[----:B------:R-:W-:Y:S01]  /*3150*/  IMAD R20, R20, 0x1000000, R21 ;  /* 0x0100000014147824 */ /* 0x000fe200078e0215 */
[----:B------:R-:W-:Y:S02]  /*3160*/  @!P3 MOV R21, 0x400 ;  /* 0x000004000015b802 */ /* 0x000fe40000000f00 */
[----:B------:R-:W-:Y:S01]  /*3170*/  @!P3 LOP3.LUT R17, R17, 0x1f0, RZ, 0xc0, !PT ;  /* 0x000001f01111b812 */ /* 0x000fe200078ec0ff */
[----:B------:R-:W-:Y:S01]  /*3180*/  DSETP.GEU.AND P1, PT, R12, R18, !P1 ;  /* 0x000000120c00722a */ /* 0x000fe20004f2e000 */
[----:B------:R-:W0:Y:S01]  /*3190*/  SHFL.DOWN PT, R11, R20, 0x10, R11 ;  /* 0x0a000000140b7989 */ /* 0x000e2200000e000b */
[----:B---3--:R-:W-:-:S04]  /*31a0*/  @!P3 LEA R28, R28, R21, 0x18 ;  /* 0x000000151c1cb211 */ /* 0x008fc800078ec0ff */
        /* <DEDUP_REMOVED lines=15> */
[----:B------:R-:W-:Y:S02]  /*32a0*/  UISETP.GE.U32.AND UP3, UPT, UR6, 0x21, UPT ;  /* 0x000000210600788c */ /* 0x000fe4000bf66070 */
[----:B------:R-:W-:Y:S02]  /*32b0*/  UISETP.GE.U32.AND UP2, UPT, UR6, 0x41, UPT ;  /* 0x000000410600788c */ /* 0x000fe4000bf46070 */
[----:B------:R-:W-:Y:S02]  /*32c0*/  UISETP.GE.AND.EX UP3, UPT, UR7, URZ, UPT, UP3 ;  /* 0x000000ff0700728c */ /* 0x000fe4000bf66330 */
[----:B------:R-:W-:Y:S02]  /*32d0*/  UISETP.GE.U32.AND UP1, UPT, UR6, 0x61, UPT ;  /* 0x000000610600788c */ /* 0x000fe4000bf26070 */
[----:B------:R-:W-:Y:S02]  /*32e0*/  UISETP.GE.U32.AND UP0, UPT, UR6, 0x81, UPT ;  /* 0x000000810600788c */ /* 0x000fe4000bf06070 */
[----:B------:R-:W-:-:S02]  /*32f0*/  UISETP.GE.U32.AND UP6, UPT, UR6, 0xa1, UPT ;  /* 0x000000a10600788c */ /* 0x000fc4000bfc6070 */
[----:B------:R-:W-:Y:S02]  /*3300*/  UISETP.GE.U32.AND UP4, UPT, UR6, 0xc1, UPT ;  /* 0x000000c10600788c */ /* 0x000fe4000bf86070 */
[----:B------:R-:W-:Y:S02]  /*3310*/  UISETP.GE.U32.AND UP5, UPT, UR6, 0xe1, UPT ;  /* 0x000000e10600788c */ /* 0x000fe4000bfa6070 */
[----:B------:R-:W-:Y:S02]  /*3320*/  UISETP.GE.AND.EX UP2, UPT, UR7, URZ, UPT, UP2 ;  /* 0x000000ff0700728c */ /* 0x000fe4000bf46320 */
[----:B------:R-:W-:Y:S02]  /*3330*/  UISETP.GE.AND.EX UP1, UPT, UR7, URZ, UPT, UP1 ;  /* 0x000000ff0700728c */ /* 0x000fe4000bf26310 */
[----:B------:R-:W-:Y:S02]  /*3340*/  UISETP.GE.AND.EX UP0, UPT, UR7, URZ, UPT, UP0 ;  /* 0x000000ff0700728c */ /* 0x000fe4000bf06300 */
[----:B------:R-:W-:-:S02]  /*3350*/  UISETP.GE.AND.EX UP6, UPT, UR7, URZ, UPT, UP6 ;  /* 0x000000ff0700728c */ /* 0x000fc4000bfc6360 */
[----:B------:R-:W-:Y:S02]  /*3360*/  UISETP.GE.AND.EX UP4, UPT, UR7, URZ, UPT, UP4 ;  /* 0x000000ff0700728c */ /* 0x000fe4000bf86340 */
[----:B------:R-:W-:Y:S01]  /*3370*/  UISETP.GE.AND.EX UP5, UPT, UR7, URZ, UPT, UP5 ;  /* 0x000000ff0700728c */ /* 0x000fe2000bfa6350 */
        /* <DEDUP_REMOVED lines=9> */
[C---:B------:R-:W-:Y:S01]  /*3410*/  @!P0 PRMT R6, R21.reuse, 0x7773, RZ ;  /* 0x0000777315068816 */ /* 0x040fe200000000ff */
[----:B-1----:R-:W-:Y:S01]  /*3420*/  @!P0 IMAD.MOV.U32 R12, RZ, RZ, R18 ;  /* 0x000000ffff0c8224 */ /* 0x002fe200078e0012 */
        /* <DEDUP_REMOVED lines=9> */
.L_x_84:
        /* <DEDUP_REMOVED lines=20> */
.L_x_85:
        /* <DEDUP_REMOVED lines=20> */
.L_x_86:
        /* <DEDUP_REMOVED lines=20> */
.L_x_87:
        /* <DEDUP_REMOVED lines=20> */
.L_x_88:
        /* <DEDUP_REMOVED lines=20> */
.L_x_89:
        /* <DEDUP_REMOVED lines=10> */
[----:B-1----:R-:W-:Y:S01]  /*3ba0*/  IMAD.MOV.U32 R3, RZ, RZ, R20 ;  /* 0x000000ffff037224 */ /* 0x002fe200078e0014 */
[C---:B------:R-:W-:Y:S01]  /*3bb0*/  PRMT R9, R21.reuse, 0x7773, RZ ;  /* 0x0000777315097816 */ /* 0x040fe200000000ff */
[----:B------:R-:W-:Y:S01]  /*3bc0*/  IMAD.MOV.U32 R12, RZ, RZ, R18 ;  /* 0x000000ffff0c7224 */ /* 0x000fe200078e0012 */
[C---:B------:R-:W-:Y:S01]  /*3bd0*/  PRMT R8, R21.reuse, 0x7772, RZ ;  /* 0x0000777215087816 */ /* 0x040fe200000000ff */
[----:B------:R-:W-:Y:S01]  /*3be0*/  IMAD.MOV.U32 R13, RZ, RZ, R19 ;  /* 0x000000ffff0d7224 */ /* 0x000fe200078e0013 */
[C---:B------:R-:W-:Y:S02]  /*3bf0*/  PRMT R7, R21.reuse, 0x7771, RZ ;  /* 0x0000777115077816 */ /* 0x040fe400000000ff */
[----:B------:R-:W-:Y:S01]  /*3c00*/  PRMT R10, R21, 0x7770, RZ ;  /* 0x00007770150a7816 */ /* 0x000fe200000000ff */
[----:B------:R-:W-:Y:S06]  /*3c10*/  BRA `(.L_x_83) ;  /* 0x0000002c00547947 */ /* 0x000fec0003800000 */
.L_x_65:
[----:B------:R-:W0:Y:S01]  /*3c20*/  S2R R6, SR_TID.X ;  /* 0x0000000000067919 */ /* 0x000e220000002100 */
[----:B------:R-:W0:Y:S01]  /*3c30*/  LDC.64 R10, c[0x0][0x380] ;  /* 0x0000e000ff0a7b82 */ /* 0x000e220000000a00 */
[----:B------:R-:W1:Y:S01]  /*3c40*/  LDCU UR4, c[0x0][0x388] ;  /* 0x00007100ff0477ac */ /* 0x000e620008000800 */
[----:B0-----:R-:W-:-:S05]  /*3c50*/  IMAD.WIDE.U32 R10, R6, 0x8, R10 ;  /* 0x00000008060a7825 */ /* 0x001fca00078e000a */
[----:B------:R-:W2:Y:S04]  /*3c60*/  LDG.E.64 R12, desc[UR8][R10.64] ;  /* 0x000000080a0c7981 */ /* 0x000ea8000c1e1b00 */
[----:B------:R-:W2:Y:S04]  /*3c70*/  LDG.E.64 R8, desc[UR8][R10.64+0x800] ;  /* 0x000800080a087981 */ /* 0x000ea8000c1e1b00 */
[----:B------:R-:W3:Y:S04]  /*3c80*/  LDG.E.64 R20, desc[UR8][R10.64+0x1000] ;  /* 0x001000080a147981 */ /* 0x000ee8000c1e1b00 */
[----:B------:R-:W4:Y:S01]  /*3c90*/  LDG.E.64 R22, desc[UR8][R10.64+0x1800] ;  /* 0x001800080a167981 */ /* 0x000f22000c1e1b00 */
[----:B-1----:R-:W-:Y:S01]  /*3ca0*/  VIADD R18, R6, UR4 ;  /* 0x0000000406127c36 */ /* 0x002fe20008000000 */
[----:B------:R-:W-:-:S04]  /*3cb0*/  UIADD3 UR4, UP0, UPT, UR6, -0x400, URZ ;  /* 0xfffffc0006047890 */ /* 0x000fc8000ff1e0ff */
[----:B------:R-:W-:Y:S02]  /*3cc0*/  UIADD3.X UR5, UPT, UPT, UR7, -0x1, URZ, UP0, !UPT ;  /* 0xffffffff07057890 */ /* 0x000fe400087fe4ff */
[----:B------:R-:W-:-:S04]  /*3cd0*/  UISETP.GE.U32.AND UP0, UPT, UR4, 0x400, UPT ;  /* 0x000004000400788c */ /* 0x000fc8000bf06070 */
[----:B------:R-:W-:Y:S01]  /*3ce0*/  UISETP.GE.U32.AND.EX UP0, UPT, UR5, URZ, UPT, UP0 ;  /* 0x000000ff0500728c */ /* 0x000fe2000bf06100 */
[----:B--2---:R-:W-:-:S14]  /*3cf0*/  DSETP.GEU.AND P1, PT, R8, R12, PT ;  /* 0x0000000c0800722a */ /* 0x004fdc0003f2e000 */
        /* <DEDUP_REMOVED lines=8> */
[----:B------:R-:W-:-:S03]  /*3d80*/  @P1 SEL R3, R18, R7, P0 ;  /* 0x0000000712031207 */ /* 0x000fc60000000000 */
        /* <DEDUP_REMOVED lines=9> */
[----:B------:R-:W-:-:S04]  /*3e20*/  IMAD.MOV.U32 R7, RZ, RZ, 0x400 ;  /* 0x00000400ff077424 */ /* 0x000fc800078e00ff */
[----:B----4-:R-:W-:-:S14]  /*3e30*/  DSETP.GEU.AND P1, PT, R22, R12, PT ;  /* 0x0000000c1600722a */ /* 0x010fdc0003f2e000 */
[----:B------:R-:W-:-:S05]  /*3e40*/  @P1 VIADD R8, R18, 0x300 ;  /* 0x0000030012081836 */ /* 0x000fca0000000000 */
[----:B------:R-:W-:-:S13]  /*3e50*/  @P1 ISETP.GE.AND P0, PT, R8, R3, PT ;  /* 0x000000030800120c */ /* 0x000fda0003f06270 */
[----:B------:R-:W-:-:S06]  /*3e60*/  @P1 DSETP.GEU.AND P0, PT, R12, R22, !P0 ;  /* 0x000000160c00122a */ /* 0x000fcc000470e000 */
[----:B------:R-:W-:Y:S02]  /*3e70*/  @P1 FSEL R9, R12, R22, P0 ;  /* 0x000000160c091208 */ /* 0x000fe40000000000 */
[----:B------:R-:W-:Y:S02]  /*3e80*/  @P1 FSEL R22, R13, R23, P0 ;  /* 0x000000170d161208 */ /* 0x000fe40000000000 */
[----:B------:R-:W-:Y:S01]  /*3e90*/  @P1 SEL R3, R3, R8, P0 ;  /* 0x0000000803031207 */ /* 0x000fe20000000000 */
[----:B------:R-:W-:Y:S02]  /*3ea0*/  IMAD.MOV.U32 R8, RZ, RZ, RZ ;  /* 0x000000ffff087224 */ /* 0x000fe400078e00ff */
[----:B------:R-:W-:Y:S02]  /*3eb0*/  @P1 IMAD.MOV.U32 R12, RZ, RZ, R9 ;  /* 0x000000ffff0c1224 */ /* 0x000fe400078e0009 */
[----:B------:R-:W-:Y:S01]  /*3ec0*/  @P1 IMAD.MOV.U32 R13, RZ, RZ, R22 ;  /* 0x000000ffff0d1224 */ /* 0x000fe200078e0016 */
[----:B------:R-:W-:Y:S06]  /*3ed0*/  BRA.U !UP0, `(.L_x_90) ;  /* 0x0000000108dc7547 */ /* 0x000fec000b800000 */
[----:B------:R-:W-:Y:S01]  /*3ee0*/  IMAD.MOV.U32 R7, RZ, RZ, 0x400 ;  /* 0x00000400ff077424 */ /* 0x000fe200078e00ff */
[----:B------:R-:W0:Y:S01]  /*3ef0*/  LDCU.64 UR6, c[0x0][0x398] ;  /* 0x00007300ff0677ac */ /* 0x000e220008000a00 */
[----:B------:R-:W-:-:S07]  /*3f00*/  IMAD.MOV.U32 R8, RZ, RZ, RZ ;  /* 0x000000ffff087224 */ /* 0x000fce00078e00ff */
.L_x_92:
[----:B------:R-:W-:-:S04]  /*3f10*/  LEA R26, P0, R7, R10, 0x3 ;  /* 0x0000000a071a7211 */ /* 0x000fc800078018ff */
[----:B------:R-:W-:-:S05]  /*3f20*/  LEA.HI.X R27, R7, R11, R8, 0x3, P0 ;  /* 0x0000000b071b7211 */ /* 0x000fca00000f1c08 */
[----:B------:R-:W2:Y:S04]  /*3f30*/  LDG.E.64 R28, desc[UR8][R26.64] ;  /* 0x000000081a1c7981 */ /* 0x000ea8000c1e1b00 */
[----:B------:R-:W3:Y:S04]  /*3f40*/  LDG.E.64 R24, desc[UR8][R26.64+0x800] ;  /* 0x000800081a187981 */ /* 0x000ee8000c1e1b00 */
[----:B------:R-:W4:Y:S04]  /*3f50*/  LDG.E.64 R22, desc[UR8][R26.64+0x1000] ;  /* 0x001000081a167981 */ /* 0x000f28000c1e1b00 */
[----:B------:R-:W5:Y:S01]  /*3f60*/  LDG.E.64 R20, desc[UR8][R26.64+0x1800] ;  /* 0x001800081a147981 */ /* 0x000f62000c1e1b00 */
[----:B------:R-:W-:Y:S01]  /*3f70*/  IMAD.IADD R30, R18, 0x1, R7 ;  /* 0x00000001121e7824 */ /* 0x000fe200078e0207 */
        /* <DEDUP_REMOVED lines=24> */
[----:B------:R-:W-:Y:S01]  /*4100*/  @P1 IMAD.MOV.U32 R12, RZ, RZ, R9 ;  /* 0x000000ffff0c1224 */ /* 0x000fe200078e0009 */
[----:B0-----:R-:W-:Y:S01]  /*4110*/  IADD3 R9, P3, PT, -R7, UR6, RZ ;  /* 0x0000000607097c10 */ /* 0x001fe2000ff7e1ff */
[----:B------:R-:W-:-:S03]  /*4120*/  @P1 IMAD.MOV.U32 R13, RZ, RZ, R22 ;  /* 0x000000ffff0d1224 */ /* 0x000fc600078e0016 */
[----:B------:R-:W-:Y:S02]  /*4130*/  ISETP.GE.U32.AND P1, PT, R9, 0x400, PT ;  /* 0x000004000900780c */ /* 0x000fe40003f26070 */
[----:B------:R-:W-:Y:S01]  /*4140*/  IADD3.X R9, PT, PT, ~R8, UR7, RZ, P3, !PT ;  /* 0x0000000708097c10 */ /* 0x000fe20009ffe5ff */
[----:B-----5:R-:W-:-:S03]  /*4150*/  DSETP.GEU.AND P2, PT, R20, R12, PT ;  /* 0x0000000c1400722a */ /* 0x020fc60003f4e000 */
[----:B------:R-:W-:-:S11]  /*4160*/  ISETP.GE.U32.AND.EX P1, PT, R9, RZ, PT, P1 ;  /* 0x000000ff0900720c */ /* 0x000fd60003f26110 */
        /* <DEDUP_REMOVED lines=9> */
[----:B------:R-:W-:-:S05]  /*4200*/  IADD3 R7, P0, PT, R7, 0x400, RZ ;  /* 0x0000040007077810 */ /* 0x000fca0007f1e0ff */
[----:B------:R-:W-:Y:S01]  /*4210*/  IMAD.X R8, RZ, RZ, R8, P0 ;  /* 0x000000ffff087224 */ /* 0x000fe200000e0608 */
[----:B------:R-:W-:-:S04]  /*4220*/  ISETP.GT.U32.AND P0, PT, R7, UR4, PT ;  /* 0x0000000407007c0c */ /* 0x000fc8000bf04070 */
[----:B------:R-:W-:-:S13]  /*4230*/  ISETP.GT.U32.AND.EX P0, PT, R8, UR5, PT, P0 ;  /* 0x0000000508007c0c */ /* 0x000fda000bf04100 */
[----:B------:R-:W-:Y:S05]  /*4240*/  @!P0 BRA `(.L_x_92) ;  /* 0xfffffffc00308947 */ /* 0x000fea000383ffff */
.L_x_90:
[----:B------:R-:W-:-:S04]  /*4250*/  ISETP.GE.U32.AND P0, PT, R7, UR6, PT ;  /* 0x0000000607007c0c */ /* 0x000fc8000bf06070 */
[----:B------:R-:W-:-:S13]  /*4260*/  ISETP.GE.U32.AND.EX P0, PT, R8, UR7, PT, P0 ;  /* 0x0000000708007c0c */ /* 0x000fda000bf06100 */
[----:B------:R-:W-:Y:S05]  /*4270*/  @P0 BRA `(.L_x_91) ;  /* 0x0000001400f40947 */ /* 0x000fea0003800000 */
[----:B------:R-:W-:Y:S01]  /*4280*/  IADD3 R9, PT, PT, -R7, UR6, RZ ;  /* 0x0000000607097c10 */ /* 0x000fe2000fffe1ff */
[----:B------:R-:W0:Y:S01]  /*4290*/  LDCU UR7, c[0x0][0x388] ;  /* 0x00007100ff0777ac */ /* 0x000e220008000800 */
[----:B------:R-:W-:Y:S02]  /*42a0*/  BSSY.RECONVERGENT B1, `(.L_x_91) ;  /* 0x000017a000017945 */ /* 0x000fe40003800200 */
[----:B------:R-:W-:Y:S01]  /*42b0*/  ISETP.GE.AND P0, PT, R6, R9, PT ;  /* 0x000000090600720c */ /* 0x000fe20003f06270 */
[----:B------:R-:W1:-:S12]  /*42c0*/  LDCU.64 UR10, c[0x0][0x380] ;  /* 0x00007000ff0a77ac */ /* 0x000e580008000a00 */
[----:B------:R-:W-:Y:S05]  /*42d0*/  @P0 BRA `(.L_x_93) ;  /* 0x0000001400d80947 */ /* 0x000fea0003800000 */
[----:B------:R-:W-:Y:S01]  /*42e0*/  LOP3.LUT R10, RZ, R6, RZ, 0x33, !PT ;  /* 0x00000006ff0a7212 */ /* 0x000fe200078e33ff */
[----:B------:R-:W-:Y:S03]  /*42f0*/  BSSY.RECONVERGENT B2, `(.L_x_94) ;  /* 0x0000023000027945 */ /* 0x000fe60003800200 */
[----:B------:R-:W-:-:S04]  /*4300*/  IADD3 R11, PT, PT, -R7, UR6, R10 ;  /* 0x00000006070b7c10 */ /* 0x000fc8000fffe10a */
[C---:B------:R-:W-:Y:S02]  /*4310*/  LOP3.LUT R10, R11.reuse, 0x300, RZ, 0xc0, !PT ;  /* 0x000003000b0a7812 */ /* 0x040fe400078ec0ff */
[----:B------:R-:W-:Y:S02]  /*4320*/  ISETP.GE.U32.AND P1, PT, R11, 0x300, PT ;  /* 0x000003000b00780c */ /* 0x000fe40003f26070 */
[----:B------:R-:W-:Y:S01]  /*4330*/  ISETP.NE.AND P0, PT, R10, 0x300, PT ;  /* 0x000003000a00780c */ /* 0x000fe20003f05270 */
[----:B------:R-:W-:-:S12]  /*4340*/  IMAD.MOV.U32 R10, RZ, RZ, R6 ;  /* 0x000000ffff0a7224 */ /* 0x000fd800078e0006 */
[----:B------:R-:W-:Y:S05]  /*4350*/  @!P0 BRA `(.L_x_95) ;  /* 0x0000000000708947 */ /* 0x000fea0003800000 */
[----:B------:R-:W2:Y:S01]  /*4360*/  LDCU.64 UR4, c[0x0][0x380] ;  /* 0x00007000ff0477ac */ /* 0x000ea20008000a00 */
[----:B------:R-:W-:Y:S01]  /*4370*/  IADD3 R24, P0, PT, R6, R7, RZ ;  /* 0x0000000706187210 */ /* 0x000fe20007f1e0ff */
[----:B------:R-:W-:Y:S01]  /*4380*/  IMAD.IADD R20, R18, 0x1, R7 ;  /* 0x0000000112147824 */ /* 0x000fe200078e0207 */
[----:B------:R-:W-:-:S03]  /*4390*/  LEA.HI R10, R11, 0x1, RZ, 0x18 ;  /* 0x000000010b0a7811 */ /* 0x000fc600078fc0ff */
[----:B------:R-:W-:Y:S01]  /*43a0*/  IMAD.X R17, RZ, RZ, R8, P0 ;  /* 0x000000ffff117224 */ /* 0x000fe200000e0608 */
[----:B------:R-:W-:Y:S01]  /*43b0*/  LOP3.LUT R11, R10, 0x3, RZ, 0xc0, !PT ;  /* 0x000000030a0b7812 */ /* 0x000fe200078ec0ff */
[----:B------:R-:W-:-:S04]  /*43c0*/  IMAD.MOV.U32 R10, RZ, RZ, R6 ;  /* 0x000000ffff0a7224 */ /* 0x000fc800078e0006 */
[----:B------:R-:W-:Y:S01]  /*43d0*/  IMAD.MOV R11, RZ, RZ, -R11 ;  /* 0x000000ffff0b7224 */ /* 0x000fe200078e0a0b */
[----:B--2---:R-:W-:-:S04]  /*43e0*/  LEA R21, P0, R24, UR4, 0x3 ;  /* 0x0000000418157c11 */ /* 0x004fc8000f8018ff */
[----:B------:R-:W-:-:S09]  /*43f0*/  LEA.HI.X R24, R24, UR5, R17, 0x3, P0 ;  /* 0x0000000518187c11 */ /* 0x000fd200080f1c11 */
.L_x_96:
        /* <DEDUP_REMOVED lines=18> */
.L_x_95:
[----:B01----:R-:W-:Y:S05]  /*4520*/  BSYNC.RECONVERGENT B2 ;  /* 0x0000000000027941 */ /* 0x003fea0003800200 */
.L_x_94:
        /* <DEDUP_REMOVED lines=8> */
.L_x_99:
        /* <DEDUP_REMOVED lines=13> */
[----:B------:R-:W5:Y:S04]  /*4680*/  LDG.E.64 R20, desc[UR8][R38.64] ;  /* 0x0000000826147981 */ /* 0x000f68000c1e1b00 */
[----:B------:R-:W5:Y:S04]  /*4690*/  LDG.E.64 R34, desc[UR8][R38.64+0x800] ;  /* 0x0008000826227981 */ /* 0x000f68000c1e1b00 */
[----:B------:R-:W5:Y:S01]  /*46a0*/  LDG.E.64 R22, desc[UR8][R38.64+0x1000] ;  /* 0x0010000826167981 */ /* 0x000f62000c1e1b00 */
[----:B------:R-:W-:Y:S02]  /*46b0*/  VIADD R40, R40, UR7 ;  /* 0x0000000728287c36 */ /* 0x000fe40008000000 */
[----:B0-----:R-:W-:Y:S01]  /*46c0*/  VIADD R36, R10, 0x800 ;  /* 0x000008000a247836 */ /* 0x001fe20000000000 */
[----:B------:R0:W5:Y:S04]  /*46d0*/  LDG.E.64 R18, desc[UR8][R38.64+0x1800] ;  /* 0x0018000826127981 */ /* 0x000168000c1e1b00 */
[----:B------:R-:W-:Y:S01]  /*46e0*/  IADD3 R17, P3, PT, R36, R7, RZ ;  /* 0x0000000724117210 */ /* 0x000fe20007f7e0ff */
[----:B--2---:R-:W-:-:S14]  /*46f0*/  DSETP.GEU.AND P2, PT, R26, R12, PT ;  /* 0x0000000c1a00722a */ /* 0x004fdc0003f4e000 */
[----:B------:R-:W-:-:S13]  /*4700*/  @P2 ISETP.GE.AND P1, PT, R40, R3, PT ;  /* 0x000000032800220c */ /* 0x000fda0003f26270 */
[----:B------:R-:W-:-:S06]  /*4710*/  @P2 DSETP.GEU.AND P1, PT, R12, R26, !P1 ;  /* 0x0000001a0c00222a */ /* 0x000fcc0004f2e000 */
[----:B------:R-:W-:Y:S02]  /*4720*/  @P2 FSEL R33, R12, R26, P1 ;  /* 0x0000001a0c212208 */ /* 0x000fe40000800000 */
[----:B------:R-:W-:Y:S01]  /*4730*/  @P2 FSEL R42, R13, R27, P1 ;  /* 0x0000001b0d2a2208 */ /* 0x000fe20000800000 */
[----:B------:R-:W-:Y:S01]  /*4740*/  IMAD.X R26, RZ, RZ, R8, P3 ;  /* 0x000000ffff1a7224 */ /* 0x000fe200018e0608 */
[C---:B------:R-:W-:Y:S01]  /*4750*/  LEA R36, P3, R17.reuse, UR10, 0x3 ;  /* 0x0000000a11247c11 */ /* 0x040fe2000f8618ff */
[----:B------:R-:W-:Y:S02]  /*4760*/  @P2 IMAD.MOV.U32 R12, RZ, RZ, R33 ;  /* 0x000000ffff0c2224 */ /* 0x000fe400078e0021 */
[----:B------:R-:W-:Y:S01]  /*4770*/  @P2 IMAD.MOV.U32 R13, RZ, RZ, R42 ;  /* 0x000000ffff0d2224 */ /* 0x000fe200078e002a */
[----:B------:R-:W-:-:S05]  /*4780*/  LEA.HI.X R37, R17, UR11, R26, 0x3, P3 ;  /* 0x0000000b11257c11 */ /* 0x000fca00098f1c1a */
[----:B---3--:R-:W-:Y:S01]  /*4790*/  DSETP.GEU.AND P3, PT, R30, R12, PT ;  /* 0x0000000c1e00722a */ /* 0x008fe20003f6e000 */
[----:B------:R-:W-:Y:S01]  /*47a0*/  @P2 SEL R3, R3, R40, P1 ;  /* 0x0000002803032207 */ /* 0x000fe20000800000 */
[----:B------:R-:W2:-:S12]  /*47b0*/  LDG.E.64 R26, desc[UR8][R36.64] ;  /* 0x00000008241a7981 */ /* 0x000e98000c1e1b00 */
[----:B0-----:R-:W-:-:S05]  /*47c0*/  @P3 VIADD R38, R40, 0x100 ;  /* 0x0000010028263836 */ /* 0x001fca0000000000 */
        /* <DEDUP_REMOVED lines=18> */
[----:B-----5:R-:W-:-:S14]  /*48f0*/  DSETP.GEU.AND P3, PT, R24, R12, PT ;  /* 0x0000000c1800722a */ /* 0x020fdc0003f6e000 */
        /* <DEDUP_REMOVED lines=8> */
[----:B------:R-:W-:Y:S01]  /*4980*/  VIADD R38, R10, 0xc00 ;  /* 0x00000c000a267836 */ /* 0x000fe20000000000 */
[----:B------:R0:W5:Y:S03]  /*4990*/  LDG.E.64 R24, desc[UR8][R36.64+0x1800] ;  /* 0x0018000824187981 */ /* 0x000166000c1e1b00 */
[----:B------:R-:W-:Y:S01]  /*49a0*/  DSETP.GEU.AND P2, PT, R20, R12, PT ;  /* 0x0000000c1400722a */ /* 0x000fe20003f4e000 */
[----:B------:R-:W-:-:S13]  /*49b0*/  VIADD R40, R32, UR7 ;  /* 0x0000000720287c36 */ /* 0x000fda0008000000 */
[----:B------:R-:W-:Y:S02]  /*49c0*/  @P2 ISETP.GE.AND P1, PT, R40, R3, PT ;  /* 0x000000032800220c */ /* 0x000fe40003f26270 */
[----:B------:R-:W-:-:S11]  /*49d0*/  IADD3 R38, P3, PT, R38, R7, RZ ;  /* 0x0000000726267210 */ /* 0x000fd60007f7e0ff */
        /* <DEDUP_REMOVED lines=8> */
[----:B------:R-:W-:Y:S01]  /*4a60*/  DSETP.GEU.AND P3, PT, R34, R12, PT ;  /* 0x0000000c2200722a */ /* 0x000fe20003f6e000 */
[----:B------:R-:W-:Y:S01]  /*4a70*/  @P2 SEL R3, R3, R40, P1 ;  /* 0x0000002803032207 */ /* 0x000fe20000800000 */
[----:B------:R-:W5:-:S12]  /*4a80*/  LDG.E.64 R20, desc[UR8][R32.64] ;  /* 0x0000000820147981 */ /* 0x000f58000c1e1b00 */
        /* <DEDUP_REMOVED lines=8> */
[----:B------:R-:W5:Y:S04]  /*4b10*/  LDG.E.64 R34, desc[UR8][R32.64+0x800] ;  /* 0x0008000820227981 */ /* 0x000f68000c1e1b00 */
        /* <DEDUP_REMOVED lines=19> */
[----:B------:R-:W-:Y:S01]  /*4c50*/  VIADD R36, R17, UR7 ;  /* 0x0000000711247c36 */ /* 0x000fe20008000000 */
[----:B------:R-:W5:Y:S03]  /*4c60*/  LDG.E.64 R18, desc[UR8][R32.64+0x1800] ;  /* 0x0018000820127981 */ /* 0x000f66000c1e1b00 */
[----:B--2---:R-:W-:-:S14]  /*4c70*/  DSETP.GEU.AND P2, PT, R26, R12, PT ;  /* 0x0000000c1a00722a */ /* 0x004fdc0003f4e000 */
        /* <DEDUP_REMOVED lines=73> */
.L_x_98:
[----:B------:R-:W-:Y:S05]  /*5110*/  BSYNC.RECONVERGENT B2 ;  /* 0x0000000000027941 */ /* 0x000fea0003800200 */
.L_x_97:
        /* <DEDUP_REMOVED lines=17> */
[----:B------:R-:W0:Y:S03]  /*5230*/  LDCU UR4, c[0x0][0x388] ;  /* 0x00007100ff0477ac */ /* 0x000e260008000800 */
[----:B------:R-:W-:-:S05]  /*5240*/  LEA.HI.X R35, R17, UR5, R10, 0x3, P0 ;  /* 0x0000000511237c11 */ /* 0x000fca00080f1c0a */
[----:B------:R-:W5:Y:S04]  /*5250*/  LDG.E.64 R10, desc[UR8][R34.64] ;  /* 0x00000008220a7981 */ /* 0x000f68000c1e1b00 */
[----:B------:R-:W5:Y:S04]  /*5260*/  LDG.E.64 R26, desc[UR8][R34.64+0x800] ;  /* 0x00080008221a7981 */ /* 0x000f68000c1e1b00 */
[----:B------:R-:W5:Y:S01]  /*5270*/  LDG.E.64 R28, desc[UR8][R34.64+0x1000] ;  /* 0x00100008221c7981 */ /* 0x000f62000c1e1b00 */
[----:B0-----:R-:W-:-:S03]  /*5280*/  VIADD R36, R33, UR4 ;  /* 0x0000000421247c36 */ /* 0x001fc60008000000 */
[----:B------:R-:W5:Y:S01]  /*5290*/  LDG.E.64 R30, desc[UR8][R34.64+0x1800] ;  /* 0x00180008221e7981 */ /* 0x000f62000c1e1b00 */
        /* <DEDUP_REMOVED lines=35> */
[----:B------:R-:W-:-:S04]  /*54d0*/  VIADD R18, R17, UR4 ;  /* 0x0000000411127c36 */ /* 0x000fc80008000000 */
        /* <DEDUP_REMOVED lines=34> */
[----:B------:R-:W-:Y:S02]  /*5700*/  VIADD R10, R32, 0x400 ;  /* 0x00000400200a7836 */ /* 0x000fe40000000000 */
[----:B------:R-:W-:Y:S02]  /*5710*/  @P2 IMAD.MOV.U32 R12, RZ, RZ, R11 ;  /* 0x000000ffff0c2224 */ /* 0x000fe400078e000b */
[----:B------:R-:W-:-:S07]  /*5720*/  @P2 IMAD.MOV.U32 R13, RZ, RZ, R30 ;  /* 0x000000ffff0d2224 */ /* 0x000fce00078e001e */
.L_x_101:
[----:B------:R-:W-:Y:S05]  /*5730*/  BSYNC.RECONVERGENT B2 ;  /* 0x0000000000027941 */ /* 0x000fea0003800200 */
.L_x_100:
        /* <DEDUP_REMOVED lines=48> */
.L_x_93:
[----:B01----:R-:W-:Y:S05]  /*5a40*/  BSYNC.RECONVERGENT B1 ;  /* 0x0000000000017941 */ /* 0x003fea0003800200 */
.L_x_91:
[----:B------:R-:W0:Y:S01]  /*5a50*/  SHFL.DOWN PT, R10, R3, 0x1, 0x1f ;  /* 0x08201f00030a7f89 */ /* 0x000e2200000e0000 */
[----:B------:R-:W-:Y:S02]  /*5a60*/  PRMT R7, RZ, 0x7610, R7 ;  /* 0x00007610ff077816 */ /* 0x000fe40000000007 */
[----:B------:R-:W-:Y:S01]  /*5a70*/  ISETP.NE.AND P5, PT, R6, RZ, PT ;  /* 0x000000ff0600720c */ /* 0x000fe20003fa5270 */
[----:B------:R-:W1:Y:S01]  /*5a80*/  S2R R11, SR_LANEID ;  /* 0x00000000000b7919 */ /* 0x000e620000000000 */
        /* <DEDUP_REMOVED lines=43> */
[----:B------:R-:W-:-:S02]  /*5d40*/  ISETP.GT.OR P0, PT, R11, 0x1b, P0 ;  /* 0x0000001b0b00780c */ /* 0x000fc40000704670 */
[----:B------:R-:W-:Y:S02]  /*5d50*/  LOP3.LUT R22, R10, 0xff, RZ, 0xc0, !PT ;  /* 0x000000ff0a167812 */ /* 0x000fe400078ec0ff */
[----:B------:R-:W-:Y:S02]  /*5d60*/  @!P2 PRMT R9, R17, 0x7610, R9 ;  /* 0x000076101109a816 */ /* 0x000fe40000000009 */
[----:B------:R-:W-:Y:S02]  /*5d70*/  PLOP3.LUT P3, PT, P0, P1, PT, 0xf8, 0x8f ;  /* 0x00000000008f781c */ /* 0x000fe40000763f70 */
[----:B------:R-:W-:Y:S02]  /*5d80*/  PRMT R22, R7, 0x7604, R22 ;  /* 0x0000760407167816 */ /* 0x000fe40000000016 */
[----:B------:R-:W-:-:S05]  /*5d90*/  LOP3.LUT R21, R21, 0xff0000, RZ, 0xc0, !PT ;  /* 0x00ff000015157812 */ /* 0x000fca00078ec0ff */
[----:B------:R-:W-:-:S04]  /*5da0*/  IMAD.IADD R21, R22, 0x1, R21 ;  /* 0x0000000116157824 */ /* 0x000fc800078e0215 */
[----:B------:R-:W-:Y:S01]  /*5db0*/  @!P3 IMAD.MOV.U32 R3, RZ, RZ, R20 ;  /* 0x000000ffff03b224 */ /* 0x000fe200078e0014 */
[----:B------:R-:W-:Y:S01]  /*5dc0*/  LOP3.LUT R20, R9, 0xffff, RZ, 0xc0, !PT ;  /* 0x0000ffff09147812 */ /* 0x000fe200078ec0ff */
[----:B------:R-:W-:Y:S02]  /*5dd0*/  @!P3 IMAD.MOV.U32 R12, RZ, RZ, R18 ;  /* 0x000000ffff0cb224 */ /* 0x000fe400078e0012 */
[----:B------:R-:W-:Y:S01]  /*5de0*/  @!P3 IMAD.MOV.U32 R13, RZ, RZ, R19 ;  /* 0x000000ffff0db224 */ /* 0x000fe200078e0013 */
[----:B------:R-:W0:Y:S01]  /*5df0*/  SHFL.DOWN PT, R22, R3, 0x8, 0x1f ;  /* 0x09001f0003167f89 */ /* 0x000e2200000e0000 */
[----:B------:R-:W-:-:S03]  /*5e00*/  IMAD R20, R20, 0x1000000, R21 ;  /* 0x0100000014147824 */ /* 0x000fc600078e0215 */
[----:B------:R-:W-:Y:S04]  /*5e10*/  SHFL.DOWN PT, R18, R12, 0x8, 0x1f ;  /* 0x09001f000c127f89 */ /* 0x000fe800000e0000 */
[----:B------:R-:W1:Y:S04]  /*5e20*/  SHFL.DOWN PT, R20, R20, 0x4, 0x1f ;  /* 0x08801f0014147f89 */ /* 0x000e6800000e0000 */
[----:B------:R-:W2:Y:S01]  /*5e30*/  SHFL.DOWN PT, R19, R13, 0x8, 0x1f ;  /* 0x09001f000d137f89 */ /* 0x000ea200000e0000 */
[----:B0-----:R-:W-:Y:S02]  /*5e40*/  ISETP.GE.AND P1, PT, R22, R3, PT ;  /* 0x000000031600720c */ /* 0x001fe40003f26270 */
[----:B-1----:R-:W-:-:S02]  /*5e50*/  @!P3 SHF.R.U32.HI R17, RZ, 0x8, R20 ;  /* 0x00000008ff11b819 */ /* 0x002fc40000011614 */
[C---:B------:R-:W-:Y:S02]  /*5e60*/  @!P3 PRMT R8, R20.reuse, 0x7632, R8 ;  /* 0x000076321408b816 */ /* 0x040fe40000000008 */
[----:B------:R-:W-:Y:S01]  /*5e70*/  @!P3 PRMT R10, R20, 0x7610, R10 ;  /* 0x00007610140ab816 */ /* 0x000fe2000000000a */
[----:B--2---:R-:W-:Y:S01]  /*5e80*/  DSETP.GT.AND P0, PT, R12, R18, PT ;  /* 0x000000120c00722a */ /* 0x004fe20003f04000 */
[----:B------:R-:W-:Y:S01]  /*5e90*/  @!P3 PRMT R7, R17, 0x7610, R7 ;  /* 0x000076101107b816 */ /* 0x000fe20000000007 */
[----:B------:R-:W-:Y:S01]  /*5ea0*/  IMAD.U32 R21, R8, 0x10000, RZ ;  /* 0x0001000008157824 */ /* 0x000fe200078e00ff */
[----:B------:R-:W-:-:S03]  /*5eb0*/  @!P3 SHF.R.U32.HI R17, RZ, 0x18, R20 ;  /* 0x00000018ff11b819 */ /* 0x000fc60000011614 */
[----:B------:R-:W-:Y:S01]  /*5ec0*/  DSETP.GEU.AND P1, PT, R12, R18, !P1 ;  /* 0x000000120c00722a */ /* 0x000fe20004f2e000 */
[----:B------:R-:W-:Y:S02]  /*5ed0*/  LOP3.LUT R20, R10, 0xff, RZ, 0xc0, !PT ;  /* 0x000000ff0a147812 */ /* 0x000fe400078ec0ff */
[----:B------:R-:W-:Y:S02]  /*5ee0*/  @!P3 PRMT R9, R17, 0x7610, R9 ;  /* 0x000076101109b816 */ /* 0x000fe40000000009 */
[----:B------:R-:W-:Y:S02]  /*5ef0*/  PRMT R20, R7, 0x7604, R20 ;  /* 0x0000760407147816 */ /* 0x000fe40000000014 */
[----:B------:R-:W-:Y:S02]  /*5f00*/  LOP3.LUT R21, R21, 0xff0000, RZ, 0xc0, !PT ;  /* 0x00ff000015157812 */ /* 0x000fe400078ec0ff */
[----:B------:R-:W-:Y:S02]  /*5f10*/  LOP3.LUT R17, R9, 0xffff, RZ, 0xc0, !PT ;  /* 0x0000ffff09117812 */ /* 0x000fe400078ec0ff */
[C---:B------:R-:W-:Y:S01]  /*5f20*/  ISETP.GT.OR P0, PT, R11.reuse, 0x17, P0 ;  /* 0x000000170b00780c */ /* 0x040fe20000704670 */
[----:B------:R-:W-:Y:S01]  /*5f30*/  IMAD.IADD R20, R20, 0x1, R21 ;  /* 0x0000000114147824 */ /* 0x000fe200078e0215 */
[----:B------:R-:W-:-:S02]  /*5f40*/  ISETP.NE.AND P3, PT, R11, RZ, PT ;  /* 0x000000ff0b00720c */ /* 0x000fc40003f65270 */
        /* <DEDUP_REMOVED lines=23> */
[----:B------:R-:W-:-:S04]  /*60c0*/  IMAD.IADD R21, R24, 0x1, R21 ;  /* 0x0000000118157824 */ /* 0x000fc800078e0215 */
[----:B------:R-:W-:Y:S01]  /*60d0*/  IMAD R17, R20, 0x1000000, R21 ;  /* 0x0100000014117824 */ /* 0x000fe200078e0215 */
[----:B------:R-:W-:Y:S02]  /*60e0*/  ISETP.GT.OR P0, PT, R11, 0xf, P0 ;  /* 0x0000000f0b00780c */ /* 0x000fe40000704670 */
[----:B------:R-:W-:Y:S02]  /*60f0*/  @!P3 MOV R20, 0x400 ;  /* 0x000004000014b802 */ /* 0x000fe40000000f00 */
[----:B------:R-:W-:Y:S01]  /*6100*/  @!P3 SHF.R.U32.HI R11, RZ, 0x1, R6 ;  /* 0x00000001ff0bb819 */ /* 0x000fe20000011606 */
[----:B------:R-:W-:Y:S01]  /*6110*/  DSETP.GEU.AND P1, PT, R12, R18, !P1 ;  /* 0x000000120c00722a */ /* 0x000fe20004f2e000 */
[----:B------:R-:W0:Y:S01]  /*6120*/  SHFL.DOWN PT, R17, R17, 0x10, 0x1f ;  /* 0x0a001f0011117f89 */ /* 0x000e2200000e0000 */
[----:B-1----:R-:W-:Y:S02]  /*6130*/  @!P3 LEA R20, R23, R20, 0x18 ;  /* 0x000000141714b211 */ /* 0x002fe400078ec0ff */
[----:B------:R-:W-:-:S02]  /*6140*/  @!P3 LOP3.LUT R11, R11, 0x1f0, RZ, 0xc0, !PT ;  /* 0x000001f00b0bb812 */ /* 0x000fc400078ec0ff */
[----:B------:R-:W-:-:S03]  /*6150*/  PLOP3.LUT P0, PT, P0, P1, PT, 0xf8, 0x8f ;  /* 0x00000000008f781c */ /* 0x000fc60000703f70 */
[----:B------:R-:W-:-:S10]  /*6160*/  @!P3 IMAD.IADD R20, R11, 0x1, R20 ;  /* 0x000000010b14b824 */ /* 0x000fd400078e0214 */
        /* <DEDUP_REMOVED lines=16> */
[----:B0-----:R-:W0:Y:S04]  /*6270*/  LDS.64 R20, [UR4+0x20] ;  /* 0x00002004ff147984 */ /* 0x001e280008000a00 */
[----:B------:R-:W1:Y:S04]  /*6280*/  LDS.64 R24, [UR4+0x18] ;  /* 0x00001804ff187984 */ /* 0x000e680008000a00 */
[----:B------:R-:W2:Y:S04]  /*6290*/  LDS.64 R18, [UR4+0x30] ;  /* 0x00003004ff127984 */ /* 0x000ea80008000a00 */
        /* <DEDUP_REMOVED lines=16> */
[C---:B------:R-:W-:Y:S02]  /*63a0*/  @!P0 PRMT R17, R21.reuse, 0x7771, RZ ;  /* 0x0000777115118816 */ /* 0x040fe400000000ff */
[----:B------:R-:W-:Y:S02]  /*63b0*/  @!P0 PRMT R21, R21, 0x7770, RZ ;  /* 0x0000777015158816 */ /* 0x000fe400000000ff */
[----:B------:R-:W-:-:S02]  /*63c0*/  @!P0 PRMT R9, R6, 0x7610, R9 ;  /* 0x0000761006098816 */ /* 0x000fc40000000009 */
        /* <DEDUP_REMOVED lines=13> */
[----:B------:R-:W-:Y:S02]  /*64a0*/  @!P1 PRMT R17, R19, 0x7771, RZ ;  /* 0x0000777113119816 */ /* 0x000fe400000000ff */
[----:B------:R-:W-:-:S02]  /*64b0*/  @!P1 PRMT R8, R11, 0x7610, R8 ;  /* 0x000076100b089816 */ /* 0x000fc40000000008 */
[----:B------:R-:W-:Y:S02]  /*64c0*/  @!P1 PRMT R7, R17, 0x7610, R7 ;  /* 0x0000761011079816 */ /* 0x000fe40000000007 */
[----:B------:R-:W-:-:S03]  /*64d0*/  @!P1 PRMT R19, R19, 0x7770, RZ ;  /* 0x0000777013139816 */ /* 0x000fc600000000ff */
[----:B-----5:R-:W-:Y:S01]  /*64e0*/  DSETP.GEU.AND P2, PT, R12, R28, !P2 ;  /* 0x0000001c0c00722a */ /* 0x020fe2000574e000 */
[----:B------:R-:W-:-:S05]  /*64f0*/  @!P1 PRMT R10, R19, 0x7610, R10 ;  /* 0x00007610130a9816 */ /* 0x000fca000000000a */
        /* <DEDUP_REMOVED lines=71> */
.L_x_83:
[----:B------:R-:W-:Y:S05]  /*6970*/  BSYNC.RECONVERGENT B0 ;  /* 0x0000000000007941 */ /* 0x000fea0003800200 */
.L_x_64:
[----:B------:R-:W-:Y:S05]  /*6980*/  WARPSYNC.ALL ;  /* 0x0000000000007948 */ /* 0x000fea0003800000 */
        /* <DEDUP_REMOVED lines=24> */
.L_x_102:
        /* <DEDUP_REMOVED lines=15> */
.L_x_2025:


//--------------------- .text._ZN3cub18CUB_300001_SM_10006detail6reduce28DeviceReduceSingleTileKernelINS2_10policy_hubIN4cuda3std3__45tupleIJdiEEEj12larger_tupleIdEE10Policy1000EPS9_SE_iSB_S9_S9_NS7_10__identityEEEvT0_T1_T2_T3_T4_T6_ --------------------------
	.section	.text._ZN3cub18CUB_300001_SM_10006detail6reduce28DeviceReduceSingleTileKernelINS2_10policy_hubIN4cuda3std3__45tupleIJdiEEEj12larger_tupleIdEE10Policy1000EPS9_SE_iSB_S9_S9_NS7_10__identityEEEvT0_T1_T2_T3_T4_T6_,"ax",@progbits
	.align	128
        .global         _ZN3cub18CUB_300001_SM_10006detail6reduce28DeviceReduceSingleTileKernelINS2_10policy_hubIN4cuda3std3__45tupleIJdiEEEj12larger_tupleIdEE10Policy1000EPS9_SE_iSB_S9_S9_NS7_10__identityEEEvT0_T1_T2_T3_T4_T6_
        .type           _ZN3cub18CUB_300001_SM_10006detail6reduce28DeviceReduceSingleTileKernelINS2_10policy_hubIN4cuda3std3__45tupleIJdiEEEj12larger_tupleIdEE10Policy1000EPS9_SE_iSB_S9_S9_NS7_10__identityEEEvT0_T1_T2_T3_T4_T6_,@function
        .size           _ZN3cub18CUB_300001_SM_10006detail6reduce28DeviceReduceSingleTileKernelINS2_10policy_hubIN4cuda3std3__45tupleIJdiEEEj12larger_tupleIdEE10Policy1000EPS9_SE_iSB_S9_S9_NS7_10__identityEEEvT0_T1_T2_T3_T4_T6_,(.L_x_2026 - _ZN3cub18CUB_300001_SM_10006detail6reduce28DeviceReduceSingleTileKernelINS2_10policy_hubIN4cuda3std3__45tupleIJdiEEEj12larger_tupleIdEE10Policy1000EPS9_SE_iSB_S9_S9_NS7_10__identityEEEvT0_T1_T2_T3_T4_T6_)
        .other          _ZN3cub18CUB_300001_SM_10006detail6reduce28DeviceReduceSingleTileKernelINS2_10policy_hubIN4cuda3std3__45tupleIJdiEEEj12larger_tupleIdEE10Policy1000EPS9_SE_iSB_S9_S9_NS7_10__identityEEEvT0_T1_T2_T3_T4_T6_,@"STO_CUDA_ENTRY STV_DEFAULT"
_ZN3cub18CUB_300001_SM_10006detail6reduce28DeviceReduceSingleTileKernelINS2_10policy_hubIN4cuda3std3__45tupleIJdiEEEj12larger_tupleIdEE10Policy1000EPS9_SE_iSB_S9_S9_NS7_10__identityEEEvT0_T1_T2_T3_T4_T6_:
.text._ZN3cub18CUB_300001_SM_10006detail6reduce28DeviceReduceSingleTileKernelINS2_10policy_hubIN4cuda3std3__45tupleIJdiEEEj12larger_tupleIdEE10Policy1000EPS9_SE_iSB_S9_S9_NS7_10__identityEEEvT0_T1_T2_T3_T4_T6_:
        /* <DEDUP_REMOVED lines=35> */
.L_x_103:
        /* <DEDUP_REMOVED lines=43> */
.L_x_110:
        /* <DEDUP_REMOVED lines=23> */
.L_x_109:
[----:B------:R-:W-:Y:S05]  /*0650*/  BSYNC.RECONVERGENT B2 ;  /* 0x0000000000027941 */ /* 0x000fea0003800200 */
.L_x_108:
[----:B------:R-:W-:Y:S05]  /*0660*/  @!P1 BRA `(.L_x_107) ;  /* 0x0000000400009947 */ /* 0x000fea0003800000 */
.L_x_111:
        /* <DEDUP_REMOVED lines=64> */
.L_x_107:
[----:B------:R-:W-:Y:S05]  /*0a70*/  BSYNC.RECONVERGENT B1 ;  /* 0x0000000000017941 */ /* 0x000fea0003800200 */
.L_x_106:
        /* <DEDUP_REMOVED lines=254> */
.L_x_112:
        /* <DEDUP_REMOVED lines=175> */
.L_x_114:
        /* <DEDUP_REMOVED lines=20> */
.L_x_115:
        /* <DEDUP_REMOVED lines=20> */
.L_x_116:
        /* <DEDUP_REMOVED lines=20> */
.L_x_117:
        /* <DEDUP_REMOVED lines=20> */
.L_x_118:
        /* <DEDUP_REMOVED lines=20> */
.L_x_119:
        /* <DEDUP_REMOVED lines=18> */
.L_x_105:
        /* <DEDUP_REMOVED lines=50> */
.L_x_122:
        /* <DEDUP_REMOVED lines=72> */
.L_x_120:
        /* <DEDUP_REMOVED lines=20> */
.L_x_126:
        /* <DEDUP_REMOVED lines=21> */
.L_x_125:
[----:B------:R-:W-:Y:S05]  /*36e0*/  BSYNC.RECONVERGENT B2 ;  /* 0x0000000000027941 */ /* 0x000fea0003800200 */
.L_x_124:
        /* <DEDUP_REMOVED lines=10> */
.L_x_127:
        /* <DEDUP_REMOVED lines=67> */
.L_x_123:
[----:B------:R-:W-:Y:S05]  /*3bc0*/  BSYNC.RECONVERGENT B1 ;  /* 0x0000000000017941 */ /* 0x000fea0003800200 */
.L_x_121:
        /* <DEDUP_REMOVED lines=253> */
.L_x_113:
[----:B------:R-:W-:Y:S05]  /*4ba0*/  BSYNC.RECONVERGENT B0 ;  /* 0x0000000000007941 */ /* 0x000fea0003800200 */
.L_x_104:
        /* <DEDUP_REMOVED lines=24> */
.L_x_128:
        /* <DEDUP_REMOVED lines=13> */
.L_x_2026:


//--------------------- .text._ZN3cub18CUB_300001_SM_10006detail6reduce18DeviceReduceKernelINS2_10policy_hubIN4cuda3std3__45tupleIJdiEEEj12larger_tupleIdEE10Policy1000EN6thrust24THRUST_300001_SM_1000_NS12zip_iteratorINS8_IJNSF_6detail15normal_iteratorINSF_10device_ptrIdEEEENSF_17counting_iteratorIiNSF_11use_defaultESN_SN_EEEEEEEjSB_S9_NS7_10__identityEEEvT0_PT3_T1_NS0_13GridEvenShareISV_EET2_T4_ --------------------------
	.section	.text._ZN3cub18CUB_300001_SM_10006detail6reduce18DeviceReduceKernelINS2_10policy_hubIN4cuda3std3__45tupleIJdiEEEj12larger_tupleIdEE10Policy1000EN6thrust24THRUST_300001_SM_1000_NS12zip_iteratorINS8_IJNSF_6detail15normal_iteratorINSF_10device_ptrIdEEEENSF_17counting_iteratorIiNSF_11use_defaultESN_SN_EEEEEEEjSB_S9_NS7_10__identityEEEvT0_PT3_T1_NS0_13GridEvenShareISV_EET2_T4_,"ax",@progbits
	.align	128
        .global         _ZN3cub18CUB_300001_SM_10006detail6reduce18DeviceReduceKernelINS2_10policy_hubIN4cuda3std3__45tupleIJdiEEEj12larger_tupleIdEE10Policy1000EN6thrust24THRUST_300001_SM_1000_NS12zip_iteratorINS8_IJNSF_6detail15normal_iteratorINSF_10device_ptrIdEEEENSF_17counting_iteratorIiNSF_11use_defaultESN_SN_EEEEEEEjSB_S9_NS7_10__identityEEEvT0_PT3_T1_NS0_13GridEvenShareISV_EET2_T4_
        .type           _ZN3cub18CUB_300001_SM_10006detail6reduce18DeviceReduceKernelINS2_10policy_hubIN4cuda3std3__45tupleIJdiEEEj12larger_tupleIdEE10Policy1000EN6thrust24THRUST_300001_SM_1000_NS12zip_iteratorINS8_IJNSF_6detail15normal_iteratorINSF_10device_ptrIdEEEENSF_17counting_iteratorIiNSF_11use_defaultESN_SN_EEEEEEEjSB_S9_NS7_10__identityEEEvT0_PT3_T1_NS0_13GridEvenShareISV_EET2_T4_,@function
        .size           _ZN3cub18CUB_300001_SM_10006detail6reduce18DeviceReduceKernelINS2_10policy_hubIN4cuda3std3__45tupleIJdiEEEj12larger_tupleIdEE10Policy1000EN6thrust24THRUST_300001_SM_1000_NS12zip_iteratorINS8_IJNSF_6detail15normal_iteratorINSF_10device_ptrIdEEEENSF_17counting_iteratorIiNSF_11use_defaultESN_SN_EEEEEEEjSB_S9_NS7_10__identityEEEvT0_PT3_T1_NS0_13GridEvenShareISV_EET2_T4_,(.L_x_2027 - _ZN3cub18CUB_300001_SM_10006detail6reduce18DeviceReduceKernelINS2_10policy_hubIN4cuda3std3__45tupleIJdiEEEj12larger_tupleIdEE10Policy1000EN6thrust24THRUST_300001_SM_1000_NS12zip_iteratorINS8_IJNSF_6detail15normal_iteratorINSF_10device_ptrIdEEEENSF_17counting_iteratorIiNSF_11use_defaultESN_SN_EEEEEEEjSB_S9_NS7_10__identityEEEvT0_PT3_T1_NS0_13GridEvenShareISV_EET2_T4_)
        .other          _ZN3cub18CUB_300001_SM_10006detail6reduce18DeviceReduceKernelINS2_10policy_hubIN4cuda3std3__45tupleIJdiEEEj12larger_tupleIdEE10Policy1000EN6thrust24THRUST_300001_SM_1000_NS12zip_iteratorINS8_IJNSF_6detail15normal_iteratorINSF_10device_ptrIdEEEENSF_17counting_iteratorIiNSF_11use_defaultESN_SN_EEEEEEEjSB_S9_NS7_10__identityEEEvT0_PT3_T1_NS0_13GridEvenShareISV_EET2_T4_,@"STO_CUDA_ENTRY STV_DEFAULT"
_ZN3cub18CUB_300001_SM_10006detail6reduce18DeviceReduceKernelINS2_10policy_hubIN4cuda3std3__45tupleIJdiEEEj12larger_tupleIdEE10Policy1000EN6thrust24THRUST_300001_SM_1000_NS12zip_iteratorINS8_IJNSF_6detail15normal_iteratorINSF_10device_ptrIdEEEENSF_17counting_iteratorIiNSF_11use_defaultESN_SN_EEEEEEEjSB_S9_NS7_10__identityEEEvT0_PT3_T1_NS0_13GridEvenShareISV_EET2_T4_:
.text._ZN3cub18CUB_300001_SM_10006detail6reduce18DeviceReduceKernelINS2_10policy_hubIN4cuda3std3__45tupleIJdiEEEj12larger_tupleIdEE10Policy1000EN6thrust24THRUST_300001_SM_1000_NS12zip_iteratorINS8_IJNSF_6detail15normal_iteratorINSF_10device_ptrIdEEEENSF_17counting_iteratorIiNSF_11use_defaultESN_SN_EEEEEEEjSB_S9_NS7_10__identityEEEvT0_PT3_T1_NS0_13GridEvenShareISV_EET2_T4_:
[----:B------:R-:W-:Y:S01]  /*0000*/  LDC R1, c[0x0][0x37c] ;  /* 0x0000df00ff017b82 */ /* 0x000fe20000000800 */
[----:B------:R-:W0:Y:S07]  /*0010*/  S2R R4, SR_CTAID.X ;  /* 0x0000000000047919 */ /* 0x000e2e0000002500 */
[----:B------:R-:W0:Y:S01]  /*0020*/  LDC R9, c[0x0][0x3b0] ;  /* 0x0000ec00ff097b82 */ /* 0x000e220000000800 */
[----:B------:R-:W1:Y:S01]  /*0030*/  LDCU.64 UR6, c[0x0][0x358] ;  /* 0x00006b00ff0677ac */ /* 0x000e620008000a00 */
[----:B------:R-:W-:Y:S01]  /*0040*/  BSSY.RECONVERGENT B0, `(.L_x_129) ;  /* 0x000030e000007945 */ /* 0x000fe20003800200 */
[----:B0-----:R-:W-:-:S05]  /*0050*/  IMAD R16, R4, -0x400, R9 ;  /* 0xfffffc0004107824 */ /* 0x001fca00078e0209 */
[----:B------:R-:W-:-:S13]  /*0060*/  ISETP.GT.U32.AND P0, PT, R16, 0x3ff, PT ;  /* 0x000003ff1000780c */ /* 0x000fda0003f04070 */
[----:B-1----:R-:W-:Y:S05]  /*0070*/  @P0 BRA `(.L_x_130) ;  /* 0x0000001800e00947 */ /* 0x002fea0003800000 */
[----:B------:R-:W0:Y:S01]  /*0080*/  S2R R5, SR_TID.X ;  /* 0x0000000000057919 */ /* 0x000e220000002100 */
[----:B------:R-:W-:Y:S01]  /*0090*/  BSSY.RECONVERGENT B1, `(.L_x_131) ;  /* 0x000000d000017945 */ /* 0x000fe20003800200 */
[----:B------:R-:W-:Y:S01]  /*00a0*/  IMAD.MOV.U32 R0, RZ, RZ, RZ ;  /* 0x000000ffff007224 */ /* 0x000fe200078e00ff */
[----:B------:R-:W-:Y:S02]  /*00b0*/  CS2R R2, SRZ ;  /* 0x0000000000027805 */ /* 0x000fe4000001ff00 */
[----:B0-----:R-:W-:Y:S01]  /*00c0*/  ISETP.GE.U32.AND P0, PT, R5, R16, PT ;  /* 0x000000100500720c */ /* 0x001fe20003f06070 */
[----:B------:R-:W-:-:S12]  /*00d0*/  IMAD.MOV.U32 R11, RZ, RZ, R5 ;  /* 0x000000ffff0b7224 */ /* 0x000fd800078e0005 */
[----:B------:R-:W-:Y:S05]  /*00e0*/  @P0 BRA `(.L_x_132) ;  /* 0x00000000001c0947 */ /* 0x000fea0003800000 */
[----:B------:R-:W0:Y:S01]  /*00f0*/  LDC.64 R2, c[0x0][0x380] ;  /* 0x0000e000ff027b82 */ /* 0x000e220000000a00 */
[----:B------:R-:W-:Y:S01]  /*0100*/  IMAD R7, R4, 0x400, R5 ;  /* 0x0000040004077824 */ /* 0x000fe200078e0205 */
[----:B------:R-:W1:Y:S03]  /*0110*/  LDCU UR4, c[0x0][0x388] ;  /* 0x00007100ff0477ac */ /* 0x000e660008000800 */
[----:B0-----:R-:W-:-:S06]  /*0120*/  IMAD.WIDE.U32 R2, R7, 0x8, R2 ;  /* 0x0000000807027825 */ /* 0x001fcc00078e0002 */
[----:B------:R-:W5:Y:S01]  /*0130*/  LDG.E.64 R2, desc[UR6][R2.64] ;  /* 0x0000000602027981 */ /* 0x000f62000c1e1b00 */
[----:B------:R-:W-:Y:S02]  /*0140*/  VIADD R11, R5, 0x100 ;  /* 0x00000100050b7836 */ /* 0x000fe40000000000 */
[----:B-1----:R-:W-:-:S07]  /*0150*/  VIADD R0, R7, UR4 ;  /* 0x0000000407007c36 */ /* 0x002fce0008000000 */
.L_x_132:
[----:B------:R-:W-:Y:S05]  /*0160*/  BSYNC.RECONVERGENT B1 ;  /* 0x0000000000017941 */ /* 0x000fea0003800200 */
.L_x_131:
[----:B------:R-:W-:Y:S01]  /*0170*/  ISETP.GE.U32.AND P0, PT, R11, R16, PT ;  /* 0x000000100b00720c */ /* 0x000fe20003f06070 */
[----:B------:R-:W-:-:S12]  /*0180*/  BSSY.RECONVERGENT B1, `(.L_x_133) ;  /* 0x000005f000017945 */ /* 0x000fd80003800200 */
[----:B------:R-:W-:Y:S05]  /*0190*/  @P0 BRA `(.L_x_134) ;  /* 0x0000000400740947 */ /* 0x000fea0003800000 */
[----:B------:R-:W-:Y:S01]  /*01a0*/  LOP3.LUT R6, RZ, R11, RZ, 0x33, !PT ;  /* 0x0000000bff067212 */ /* 0x000fe200078e33ff */
[----:B------:R-:W-:Y:S04]  /*01b0*/  BSSY.RECONVERGENT B2, `(.L_x_135) ;  /* 0x0000045000027945 */ /* 0x000fe80003800200 */
[----:B------:R-:W-:-:S04]  /*01c0*/  IMAD.IADD R9, R6, 0x1, R9 ;  /* 0x0000000106097824 */ /* 0x000fc800078e0209 */
[----:B------:R-:W-:-:S05]  /*01d0*/  IMAD R9, R4, -0x400, R9 ;  /* 0xfffffc0004097824 */ /* 0x000fca00078e0209 */
[C---:B------:R-:W-:Y:S02]  /*01e0*/  ISETP.GE.U32.AND P0, PT, R9.reuse, 0x300, PT ;  /* 0x000003000900780c */ /* 0x040fe40003f06070 */
[----:B------:R-:W-:-:S04]  /*01f0*/  LEA.HI R9, R9, 0x1, RZ, 0x18 ;  /* 0x0000000109097811 */ /* 0x000fc800078fc0ff */
[----:B------:R-:W-:-:S07]  /*0200*/  LOP3.LUT R17, R9, 0x3, RZ, 0xc0, !PT ;  /* 0x0000000309117812 */ /* 0x000fce00078ec0ff */
[----:B------:R-:W-:Y:S05]  /*0210*/  @!P0 BRA `(.L_x_136) ;  /* 0x0000000000f88947 */ /* 0x000fea0003800000 */
[----:B------:R-:W0:Y:S01]  /*0220*/  LDC.64 R6, c[0x0][0x380] ;  /* 0x0000e000ff067b82 */ /* 0x000e220000000a00 */
[----:B------:R-:W1:Y:S01]  /*0230*/  LDCU UR4, c[0x0][0x388] ;  /* 0x00007100ff0477ac */ /* 0x000e620008000800 */
[----:B------:R-:W-:Y:S01]  /*0240*/  LOP3.LUT R20, R9, 0x1fffffc, RZ, 0xc0, !PT ;  /* 0x01fffffc09147812 */ /* 0x000fe200078ec0ff */
[----:B------:R-:W-:Y:S01]  /*0250*/  IMAD R19, R4, 0x400, R11 ;  /* 0x0000040004137824 */ /* 0x000fe200078e020b */
[----:B------:R-:W-:Y:S01]  /*0260*/  BSSY.RECONVERGENT B3, `(.L_x_137) ;  /* 0x0000038000037945 */ /* 0x000fe20003800200 */
[----:B------:R-:W-:Y:S02]  /*0270*/  VIADD R18, R11, 0x200 ;  /* 0x000002000b127836 */ /* 0x000fe40000000000 */
[----:B------:R-:W-:Y:S02]  /*0280*/  IMAD.MOV R20, RZ, RZ, -R20 ;  /* 0x000000ffff147224 */ /* 0x000fe400078e0a14 */
[----:B-1----:R-:W-:-:S07]  /*0290*/  VIADD R21, R19, UR4 ;  /* 0x0000000413157c36 */ /* 0x002fce0008000000 */
.L_x_138:
[----:B0-----:R-:W-:-:S06]  /*02a0*/  IMAD.WIDE.U32 R8, R19, 0x8, R6 ;  /* 0x0000000813087825 */ /* 0x001fcc00078e0006 */
[----:B------:R-:W2:Y:S01]  /*02b0*/  LDG.E.64 R8, desc[UR6][R8.64] ;  /* 0x0000000608087981 */ /* 0x000ea2000c1e1b00 */
[----:B------:R-:W-:-:S04]  /*02c0*/  VIADD R11, R19, 0x100 ;  /* 0x00000100130b7836 */ /* 0x000fc80000000000 */
[----:B------:R-:W-:-:S06]  /*02d0*/  IMAD.WIDE.U32 R10, R11, 0x8, R6 ;  /* 0x000000080b0a7825 */ /* 0x000fcc00078e0006 */
[----:B------:R-:W3:Y:S01]  /*02e0*/  LDG.E.64 R10, desc[UR6][R10.64] ;  /* 0x000000060a0a7981 */ /* 0x000ee2000c1e1b00 */
[----:B------:R-:W-:-:S04]  /*02f0*/  VIADD R13, R19, 0x200 ;  /* 0x00000200130d7836 */ /* 0x000fc80000000000 */
[----:B------:R-:W-:-:S06]  /*0300*/  IMAD.WIDE.U32 R12, R13, 0x8, R6 ;  /* 0x000000080d0c7825 */ /* 0x000fcc00078e0006 */
[----:B------:R-:W4:Y:S01]  /*0310*/  LDG.E.64 R12, desc[UR6][R12.64] ;  /* 0x000000060c0c7981 */ /* 0x000f22000c1e1b00 */
[----:B------:R-:W-:-:S04]  /*0320*/  VIADD R15, R19, 0x300 ;  /* 0x00000300130f7836 */ /* 0x000fc80000000000 */
[----:B------:R-:W-:-:S06]  /*0330*/  IMAD.WIDE.U32 R14, R15, 0x8, R6 ;  /* 0x000000080f0e7825 */ /* 0x000fcc00078e0006 */
[----:B------:R-:W4:Y:S01]  /*0340*/  LDG.E.64 R14, desc[UR6][R14.64] ;  /* 0x000000060e0e7981 */ /* 0x000f22000c1e1b00 */
        /* <DEDUP_REMOVED lines=41> */
[----:B------:R-:W-:Y:S05]  /*05e0*/  BSYNC.RECONVERGENT B3 ;  /* 0x0000000000037941 */ /* 0x000fea0003800200 */
.L_x_137:
[----:B------:R-:W-:-:S07]  /*05f0*/  VIADD R11, R18, 0xfffffe00 ;  /* 0xfffffe00120b7836 */ /* 0x000fce0000000000 */
.L_x_136:
[----:B------:R-:W-:Y:S05]  /*0600*/  BSYNC.RECONVERGENT B2 ;  /* 0x0000000000027941 */ /* 0x000fea0003800200 */
.L_x_135:
[----:B------:R-:W-:-:S13]  /*0610*/  ISETP.NE.AND P0, PT, R17, RZ, PT ;  /* 0x000000ff1100720c */ /* 0x000fda0003f05270 */
[----:B------:R-:W-:Y:S05]  /*0620*/  @!P0 BRA `(.L_x_134) ;  /* 0x0000000000508947 */ /* 0x000fea0003800000 */
[----:B------:R-:W0:Y:S01]  /*0630*/  LDC.64 R6, c[0x0][0x380] ;  /* 0x0000e000ff067b82 */ /* 0x000e220000000a00 */
[----:B------:R-:W1:Y:S01]  /*0640*/  LDCU UR4, c[0x0][0x388] ;  /* 0x00007100ff0477ac */ /* 0x000e620008000800 */
[----:B------:R-:W-:Y:S02]  /*0650*/  IMAD R11, R4, 0x400, R11 ;  /* 0x00000400040b7824 */ /* 0x000fe400078e020b */
[----:B------:R-:W-:Y:S02]  /*0660*/  IMAD.MOV R17, RZ, RZ, -R17 ;  /* 0x000000ffff117224 */ /* 0x000fe400078e0a11 */
[----:B-1----:R-:W-:-:S07]  /*0670*/  VIADD R13, R11, UR4 ;  /* 0x000000040b0d7c36 */ /* 0x002fce0008000000 */
.L_x_139:
[----:B0-----:R-:W-:-:S06]  /*0680*/  IMAD.WIDE.U32 R8, R11, 0x8, R6 ;  /* 0x000000080b087825 */ /* 0x001fcc00078e0006 */
        /* <DEDUP_REMOVED lines=14> */
.L_x_134:
[----:B------:R-:W-:Y:S05]  /*0770*/  BSYNC.RECONVERGENT B1 ;  /* 0x0000000000017941 */ /* 0x000fea0003800200 */
.L_x_133:
        /* <DEDUP_REMOVED lines=75> */
[----:B---3--:R-:W-:Y:S01]  /*0c30*/  LDS.64 R8, [R5+0x28] ;  /* 0x0000280005087984 */ /* 0x008fe20000000a00 */
        /* <DEDUP_REMOVED lines=68> */
.L_x_140:
        /* <DEDUP_REMOVED lines=95> */
[----:B--2---:R-:W-:Y:S01]  /*1670*/  @P4 SEL R0, R0, R5, P0 ;  /* 0x0000000500004207 */ /* 0x004fe20000000000 */
[----:B------:R-:W-:Y:S02]  /*1680*/  @P4 IMAD.MOV.U32 R2, RZ, RZ, R6 ;  /* 0x000000ffff024224 */ /* 0x000fe400078e0006 */
[----:B------:R-:W-:-:S07]  /*1690*/  @P4 IMAD.MOV.U32 R3, RZ, RZ, R7 ;  /* 0x000000ffff034224 */ /* 0x000fce00078e0007 */
.L_x_142:
        /* <DEDUP_REMOVED lines=15> */
.L_x_143:
        /* <DEDUP_REMOVED lines=15> */
.L_x_144:
        /* <DEDUP_REMOVED lines=14> */
.L_x_145:
        /* <DEDUP_REMOVED lines=14> */
.L_x_146:
        /* <DEDUP_REMOVED lines=14> */
.L_x_147:
        /* <DEDUP_REMOVED lines=10> */
[----:B--2---:R-:W-:Y:S02]  /*1bc0*/  FSEL R2, R2, R6, P0 ;  /* 0x0000000602027208 */ /* 0x004fe40000000000 */
[----:B------:R-:W-:Y:S02]  /*1bd0*/  FSEL R3, R3, R7, P0 ;  /* 0x0000000703037208 */ /* 0x000fe40000000000 */
[----:B------:R-:W-:Y:S01]  /*1be0*/  SEL R0, R0, R5, P0 ;  /* 0x0000000500007207 */ /* 0x000fe20000000000 */
[----:B------:R-:W-:Y:S06]  /*1bf0*/  BRA `(.L_x_141) ;  /* 0x0000001400487947 */ /* 0x000fec0003800000 */
.L_x_130:
[----:B------:R-:W0:Y:S01]  /*1c00*/  S2R R5, SR_TID.X ;  /* 0x0000000000057919 */ /* 0x000e220000002100 */
[----:B------:R-:W1:Y:S01]  /*1c10*/  LDC.64 R2, c[0x0][0x380] ;  /* 0x0000e000ff027b82 */ /* 0x000e620000000a00 */
[----:B------:R-:W2:Y:S01]  /*1c20*/  LDCU UR4, c[0x0][0x388] ;  /* 0x00007100ff0477ac */ /* 0x000ea20008000800 */
[----:B0-----:R-:W-:-:S04]  /*1c30*/  IMAD R17, R4, 0x400, R5 ;  /* 0x0000040004117824 */ /* 0x001fc800078e0205 */
[----:B-1----:R-:W-:-:S05]  /*1c40*/  IMAD.WIDE.U32 R14, R17, 0x8, R2 ;  /* 0x00000008110e7825 */ /* 0x002fca00078e0002 */
[----:B------:R-:W3:Y:S04]  /*1c50*/  LDG.E.64 R2, desc[UR6][R14.64] ;  /* 0x000000060e027981 */ /* 0x000ee8000c1e1b00 */
[----:B------:R-:W3:Y:S04]  /*1c60*/  LDG.E.64 R12, desc[UR6][R14.64+0x800] ;  /* 0x000800060e0c7981 */ /* 0x000ee8000c1e1b00 */
[----:B------:R-:W4:Y:S04]  /*1c70*/  LDG.E.64 R10, desc[UR6][R14.64+0x1000] ;  /* 0x001000060e0a7981 */ /* 0x000f28000c1e1b00 */
[----:B------:R-:W5:Y:S01]  /*1c80*/  LDG.E.64 R6, desc[UR6][R14.64+0x1800] ;  /* 0x001800060e067981 */ /* 0x000f62000c1e1b00 */
[----:B--2---:R-:W-:Y:S01]  /*1c90*/  VIADD R17, R17, UR4 ;  /* 0x0000000411117c36 */ /* 0x004fe20008000000 */
[----:B---3--:R-:W-:-:S14]  /*1ca0*/  DSETP.GEU.AND P1, PT, R12, R2, PT ;  /* 0x000000020c00722a */ /* 0x008fdc0003f2e000 */
        /* <DEDUP_REMOVED lines=18> */
[----:B------:R-:W0:Y:S04]  /*1dd0*/  LDC R11, c[0x0][0x3b4] ;  /* 0x0000ed00ff0b7b82 */ /* 0x000e280000000800 */
[----:B-----5:R-:W-:-:S14]  /*1de0*/  DSETP.GEU.AND P1, PT, R6, R2, PT ;  /* 0x000000020600722a */ /* 0x020fdc0003f2e000 */
[----:B------:R-:W-:-:S05]  /*1df0*/  @P1 VIADD R13, R17, 0x300 ;  /* 0x00000300110d1836 */ /* 0x000fca0000000000 */
[----:B------:R-:W-:Y:S01]  /*1e00*/  @P1 ISETP.GE.AND P0, PT, R13, R0, PT ;  /* 0x000000000d00120c */ /* 0x000fe20003f06270 */
[----:B0-----:R-:W-:-:S05]  /*1e10*/  IMAD.SHL.U32 R11, R11, 0x400, RZ ;  /* 0x000004000b0b7824 */ /* 0x001fca00078e00ff */
[----:B------:R-:W-:-:S07]  /*1e20*/  ISETP.GE.U32.AND P2, PT, R16, R11, PT ;  /* 0x0000000b1000720c */ /* 0x000fce0003f46070 */
[----:B------:R-:W-:-:S06]  /*1e30*/  @P1 DSETP.GEU.AND P0, PT, R2, R6, !P0 ;  /* 0x000000060200122a */ /* 0x000fcc000470e000 */
[----:B------:R-:W-:Y:S02]  /*1e40*/  @P1 FSEL R6, R2, R6, P0 ;  /* 0x0000000602061208 */ /* 0x000fe40000000000 */
[----:B------:R-:W-:Y:S02]  /*1e50*/  @P1 FSEL R7, R3, R7, P0 ;  /* 0x0000000703071208 */ /* 0x000fe40000000000 */
[----:B------:R-:W-:Y:S01]  /*1e60*/  @P1 SEL R0, R0, R13, P0 ;  /* 0x0000000d00001207 */ /* 0x000fe20000000000 */
[----:B------:R-:W-:Y:S02]  /*1e70*/  @P1 IMAD.MOV.U32 R2, RZ, RZ, R6 ;  /* 0x000000ffff021224 */ /* 0x000fe400078e0006 */
[----:B------:R-:W-:Y:S01]  /*1e80*/  @P1 IMAD.MOV.U32 R3, RZ, RZ, R7 ;  /* 0x000000ffff031224 */ /* 0x000fe200078e0007 */
[----:B------:R-:W-:Y:S06]  /*1e90*/  @!P2 BRA `(.L_x_148) ;  /* 0x000000080068a947 */ /* 0x000fec0003800000 */
[----:B------:R-:W0:Y:S01]  /*1ea0*/  LDC R18, c[0x0][0x3b0] ;  /* 0x0000ec00ff127b82 */ /* 0x000e220000000800 */
[----:B------:R-:W-:Y:S01]  /*1eb0*/  IMAD R10, R4, 0x400, R11 ;  /* 0x00000400040a7824 */ /* 0x000fe200078e020b */
[----:B------:R-:W1:Y:S01]  /*1ec0*/  LDCU UR5, c[0x0][0x388] ;  /* 0x00007100ff0577ac */ /* 0x000e620008000800 */
[----:B------:R-:W-:-:S05]  /*1ed0*/  VIADD R19, R9, 0xfffffc00 ;  /* 0xfffffc0009137836 */ /* 0x000fca0000000000 */
[----:B------:R-:W2:Y:S01]  /*1ee0*/  LDC.64 R6, c[0x0][0x380] ;  /* 0x0000e000ff067b82 */ /* 0x000ea20000000a00 */
[----:B------:R-:W-:-:S13]  /*1ef0*/  ISETP.GT.U32.AND P0, PT, R10, R19, PT ;  /* 0x000000130a00720c */ /* 0x000fda0003f04070 */
[----:B-1----:R-:W-:Y:S05]  /*1f00*/  @P0 BRA `(.L_x_149) ;  /* 0x0000000000c80947 */ /* 0x002fea0003800000 */
.L_x_150:
[----:B------:R-:W-:-:S04]  /*1f10*/  IMAD.IADD R23, R5, 0x1, R10 ;  /* 0x0000000105177824 */ /* 0x000fc800078e020a */
[----:B--2---:R-:W-:-:S05]  /*1f20*/  IMAD.WIDE.U32 R20, R23, 0x8, R6 ;  /* 0x0000000817147825 */ /* 0x004fca00078e0006 */
[----:B------:R-:W2:Y:S04]  /*1f30*/  LDG.E.64 R8, desc[UR6][R20.64] ;  /* 0x0000000614087981 */ /* 0x000ea8000c1e1b00 */
[----:B------:R-:W3:Y:S04]  /*1f40*/  LDG.E.64 R12, desc[UR6][R20.64+0x800] ;  /* 0x00080006140c7981 */ /* 0x000ee8000c1e1b00 */
[----:B------:R-:W4:Y:S04]  /*1f50*/  LDG.E.64 R14, desc[UR6][R20.64+0x1000] ;  /* 0x00100006140e7981 */ /* 0x000f28000c1e1b00 */
[----:B------:R-:W5:Y:S01]  /*1f60*/  LDG.E.64 R16, desc[UR6][R20.64+0x1800] ;  /* 0x0018000614107981 */ /* 0x000f62000c1e1b00 */
[----:B------:R-:W-:-:S02]  /*1f70*/  UMOV UR4, UR5 ;  /* 0x0000000500047c82 */ /* 0x000fc40008000000 */
[----:B------:R-:W-:Y:S01]  /*1f80*/  VIADD R23, R23, UR4 ;  /* 0x0000000417177c36 */ /* 0x000fe20008000000 */
        /* <DEDUP_REMOVED lines=26> */
[----:B0-----:R-:W-:-:S04]  /*2130*/  IMAD.MOV.U32 R9, RZ, RZ, R18 ;  /* 0x000000ffff097224 */ /* 0x001fc800078e0012 */
[----:B-----5:R-:W-:Y:S01]  /*2140*/  DSETP.GEU.AND P2, PT, R16, R2, PT ;  /* 0x000000021000722a */ /* 0x020fe20003f4e000 */
[----:B------:R-:W-:-:S05]  /*2150*/  IMAD.IADD R8, R9, 0x1, -R10 ;  /* 0x0000000109087824 */ /* 0x000fca00078e0a0a */
[----:B------:R-:W-:-:S08]  /*2160*/  ISETP.GE.U32.AND P1, PT, R8, R11, PT ;  /* 0x0000000b0800720c */ /* 0x000fd00003f26070 */
        /* <DEDUP_REMOVED lines=9> */
[----:B------:R-:W-:-:S05]  /*2200*/  IMAD.IADD R10, R10, 0x1, R11 ;  /* 0x000000010a0a7824 */ /* 0x000fca00078e020b */
[----:B------:R-:W-:-:S13]  /*2210*/  ISETP.GT.U32.AND P0, PT, R10, R19, PT ;  /* 0x000000130a00720c */ /* 0x000fda0003f04070 */
[----:B------:R-:W-:Y:S05]  /*2220*/  @!P0 BRA `(.L_x_150) ;  /* 0xfffffffc00388947 */ /* 0x000fea000383ffff */
.L_x_149:
[----:B------:R-:W-:-:S13]  /*2230*/  ISETP.GE.U32.AND P0, PT, R10, R9, PT ;  /* 0x000000090a00720c */ /* 0x000fda0003f06070 */
[----:B------:R-:W-:Y:S05]  /*2240*/  @P0 BRA `(.L_x_148) ;  /* 0x00000004007c0947 */ /* 0x000fea0003800000 */
[----:B------:R-:W-:Y:S01]  /*2250*/  IMAD.IADD R8, R9, 0x1, -R10 ;  /* 0x0000000109087824 */ /* 0x000fe200078e0a0a */
[----:B------:R-:W-:Y:S04]  /*2260*/  BSSY.RECONVERGENT B1, `(.L_x_148) ;  /* 0x000005d000017945 */ /* 0x000fe80003800200 */
[----:B------:R-:W-:-:S13]  /*2270*/  ISETP.GE.AND P0, PT, R5, R8, PT ;  /* 0x000000080500720c */ /* 0x000fda0003f06270 */
[----:B------:R-:W-:Y:S05]  /*2280*/  @P0 BRA `(.L_x_151) ;  /* 0x0000000400680947 */ /* 0x000fea0003800000 */
[----:B--2---:R-:W-:Y:S01]  /*2290*/  LOP3.LUT R6, RZ, R5, RZ, 0x33, !PT ;  /* 0x00000005ff067212 */ /* 0x004fe200078e33ff */
[----:B------:R-:W-:Y:S01]  /*22a0*/  BSSY.RECONVERGENT B2, `(.L_x_152) ;  /* 0x000001e000027945 */ /* 0x000fe20003800200 */
[----:B------:R-:W-:Y:S02]  /*22b0*/  IMAD.MOV.U32 R11, RZ, RZ, R5 ;  /* 0x000000ffff0b7224 */ /* 0x000fe400078e0005 */
[----:B------:R-:W-:-:S04]  /*22c0*/  IADD3 R9, PT, PT, -R10, R9, R6 ;  /* 0x000000090a097210 */ /* 0x000fc80007ffe106 */
[C---:B------:R-:W-:Y:S02]  /*22d0*/  LOP3.LUT R6, R9.reuse, 0x300, RZ, 0xc0, !PT ;  /* 0x0000030009067812 */ /* 0x040fe400078ec0ff */
[----:B------:R-:W-:Y:S02]  /*22e0*/  ISETP.GE.U32.AND P2, PT, R9, 0x300, PT ;  /* 0x000003000900780c */ /* 0x000fe40003f46070 */
[----:B------:R-:W-:-:S13]  /*22f0*/  ISETP.NE.AND P0, PT, R6, 0x300, PT ;  /* 0x000003000600780c */ /* 0x000fda0003f05270 */
[----:B------:R-:W-:Y:S05]  /*2300*/  @!P0 BRA `(.L_x_153) ;  /* 0x00000000005c8947 */ /* 0x000fea0003800000 */
[----:B------:R-:W1:Y:S01]  /*2310*/  LDC.64 R6, c[0x0][0x380] ;  /* 0x0000e000ff067b82 */ /* 0x000e620000000a00 */
[----:B------:R-:W-:Y:S01]  /*2320*/  LEA.HI R9, R9, 0x1, RZ, 0x18 ;  /* 0x0000000109097811 */ /* 0x000fe200078fc0ff */
[----:B------:R-:W-:Y:S02]  /*2330*/  IMAD.IADD R15, R5, 0x1, R10 ;  /* 0x00000001050f7824 */ /* 0x000fe400078e020a */
[----:B------:R-:W-:Y:S01]  /*2340*/  IMAD.MOV.U32 R11, RZ, RZ, R5 ;  /* 0x000000ffff0b7224 */ /* 0x000fe200078e0005 */
[----:B------:R-:W-:Y:S01]  /*2350*/  LOP3.LUT R9, R9, 0x3, RZ, 0xc0, !PT ;  /* 0x0000000309097812 */ /* 0x000fe200078ec0ff */
[----:B------:R-:W-:-:S04]  /*2360*/  VIADD R17, R15, UR4 ;  /* 0x000000040f117c36 */ /* 0x000fc80008000000 */
[----:B------:R-:W-:-:S07]  /*2370*/  IMAD.MOV R9, RZ, RZ, -R9 ;  /* 0x000000ffff097224 */ /* 0x000fce00078e0a09 */
.L_x_154:
[----:B-1----:R-:W-:-:S06]  /*2380*/  IMAD.WIDE.U32 R12, R15, 0x8, R6 ;  /* 0x000000080f0c7825 */ /* 0x002fcc00078e0006 */
[----:B------:R-:W2:Y:S01]  /*2390*/  LDG.E.64 R12, desc[UR6][R12.64] ;  /* 0x000000060c0c7981 */ /* 0x000ea2000c1e1b00 */
[----:B------:R-:W-:Y:S02]  /*23a0*/  VIADD R9, R9, 0x1 ;  /* 0x0000000109097836 */ /* 0x000fe40000000000 */
[----:B------:R-:W-:Y:S02]  /*23b0*/  VIADD R11, R11, 0x100 ;  /* 0x000001000b0b7836 */ /* 0x000fe40000000000 */
[----:B------:R-:W-:Y:S01]  /*23c0*/  VIADD R15, R15, 0x100 ;  /* 0x000001000f0f7836 */ /* 0x000fe20000000000 */
[----:B------:R-:W-:Y:S01]  /*23d0*/  ISETP.NE.AND P3, PT, R9, RZ, PT ;  /* 0x000000ff0900720c */ /* 0x000fe20003f65270 */
        /* <DEDUP_REMOVED lines=10> */
.L_x_153:
[----:B------:R-:W-:Y:S05]  /*2480*/  BSYNC.RECONVERGENT B2 ;  /* 0x0000000000027941 */ /* 0x000fea0003800200 */
.L_x_152:
[----:B------:R-:W-:Y:S05]  /*2490*/  @!P2 BRA `(.L_x_151) ;  /* 0x0000000000e4a947 */ /* 0x000fea0003800000 */
[----:B------:R-:W1:Y:S01]  /*24a0*/  LDC.64 R6, c[0x0][0x380] ;  /* 0x0000e000ff067b82 */ /* 0x000e620000000a00 */
[----:B------:R-:W2:Y:S01]  /*24b0*/  LDCU UR5, c[0x0][0x388] ;  /* 0x00007100ff0577ac */ /* 0x000ea20008000800 */
[C---:B------:R-:W-:Y:S02]  /*24c0*/  IMAD.IADD R9, R11.reuse, 0x1, R10 ;  /* 0x000000010b097824 */ /* 0x040fe400078e020a */
[----:B------:R-:W-:Y:S02]  /*24d0*/  VIADD R16, R11, 0x200 ;  /* 0x000002000b107836 */ /* 0x000fe40000000000 */
[----:B--2---:R-:W-:-:S07]  /*24e0*/  VIADD R17, R9, UR5 ;  /* 0x0000000509117c36 */ /* 0x004fce0008000000 */
.L_x_155:
[----:B-1----:R-:W-:-:S06]  /*24f0*/  IMAD.WIDE.U32 R10, R9, 0x8, R6 ;  /* 0x00000008090a7825 */ /* 0x002fcc00078e0006 */
        /* <DEDUP_REMOVED lines=8> */
[----:B0-----:R-:W-:-:S06]  /*2580*/  IMAD.WIDE.U32 R18, R19, 0x8, R6 ;  /* 0x0000000813127825 */ /* 0x001fcc00078e0006 */
[----:B------:R-:W5:Y:S01]  /*2590*/  LDG.E.64 R18, desc[UR6][R18.64] ;  /* 0x0000000612127981 */ /* 0x000f62000c1e1b00 */
[----:B------:R-:W-:Y:S01]  /*25a0*/  VIADD R9, R9, 0x400 ;  /* 0x0000040009097836 */ /* 0x000fe20000000000 */
        /* <DEDUP_REMOVED lines=17> */
[C---:B------:R-:W-:Y:S02]  /*26c0*/  VIADD R13, R16.reuse, 0x200 ;  /* 0x00000200100d7836 */ /* 0x040fe40000000000 */
[----:B------:R-:W-:-:S02]  /*26d0*/  VIADD R16, R16, 0x400 ;  /* 0x0000040010107836 */ /* 0x000fc40000000000 */
        /* <DEDUP_REMOVED lines=9> */
[----:B------:R-:W-:-:S05]  /*2770*/  ISETP.GE.AND P1, PT, R13, R8, PT ;  /* 0x000000080d00720c */ /* 0x000fca0003f26270 */
[----:B-----5:R-:W-:-:S14]  /*2780*/  DSETP.GEU.AND P2, PT, R18, R2, PT ;  /* 0x000000021200722a */ /* 0x020fdc0003f4e000 */
        /* <DEDUP_REMOVED lines=10> */
.L_x_151:
[----:B------:R-:W-:Y:S05]  /*2830*/  BSYNC.RECONVERGENT B1 ;  /* 0x0000000000017941 */ /* 0x000fea0003800200 */
.L_x_148:
[----:B------:R-:W1:Y:S01]  /*2840*/  SHFL.DOWN PT, R9, R0, 0x1, 0x1f ;  /* 0x08201f0000097f89 */ /* 0x000e6200000e0000 */
[----:B------:R-:W3:Y:S03]  /*2850*/  S2R R8, SR_LANEID ;  /* 0x0000000000087919 */ /* 0x000ee60000000000 */
[----:B--2---:R-:W-:Y:S04]  /*2860*/  SHFL.DOWN PT, R6, R2, 0x1, 0x1f ;  /* 0x08201f0002067f89 */ /* 0x004fe800000e0000 */
[----:B------:R-:W2:Y:S01]  /*2870*/  SHFL.DOWN PT, R7, R3, 0x1, 0x1f ;  /* 0x08201f0003077f89 */ /* 0x000ea200000e0000 */
[----:B-1----:R-:W-:Y:S01]  /*2880*/  ISETP.GE.AND P1, PT, R9, R0, PT ;  /* 0x000000000900720c */ /* 0x002fe20003f26270 */
[----:B--2---:R-:W-:Y:S01]  /*2890*/  DSETP.GT.AND P0, PT, R2, R6, PT ;  /* 0x000000060200722a */ /* 0x004fe20003f04000 */
[----:B---3--:R-:W-:-:S11]  /*28a0*/  ISETP.NE.AND P2, PT, R8, RZ, PT ;  /* 0x000000ff0800720c */ /* 0x008fd60003f45270 */
[----:B------:R-:W-:Y:S01]  /*28b0*/  DSETP.GEU.AND P1, PT, R2, R6, !P1 ;  /* 0x000000060200722a */ /* 0x000fe20004f2e000 */
[----:B------:R-:W-:-:S05]  /*28c0*/  ISETP.GT.OR P0, PT, R8, 0x1e, P0 ;  /* 0x0000001e0800780c */ /* 0x000fca0000704670 */
[----:B------:R-:W-:Y:S01]  /*28d0*/  PLOP3.LUT P0, PT, P0, P1, PT, 0xf8, 0x8f ;  /* 0x00000000008f781c */ /* 0x000fe20000703f70 */
[----:B------:R-:W1:Y:S01]  /*28e0*/  @!P2 S2R R11, SR_CgaCtaId ;  /* 0x00000000000ba919 */ /* 0x000e620000008800 */
[----:B------:R-:W-:-:S11]  /*28f0*/  @!P2 MOV R10, 0x400 ;  /* 0x00000400000aa802 */ /* 0x000fd60000000f00 */
[----:B------:R-:W-:Y:S02]  /*2900*/  @!P0 IMAD.MOV.U32 R0, RZ, RZ, R9 ;  /* 0x000000ffff008224 */ /* 0x000fe400078e0009 */
[----:B------:R-:W-:Y:S02]  /*2910*/  @!P0 IMAD.MOV.U32 R2, RZ, RZ, R6 ;  /* 0x000000ffff028224 */ /* 0x000fe400078e0006 */
[----:B------:R-:W-:Y:S01]  /*2920*/  @!P0 IMAD.MOV.U32 R3, RZ, RZ, R7 ;  /* 0x000000ffff038224 */ /* 0x000fe200078e0007 */
[----:B------:R-:W2:Y:S04]  /*2930*/  SHFL.DOWN PT, R9, R0, 0x2, 0x1f ;  /* 0x08401f0000097f89 */ /* 0x000ea800000e0000 */
[----:B------:R-:W-:Y:S04]  /*2940*/  SHFL.DOWN PT, R6, R2, 0x2, 0x1f ;  /* 0x08401f0002067f89 */ /* 0x000fe800000e0000 */
[----:B------:R-:W3:Y:S01]  /*2950*/  SHFL.DOWN PT, R7, R3, 0x2, 0x1f ;  /* 0x08401f0003077f89 */ /* 0x000ee200000e0000 */
[----:B-1----:R-:W-:-:S02]  /*2960*/  @!P2 LEA R11, R11, R10, 0x18 ;  /* 0x0000000a0b0ba211 */ /* 0x002fc400078ec0ff */
[----:B--2---:R-:W-:Y:S01]  /*2970*/  ISETP.GE.AND P1, PT, R9, R0, PT ;  /* 0x000000000900720c */ /* 0x004fe20003f26270 */
[----:B---3--:R-:W-:-:S12]  /*2980*/  DSETP.GT.AND P0, PT, R2, R6, PT ;  /* 0x000000060200722a */ /* 0x008fd80003f04000 */
        /* <DEDUP_REMOVED lines=28> */
[----:B------:R-:W-:Y:S04]  /*2b50*/  SHFL.DOWN PT, R6, R2, 0x10, 0x1f ;  /* 0x0a001f0002067f89 */ /* 0x000fe800000e0000 */
[----:B------:R-:W1:Y:S04]  /*2b60*/  SHFL.DOWN PT, R7, R3, 0x10, 0x1f ;  /* 0x0a001f0003077f89 */ /* 0x000e6800000e0000 */
[----:B------:R-:W2:Y:S01]  /*2b70*/  SHFL.DOWN PT, R9, R0, 0x10, 0x1f ;  /* 0x0a001f0000097f89 */ /* 0x000ea200000e0000 */
[----:B-1----:R-:W-:-:S06]  /*2b80*/  DSETP.GT.AND P0, PT, R2, R6, PT ;  /* 0x000000060200722a */ /* 0x002fcc0003f04000 */
[----:B------:R-:W-:Y:S02]  /*2b90*/  ISETP.GT.OR P0, PT, R8, 0xf, P0 ;  /* 0x0000000f0800780c */ /* 0x000fe40000704670 */
[----:B------:R-:W-:-:S04]  /*2ba0*/  @!P2 SHF.R.U32.HI R8, RZ, 0x1, R5 ;  /* 0x00000001ff08a819 */ /* 0x000fc80000011605 */
[----:B------:R-:W-:-:S05]  /*2bb0*/  @!P2 LOP3.LUT R8, R8, 0x1f0, RZ, 0xc0, !PT ;  /* 0x000001f00808a812 */ /* 0x000fca00078ec0ff */
[----:B------:R-:W-:Y:S02]  /*2bc0*/  @!P2 IMAD.IADD R11, R8, 0x1, R11 ;  /* 0x00000001080ba824 */ /* 0x000fe400078e020b */
[----:B--2---:R-:W-:-:S13]  /*2bd0*/  @!P0 ISETP.GE.AND P1, PT, R9, R0, PT ;  /* 0x000000000900820c */ /* 0x004fda0003f26270 */
        /* <DEDUP_REMOVED lines=11> */
[----:B------:R-:W2:Y:S01]  /*2c90*/  S2UR UR5, SR_CgaCtaId ;  /* 0x00000000000579c3 */ /* 0x000ea20000008800 */
[----:B------:R-:W-:Y:S02]  /*2ca0*/  UMOV UR4, 0x400 ;  /* 0x0000040000047882 */ /* 0x000fe40000000000 */
[----:B--2---:R-:W-:-:S09]  /*2cb0*/  ULEA UR4, UR5, UR4, 0x18 ;  /* 0x0000000405047291 */ /* 0x004fd2000f8ec0ff */
[----:B------:R-:W2:Y:S04]  /*2cc0*/  LDS.64 R6, [UR4+0x18] ;  /* 0x00001804ff067984 */ /* 0x000ea80008000a00 */
[----:B------:R-:W-:Y:S01]  /*2cd0*/  LDS.64 R8, [UR4+0x28] ;  /* 0x00002804ff087984 */ /* 0x000fe20008000a00 */
[----:B--2---:R-:W-:-:S14]  /*2ce0*/  DSETP.GEU.AND P2, PT, R6, R2, PT ;  /* 0x000000020600722a */ /* 0x004fdc0003f4e000 */
[----:B------:R-:W2:Y:S02]  /*2cf0*/  @P2 LDS R5, [UR4+0x20] ;  /* 0x00002004ff052984 */ /* 0x000ea40008000800 */
[----:B--2---:R-:W-:-:S13]  /*2d00*/  @P2 ISETP.GE.AND P0, PT, R5, R0, PT ;  /* 0x000000000500220c */ /* 0x004fda0003f06270 */
[----:B------:R-:W-:-:S06]  /*2d10*/  @P2 DSETP.GEU.AND P0, PT, R2, R6, !P0 ;  /* 0x000000060200222a */ /* 0x000fcc000470e000 */
[----:B------:R-:W-:Y:S02]  /*2d20*/  @P2 FSEL R6, R2, R6, P0 ;  /* 0x0000000602062208 */ /* 0x000fe40000000000 */
[----:B------:R-:W-:Y:S02]  /*2d30*/  @P2 FSEL R7, R3, R7, P0 ;  /* 0x0000000703072208 */ /* 0x000fe40000000000 */
[----:B-1----:R-:W-:Y:S01]  /*2d40*/  @P2 SEL R0, R0, R5, P0 ;  /* 0x0000000500002207 */ /* 0x002fe20000000000 */
[----:B------:R-:W-:Y:S02]  /*2d50*/  @P2 IMAD.MOV.U32 R2, RZ, RZ, R6 ;  /* 0x000000ffff022224 */ /* 0x000fe400078e0006 */
[----:B------:R-:W-:Y:S02]  /*2d60*/  @P2 IMAD.MOV.U32 R3, RZ, RZ, R7 ;  /* 0x000000ffff032224 */ /* 0x000fe400078e0007 */
[----:B------:R-:W-:Y:S04]  /*2d70*/  LDS.64 R6, [UR4+0x38] ;  /* 0x00003804ff067984 */ /* 0x000fe80008000a00 */
[----:B------:R-:W-:-:S14]  /*2d80*/  DSETP.GEU.AND P3, PT, R8, R2, PT ;  /* 0x000000020800722a */ /* 0x000fdc0003f6e000 */
[----:B------:R-:W1:Y:S02]  /*2d90*/  @P3 LDS R11, [UR4+0x30] ;  /* 0x00003004ff0b3984 */ /* 0x000e640008000800 */
[----:B-1----:R-:W-:-:S13]  /*2da0*/  @P3 ISETP.GE.AND P0, PT, R11, R0, PT ;  /* 0x000000000b00320c */ /* 0x002fda0003f06270 */
        /* <DEDUP_REMOVED lines=45> */
[----:B------:R-:W-:-:S06]  /*3080*/  @P3 IMAD.MOV.U32 R3, RZ, RZ, R8 ;  /* 0x000000ffff033224 */ /* 0x000fcc00078e0008 */
[----:B------:R-:W-:-:S14]  /*3090*/  DSETP.GEU.AND P2, PT, R6, R2, PT ;  /* 0x000000020600722a */ /* 0x000fdc0003f4e000 */
[----:B------:R-:W1:Y:S02]  /*30a0*/  @P2 LDS R5, [UR4+0x80] ;  /* 0x00008004ff052984 */ /* 0x000e640008000800 */
[----:B-1----:R-:W-:-:S13]  /*30b0*/  @P2 ISETP.GE.AND P0, PT, R5, R0, PT ;  /* 0x000000000500220c */ /* 0x002fda0003f06270 */
[----:B------:R-:W-:-:S06]  /*30c0*/  @P2 DSETP.GEU.AND P0, PT, R2, R6, !P0 ;  /* 0x000000060200222a */ /* 0x000fcc000470e000 */
[----:B------:R-:W-:Y:S02]  /*30d0*/  @P2 SEL R0, R0, R5, P0 ;  /* 0x0000000500002207 */ /* 0x000fe40000000000 */
[----:B------:R-:W-:Y:S02]  /*30e0*/  @P2 FSEL R5, R2, R6, P0 ;  /* 0x0000000602052208 */ /* 0x000fe40000000000 */
[----:B------:R-:W-:-:S03]  /*30f0*/  @P2 FSEL R6, R3, R7, P0 ;  /* 0x0000000703062208 */ /* 0x000fc60000000000 */
[----:B------:R-:W-:Y:S02]  /*3100*/  @P2 IMAD.MOV.U32 R2, RZ, RZ, R5 ;  /* 0x000000ffff022224 */ /* 0x000fe400078e0005 */
[----:B------:R-:W-:-:S07]  /*3110*/  @P2 IMAD.MOV.U32 R3, RZ, RZ, R6 ;  /* 0x000000ffff032224 */ /* 0x000fce00078e0006 */
.L_x_141:
[----:B------:R-:W-:Y:S05]  /*3120*/  BSYNC.RECONVERGENT B0 ;  /* 0x0000000000007941 */ /* 0x000fea0003800200 */
.L_x_129:
[----:B------:R-:W-:Y:S05]  /*3130*/  @P1 EXIT ;  /* 0x000000000000194d */ /* 0x000fea0003800000 */
[----:B------:R-:W4:Y:S02]  /*3140*/  LDC.64 R6, c[0x0][0x390] ;  /* 0x0000e400ff067b82 */ /* 0x000f240000000a00 */
[----:B----4-:R-:W-:-:S05]  /*3150*/  IMAD.WIDE.U32 R4, R4, 0x10, R6 ;  /* 0x0000001004047825 */ /* 0x010fca00078e0006 */
[----:B------:R-:W-:Y:S04]  /*3160*/  STG.E.64 desc[UR6][R4.64], R2 ;  /* 0x0000000204007986 */ /* 0x000fe8000c101b06 */
[----:B------:R-:W-:Y:S01]  /*3170*/  STG.E desc[UR6][R4.64+0x8], R0 ;  /* 0x0000080004007986 */ /* 0x000fe2000c101906 */
[----:B------:R-:W-:Y:S05]  /*3180*/  EXIT ;  /* 0x000000000000794d */ /* 0x000fea0003800000 */
.L_x_156:
        /* <DEDUP_REMOVED lines=15> */
.L_x_2027:


//--------------------- .text._ZN3cub18CUB_300001_SM_10006detail6reduce28DeviceReduceSingleTileKernelINS2_10policy_hubIN4cuda3std3__45tupleIJdiEEEj12larger_tupleIdEE10Policy1000EN6thrust24THRUST_300001_SM_1000_NS12zip_iteratorINS8_IJNSF_6detail15normal_iteratorINSF_10device_ptrIdEEEENSF_17counting_iteratorIiNSF_11use_defaultESN_SN_EEEEEEEPS9_jSB_S9_S9_NS7_10__identityEEEvT0_T1_T2_T3_T4_T6_ --------------------------
	.section	.text._ZN3cub18CUB_300001_SM_10006detail6reduce28DeviceReduceSingleTileKernelINS2_10policy_hubIN4cuda3std3__45tupleIJdiEEEj12larger_tupleIdEE10Policy1000EN6thrust24THRUST_300001_SM_1000_NS12zip_iteratorINS8_IJNSF_6detail15normal_iteratorINSF_10device_ptrIdEEEENSF_17counting_iteratorIiNSF_11use_defaultESN_SN_EEEEEEEPS9_jSB_S9_S9_NS7_10__identityEEEvT0_T1_T2_T3_T4_T6_,"ax",@progbits
	.align	128
        .global         _ZN3cub18CUB_300001_SM_10006detail6reduce28DeviceReduceSingleTileKernelINS2_10policy_hubIN4cuda3std3__45tupleIJdiEEEj12larger_tupleIdEE10Policy1000EN6thrust24THRUST_300001_SM_1000_NS12zip_iteratorINS8_IJNSF_6detail15normal_iteratorINSF_10device_ptrIdEEEENSF_17counting_iteratorIiNSF_11use_defaultESN_SN_EEEEEEEPS9_jSB_S9_S9_NS7_10__identityEEEvT0_T1_T2_T3_T4_T6_
        .type           _ZN3cub18CUB_300001_SM_10006detail6reduce28DeviceReduceSingleTileKernelINS2_10policy_hubIN4cuda3std3__45tupleIJdiEEEj12larger_tupleIdEE10Policy1000EN6thrust24THRUST_300001_SM_1000_NS12zip_iteratorINS8_IJNSF_6detail15normal_iteratorINSF_10device_ptrIdEEEENSF_17counting_iteratorIiNSF_11use_defaultESN_SN_EEEEEEEPS9_jSB_S9_S9_NS7_10__identityEEEvT0_T1_T2_T3_T4_T6_,@function
        .size           _ZN3cub18CUB_300001_SM_10006detail6reduce28DeviceReduceSingleTileKernelINS2_10policy_hubIN4cuda3std3__45tupleIJdiEEEj12larger_tupleIdEE10Policy1000EN6thrust24THRUST_300001_SM_1000_NS12zip_iteratorINS8_IJNSF_6detail15normal_iteratorINSF_10device_ptrIdEEEENSF_17counting_iteratorIiNSF_11use_defaultESN_SN_EEEEEEEPS9_jSB_S9_S9_NS7_10__identityEEEvT0_T1_T2_T3_T4_T6_,(.L_x_2028 - _ZN3cub18CUB_300001_SM_10006detail6reduce28DeviceReduceSingleTileKernelINS2_10policy_hubIN4cuda3std3__45tupleIJdiEEEj12larger_tupleIdEE10Policy1000EN6thrust24THRUST_300001_SM_1000_NS12zip_iteratorINS8_IJNSF_6detail15normal_iteratorINSF_10device_ptrIdEEEENSF_17counting_iteratorIiNSF_11use_defaultESN_SN_EEEEEEEPS9_jSB_S9_S9_NS7_10__identityEEEvT0_T1_T2_T3_T4_T6_)
        .other          _ZN3cub18CUB_300001_SM_10006detail6reduce28DeviceReduceSingleTileKernelINS2_10policy_hubIN4cuda3std3__45tupleIJdiEEEj12larger_tupleIdEE10Policy1000EN6thrust24THRUST_300001_SM_1000_NS12zip_iteratorINS8_IJNSF_6detail15normal_iteratorINSF_10device_ptrIdEEEENSF_17counting_iteratorIiNSF_11use_defaultESN_SN_EEEEEEEPS9_jSB_S9_S9_NS7_10__identityEEEvT0_T1_T2_T3_T4_T6_,@"STO_CUDA_ENTRY STV_DEFAULT"
_ZN3cub18CUB_300001_SM_10006detail6reduce28DeviceReduceSingleTileKernelINS2_10policy_hubIN4cuda3std3__45tupleIJdiEEEj12larger_tupleIdEE10Policy1000EN6thrust24THRUST_300001_SM_1000_NS12zip_iteratorINS8_IJNSF_6detail15normal_iteratorINSF_10device_ptrIdEEEENSF_17counting_iteratorIiNSF_11use_defaultESN_SN_EEEEEEEPS9_jSB_S9_S9_NS7_10__identityEEEvT0_T1_T2_T3_T4_T6_:
.text._ZN3cub18CUB_300001_SM_10006detail6reduce28DeviceReduceSingleTileKernelINS2_10policy_hubIN4cuda3std3__45tupleIJdiEEEj12larger_tupleIdEE10Policy1000EN6thrust24THRUST_300001_SM_1000_NS12zip_iteratorINS8_IJNSF_6detail15normal_iteratorINSF_10device_ptrIdEEEENSF_17counting_iteratorIiNSF_11use_defaultESN_SN_EEEEEEEPS9_jSB_S9_S9_NS7_10__identityEEEvT0_T1_T2_T3_T4_T6_:
        /* <DEDUP_REMOVED lines=35> */
.L_x_157:
[----:B------:R-:W-:Y:S01]  /*0230*/  UISETP.GT.U32.AND UP0, UPT, UR5, 0x3ff, UPT ;  /* 0x000003ff0500788c */ /* 0x000fe2000bf04070 */
[----:B------:R-:W-:Y:S08]  /*0240*/  BSSY.RECONVERGENT B0, `(.L_x_158) ;  /* 0x0000544000007945 */ /* 0x000ff00003800200 */
        /* <DEDUP_REMOVED lines=14> */
.L_x_161:
[----:B------:R-:W-:Y:S05]  /*0330*/  BSYNC.RECONVERGENT B1 ;  /* 0x0000000000017941 */ /* 0x000fea0003800200 */
.L_x_160:
        /* <DEDUP_REMOVED lines=27> */
.L_x_171:
        /* <DEDUP_REMOVED lines=172> */
.L_x_170:
[----:B------:R-:W-:Y:S05]  /*0fb0*/  BSYNC.RECONVERGENT B5 ;  /* 0x0000000000057941 */ /* 0x000fea0003800200 */
.L_x_169:
        /* <DEDUP_REMOVED lines=94> */
.L_x_173:
[----:B------:R-:W-:Y:S05]  /*15a0*/  BSYNC.RECONVERGENT B5 ;  /* 0x0000000000057941 */ /* 0x000fea0003800200 */
.L_x_172:
[----:B------:R-:W-:-:S13]  /*15b0*/  ISETP.NE.OR P0, PT, R9, RZ, P0 ;  /* 0x000000ff0900720c */ /* 0x000fda0000705670 */
[----:B------:R-:W-:Y:S05]  /*15c0*/  @!P0 BREAK.RELIABLE B1 ;  /* 0x0000000000018942 */ /* 0x000fea0003800100 */
[----:B------:R-:W-:Y:S05]  /*15d0*/  @!P0 BRA `(.L_x_174) ;  /* 0x0000000000bc8947 */ /* 0x000fea0003800000 */
.L_x_168:
[----:B------:R-:W-:Y:S05]  /*15e0*/  BSYNC.RELIABLE B1 ;  /* 0x0000000000017941 */ /* 0x000fea0003800100 */
.L_x_167:
        /* <DEDUP_REMOVED lines=46> */
.L_x_174:
[----:B------:R-:W-:Y:S05]  /*18d0*/  BSYNC.RECONVERGENT B2 ;  /* 0x0000000000027941 */ /* 0x000fea0003800200 */
.L_x_166:
[----:B------:R-:W-:-:S07]  /*18e0*/  VIADD R15, R8, 0xfffffe00 ;  /* 0xfffffe00080f7836 */ /* 0x000fce0000000000 */
.L_x_165:
[----:B------:R-:W-:Y:S05]  /*18f0*/  BSYNC.RECONVERGENT B3 ;  /* 0x0000000000037941 */ /* 0x000fea0003800200 */
.L_x_164:
        /* <DEDUP_REMOVED lines=9> */
.L_x_175:
        /* <DEDUP_REMOVED lines=17> */
.L_x_163:
[----:B------:R-:W-:Y:S05]  /*1aa0*/  BSYNC.RECONVERGENT B4 ;  /* 0x0000000000047941 */ /* 0x000fea0003800200 */
.L_x_162:
[----:B------:R-:W0:Y:S02]  /*1ab0*/  LDCU UR8, c[0x0][0x398] ;  /* 0x00007300ff0877ac */ /* 0x000e240008000800 */
[----:B0-----:R-:W-:-:S09]  /*1ac0*/  UISETP.GE.AND UP0, UPT, UR8, 0x100, UPT ;  /* 0x000001000800788c */ /* 0x001fd2000bf06270 */
[----:B------:R-:W-:Y:S05]  /*1ad0*/  BRA.U !UP0, `(.L_x_176) ;  /* 0x0000000d08c07547 */ /* 0x000fea000b800000 */
[----:B-1----:R-:W0:Y:S01]  /*1ae0*/  SHFL.DOWN PT, R16, R3, 0x1, 0x1f ;  /* 0x08201f0003107f89 */ /* 0x002e2200000e0000 */
[----:B------:R-:W-:Y:S02]  /*1af0*/  PRMT R15, RZ, 0x7610, R15 ;  /* 0x00007610ff0f7816 */ /* 0x000fe4000000000f */
[----:B------:R-:W-:Y:S01]  /*1b00*/  PRMT R7, RZ, 0x7610, R7 ;  /* 0x00007610ff077816 */ /* 0x000fe20000000007 */
[----:B------:R-:W1:Y:S01]  /*1b10*/  S2R R18, SR_LANEID ;  /* 0x0000000000127919 */ /* 0x000e620000000000 */
[----:B------:R-:W-:Y:S02]  /*1b20*/  LOP3.LUT R20, R15, 0xff, RZ, 0xc0, !PT ;  /* 0x000000ff0f147812 */ /* 0x000fe400078ec0ff */
[----:B------:R-:W-:Y:S01]  /*1b30*/  ISETP.NE.AND P5, PT, R6, RZ, PT ;  /* 0x000000ff0600720c */ /* 0x000fe20003fa5270 */
[----:B-----5:R-:W-:Y:S01]  /*1b40*/  SHFL.DOWN PT, R8, R10, 0x1, 0x1f ;  /* 0x08201f000a087f89 */ /* 0x020fe200000e0000 */
[----:B------:R-:W-:-:S03]  /*1b50*/  PRMT R20, R7, 0x7604, R20 ;  /* 0x0000760407147816 */ /* 0x000fc60000000014 */
        /* <DEDUP_REMOVED lines=18> */
[--C-:B------:R-:W-:Y:S01]  /*1c80*/  @!P2 IMAD.MOV.U32 R10, RZ, RZ, R8.reuse ;  /* 0x000000ffff0aa224 */ /* 0x100fe200078e0008 */
[----:B------:R-:W-:Y:S01]  /*1c90*/  PRMT R8, RZ, 0x7610, R8 ;  /* 0x00007610ff087816 */ /* 0x000fe20000000008 */
[----:B------:R-:W-:Y:S01]  /*1ca0*/  @!P2 IMAD.MOV.U32 R11, RZ, RZ, R9 ;  /* 0x000000ffff0ba224 */ /* 0x000fe200078e0009 */
[----:B------:R-:W0:Y:S03]  /*1cb0*/  SHFL.DOWN PT, R22, R3, 0x4, 0x1f ;  /* 0x08801f0003167f89 */ /* 0x000e2600000e0000 */
[----:B------:R-:W-:Y:S01]  /*1cc0*/  IMAD.U32 R9, R8, 0x10000, RZ ;  /* 0x0001000008097824 */ /* 0x000fe200078e00ff */
[----:B------:R-:W-:Y:S04]  /*1cd0*/  SHFL.DOWN PT, R16, R10, 0x4, 0x1f ;  /* 0x08801f000a107f89 */ /* 0x000fe800000e0000 */
[----:B------:R-:W1:Y:S01]  /*1ce0*/  SHFL.DOWN PT, R17, R11, 0x4, 0x1f ;  /* 0x08801f000b117f89 */ /* 0x000e6200000e0000 */
[----:B------:R-:W-:-:S02]  /*1cf0*/  LOP3.LUT R19, R9, 0xff0000, RZ, 0xc0, !PT ;  /* 0x00ff000009137812 */ /* 0x000fc400078ec0ff */
        /* <DEDUP_REMOVED lines=35> */
[C-C-:B--2---:R-:W-:Y:S01]  /*1f30*/  DSETP.GT.AND P0, PT, R10.reuse, R16.reuse, PT ;  /* 0x000000100a00722a */ /* 0x144fe20003f04000 */
[----:B------:R-:W-:Y:S02]  /*1f40*/  @!P3 SHF.R.U32.HI R19, RZ, 0x18, R20 ;  /* 0x00000018ff13b819 */ /* 0x000fe40000011614 */
[----:B------:R-:W-:Y:S01]  /*1f50*/  DSETP.GEU.AND P1, PT, R10, R16, !P1 ;  /* 0x000000100a00722a */ /* 0x000fe20004f2e000 */
[----:B------:R-:W-:-:S02]  /*1f60*/  LOP3.LUT R20, R15, 0xff, RZ, 0xc0, !PT ;  /* 0x000000ff0f147812 */ /* 0x000fc400078ec0ff */
[----:B------:R-:W-:Y:S02]  /*1f70*/  @!P3 PRMT R9, R19, 0x7610, R9 ;  /* 0x000076101309b816 */ /* 0x000fe40000000009 */
[----:B------:R-:W-:Y:S02]  /*1f80*/  PRMT R20, R7, 0x7604, R20 ;  /* 0x0000760407147816 */ /* 0x000fe40000000014 */
[----:B------:R-:W-:Y:S02]  /*1f90*/  LOP3.LUT R21, R21, 0xff0000, RZ, 0xc0, !PT ;  /* 0x00ff000015157812 */ /* 0x000fe400078ec0ff */
[----:B------:R-:W-:Y:S02]  /*1fa0*/  ISETP.GT.OR P0, PT, R18, 0x17, P0 ;  /* 0x000000171200780c */ /* 0x000fe40000704670 */
[----:B------:R-:W-:Y:S01]  /*1fb0*/  LOP3.LUT R19, R9, 0xffff, RZ, 0xc0, !PT ;  /* 0x0000ffff09137812 */ /* 0x000fe200078ec0ff */
[----:B------:R-:W-:Y:S01]  /*1fc0*/  IMAD.IADD R20, R20, 0x1, R21 ;  /* 0x0000000114147824 */ /* 0x000fe200078e0215 */
[----:B------:R-:W-:-:S02]  /*1fd0*/  PLOP3.LUT P2, PT, P0, P1, PT, 0xf8, 0x8f ;  /* 0x00000000008f781c */ /* 0x000fc40000743f70 */
        /* <DEDUP_REMOVED lines=160> */
.L_x_176:
[C---:B------:R-:W-:Y:S01]  /*29e0*/  LOP3.LUT R7, R6.reuse, 0x3e0, RZ, 0xc0, !PT ;  /* 0x000003e006077812 */ /* 0x040fe200078ec0ff */
[----:B------:R-:W0:Y:S01]  /*29f0*/  S2R R18, SR_LANEID ;  /* 0x0000000000127919 */ /* 0x000e220000000000 */
[----:B------:R-:W-:Y:S02]  /*2a00*/  PRMT R15, RZ, 0x7610, R15 ;  /* 0x00007610ff0f7816 */ /* 0x000fe4000000000f */
[----:B------:R-:W-:Y:S01]  /*2a10*/  ISETP.NE.AND P5, PT, R6, RZ, PT ;  /* 0x000000ff0600720c */ /* 0x000fe20003fa5270 */
[----:B------:R-:W-:Y:S01]  /*2a20*/  VIADD R8, R7, 0x20 ;  /* 0x0000002007087836 */ /* 0x000fe20000000000 */
[----:B------:R-:W-:-:S04]  /*2a30*/  LOP3.LUT R7, RZ, R7, RZ, 0x33, !PT ;  /* 0x00000007ff077212 */ /* 0x000fc800078e33ff */
[----:B------:R-:W-:Y:S01]  /*2a40*/  ISETP.GT.AND P0, PT, R8, UR8, PT ;  /* 0x0000000808007c0c */ /* 0x000fe2000bf04270 */
[----:B------:R-:W-:-:S05]  /*2a50*/  VIADD R7, R7, UR8 ;  /* 0x0000000807077c36 */ /* 0x000fca0008000000 */
[----:B------:R-:W-:Y:S02]  /*2a60*/  SEL R19, R7, 0x1f, P0 ;  /* 0x0000001f07137807 */ /* 0x000fe40000000000 */
[----:B------:R-:W-:-:S03]  /*2a70*/  PRMT R7, RZ, 0x7610, R7 ;  /* 0x00007610ff077816 */ /* 0x000fc60000000007 */
[----:B-1----:R-:W1:Y:S04]  /*2a80*/  SHFL.DOWN PT, R16, R3, 0x1, R19 ;  /* 0x0820000003107989 */ /* 0x002e6800000e0013 */
        /* <DEDUP_REMOVED lines=17> */
[----:B------:R-:W-:-:S05]  /*2ba0*/  ISETP.GT.OR P0, PT, R16, R19, P0 ;  /* 0x000000131000720c */ /* 0x000fca0000704670 */
[----:B------:R-:W-:-:S13]  /*2bb0*/  PLOP3.LUT P3, PT, P0, P1, PT, 0xf8, 0x8f ;  /* 0x00000000008f781c */ /* 0x000fda0000763f70 */
[----:B------:R-:W-:Y:S01]  /*2bc0*/  @!P3 IMAD.MOV.U32 R3, RZ, RZ, R20 ;  /* 0x000000ffff03b224 */ /* 0x000fe200078e0014 */
[----:B------:R-:W-:Y:S01]  /*2bd0*/  LOP3.LUT R20, R15, 0xff, RZ, 0xc0, !PT ;  /* 0x000000ff0f147812 */ /* 0x000fe200078ec0ff */
[--C-:B------:R-:W-:Y:S01]  /*2be0*/  @!P3 IMAD.MOV.U32 R10, RZ, RZ, R8.reuse ;  /* 0x000000ffff0ab224 */ /* 0x100fe200078e0008 */
[----:B------:R-:W-:Y:S01]  /*2bf0*/  PRMT R8, RZ, 0x7610, R8 ;  /* 0x00007610ff087816 */ /* 0x000fe20000000008 */
[----:B------:R-:W-:Y:S01]  /*2c00*/  @!P3 IMAD.MOV.U32 R11, RZ, RZ, R9 ;  /* 0x000000ffff0bb224 */ /* 0x000fe200078e0009 */
[----:B------:R-:W0:Y:S01]  /*2c10*/  SHFL.DOWN PT, R22, R3, 0x4, R19 ;  /* 0x0880000003167989 */ /* 0x000e2200000e0013 */
[----:B------:R-:W-:Y:S02]  /*2c20*/  PRMT R20, R7, 0x7604, R20 ;  /* 0x0000760407147816 */ /* 0x000fe40000000014 */
        /* <DEDUP_REMOVED lines=10> */
[C---:B------:R-:W-:Y:S02]  /*2cd0*/  @!P3 PRMT R8, R21.reuse, 0x7632, R8 ;  /* 0x000076321508b816 */ /* 0x040fe40000000008 */
[----:B------:R-:W-:Y:S01]  /*2ce0*/  @!P3 PRMT R15, R21, 0x7610, R15 ;  /* 0x00007610150fb816 */ /* 0x000fe2000000000f */
[----:B-1----:R-:W-:-:S03]  /*2cf0*/  DSETP.GT.AND P0, PT, R10, R16, PT ;  /* 0x000000100a00722a */ /* 0x002fc60003f04000 */
[----:B------:R-:W-:-:S03]  /*2d00*/  LOP3.LUT R24, R15, 0xff, RZ, 0xc0, !PT ;  /* 0x000000ff0f187812 */ /* 0x000fc600078ec0ff */
[----:B------:R-:W-:Y:S01]  /*2d10*/  DSETP.GEU.AND P1, PT, R10, R16, !P1 ;  /* 0x000000100a00722a */ /* 0x000fe20004f2e000 */
[----:B------:R-:W-:Y:S02]  /*2d20*/  ISETP.GT.OR P0, PT, R20, R19, P0 ;  /* 0x000000131400720c */ /* 0x000fe40000704670 */
[----:B------:R-:W-:-:S03]  /*2d30*/  @!P3 SHF.R.U32.HI R20, RZ, 0x8, R21 ;  /* 0x00000008ff14b819 */ /* 0x000fc60000011615 */
[----:B------:R-:W-:Y:S02]  /*2d40*/  PLOP3.LUT P2, PT, P0, P1, PT, 0xf8, 0x8f ;  /* 0x00000000008f781c */ /* 0x000fe40000743f70 */
[----:B------:R-:W-:Y:S02]  /*2d50*/  @!P3 PRMT R7, R20, 0x7610, R7 ;  /* 0x000076101407b816 */ /* 0x000fe40000000007 */
[----:B------:R-:W-:Y:S01]  /*2d60*/  @!P3 SHF.R.U32.HI R20, RZ, 0x18, R21 ;  /* 0x00000018ff14b819 */ /* 0x000fe20000011615 */
[----:B------:R-:W-:Y:S01]  /*2d70*/  IMAD.U32 R21, R8, 0x10000, RZ ;  /* 0x0001000008157824 */ /* 0x000fe200078e00ff */
[----:B------:R-:W-:Y:S02]  /*2d80*/  PRMT R24, R7, 0x7604, R24 ;  /* 0x0000760407187816 */ /* 0x000fe40000000018 */
[----:B------:R-:W-:Y:S02]  /*2d90*/  @!P3 PRMT R9, R20, 0x7610, R9 ;  /* 0x000076101409b816 */ /* 0x000fe40000000009 */
[----:B------:R-:W-:-:S02]  /*2da0*/  LOP3.LUT R21, R21, 0xff0000, RZ, 0xc0, !PT ;  /* 0x00ff000015157812 */ /* 0x000fc400078ec0ff */
[----:B------:R-:W-:Y:S01]  /*2db0*/  LOP3.LUT R20, R9, 0xffff, RZ, 0xc0, !PT ;  /* 0x0000ffff09147812 */ /* 0x000fe200078ec0ff */
[----:B------:R-:W-:Y:S01]  /*2dc0*/  @!P2 IMAD.MOV.U32 R3, RZ, RZ, R22 ;  /* 0x000000ffff03a224 */ /* 0x000fe200078e0016 */
[----:B------:R-:W-:Y:S01]  /*2dd0*/  ISETP.NE.AND P3, PT, R18, RZ, PT ;  /* 0x000000ff1200720c */ /* 0x000fe20003f65270 */
[----:B------:R-:W-:Y:S02]  /*2de0*/  IMAD.IADD R21, R24, 0x1, R21 ;  /* 0x0000000118157824 */ /* 0x000fe400078e0215 */
[----:B------:R-:W-:Y:S01]  /*2df0*/  @!P2 IMAD.MOV.U32 R10, RZ, RZ, R16 ;  /* 0x000000ffff0aa224 */ /* 0x000fe200078e0010 */
[----:B------:R-:W0:Y:S01]  /*2e00*/  SHFL.DOWN PT, R24, R3, 0x8, R19 ;  /* 0x0900000003187989 */ /* 0x000e2200000e0013 */
[----:B------:R-:W-:Y:S02]  /*2e10*/  IMAD R26, R20, 0x1000000, R21 ;  /* 0x01000000141a7824 */ /* 0x000fe400078e0215 */
[----:B------:R-:W-:Y:S01]  /*2e20*/  @!P2 IMAD.MOV.U32 R11, RZ, RZ, R17 ;  /* 0x000000ffff0ba224 */ /* 0x000fe200078e0011 */
[----:B------:R-:W-:Y:S01]  /*2e30*/  SHFL.DOWN PT, R16, R10, 0x8, R19 ;  /* 0x090000000a107989 */ /* 0x000fe200000e0013 */
[----:B------:R-:W-:-:S02]  /*2e40*/  VIADD R22, R18, 0x8 ;  /* 0x0000000812167836 */ /* 0x000fc40000000000 */
[----:B------:R-:W-:Y:S01]  /*2e50*/  VIADD R18, R18, 0x10 ;  /* 0x0000001012127836 */ /* 0x000fe20000000000 */
[----:B------:R-:W1:Y:S04]  /*2e60*/  SHFL.DOWN PT, R21, R26, 0x4, R19 ;  /* 0x088000001a157989 */ /* 0x000e6800000e0013 */
[----:B------:R-:W2:Y:S01]  /*2e70*/  SHFL.DOWN PT, R17, R11, 0x8, R19 ;  /* 0x090000000b117989 */ /* 0x000ea200000e0013 */
[----:B------:R-:W3:Y:S01]  /*2e80*/  @!P3 S2R R28, SR_CgaCtaId ;  /* 0x00000000001cb919 */ /* 0x000ee20000008800 */
[----:B0-----:R-:W-:Y:S02]  /*2e90*/  ISETP.GE.AND P1, PT, R24, R3, PT ;  /* 0x000000031800720c */ /* 0x001fe40003f26270 */
[----:B-1----:R-:W-:Y:S02]  /*2ea0*/  @!P2 SHF.R.U32.HI R20, RZ, 0x8, R21 ;  /* 0x00000008ff14a819 */ /* 0x002fe40000011615 */
[C---:B------:R-:W-:Y:S01]  /*2eb0*/  @!P2 PRMT R8, R21.reuse, 0x7632, R8 ;  /* 0x000076321508a816 */ /* 0x040fe20000000008 */
[----:B--2---:R-:W-:Y:S01]  /*2ec0*/  DSETP.GT.AND P0, PT, R10, R16, PT ;  /* 0x000000100a00722a */ /* 0x004fe20003f04000 */
[----:B------:R-:W-:-:S07]  /*2ed0*/  @!P2 PRMT R15, R21, 0x7610, R15 ;  /* 0x00007610150fa816 */ /* 0x000fce000000000f */
[----:B------:R-:W-:Y:S01]  /*2ee0*/  DSETP.GEU.AND P1, PT, R10, R16, !P1 ;  /* 0x000000100a00722a */ /* 0x000fe20004f2e000 */
[----:B------:R-:W-:Y:S02]  /*2ef0*/  @!P2 PRMT R7, R20, 0x7610, R7 ;  /* 0x000076101407a816 */ /* 0x000fe40000000007 */
[----:B------:R-:W-:Y:S01]  /*2f00*/  @!P2 SHF.R.U32.HI R20, RZ, 0x18, R21 ;  /* 0x00000018ff14a819 */ /* 0x000fe20000011615 */
[----:B------:R-:W-:Y:S01]  /*2f10*/  IMAD.U32 R21, R8, 0x10000, RZ ;  /* 0x0001000008157824 */ /* 0x000fe200078e00ff */
[----:B------:R-:W-:Y:S02]  /*2f20*/  ISETP.GT.OR P0, PT, R22, R19, P0 ;  /* 0x000000131600720c */ /* 0x000fe40000704670 */
[----:B------:R-:W-:Y:S02]  /*2f30*/  LOP3.LUT R22, R15, 0xff, RZ, 0xc0, !PT ;  /* 0x000000ff0f167812 */ /* 0x000fe400078ec0ff */
[----:B------:R-:W-:Y:S02]  /*2f40*/  @!P2 PRMT R9, R20, 0x7610, R9 ;  /* 0x000076101409a816 */ /* 0x000fe40000000009 */
[----:B------:R-:W-:-:S02]  /*2f50*/  PRMT R22, R7, 0x7604, R22 ;  /* 0x0000760407167816 */ /* 0x000fc40000000016 */
[----:B------:R-:W-:Y:S02]  /*2f60*/  LOP3.LUT R21, R21, 0xff0000, RZ, 0xc0, !PT ;  /* 0x00ff000015157812 */ /* 0x000fe400078ec0ff */
        /* <DEDUP_REMOVED lines=56> */
[----:B------:R-:W1:Y:S01]  /*32f0*/  S2UR UR5, SR_CgaCtaId ;  /* 0x00000000000579c3 */ /* 0x000e620000008800 */
[----:B------:R-:W-:Y:S02]  /*3300*/  UMOV UR4, 0x400 ;  /* 0x0000040000047882 */ /* 0x000fe40000000000 */
[----:B-1----:R-:W-:-:S09]  /*3310*/  ULEA UR4, UR5, UR4, 0x18 ;  /* 0x0000000405047291 */ /* 0x002fd2000f8ec0ff */
[----:B------:R-:W1:Y:S04]  /*3320*/  LDS.64 R18, [UR4+0x20] ;  /* 0x00002004ff127984 */ /* 0x000e680008000a00 */
[----:B------:R-:W2:Y:S01]  /*3330*/  LDS.64 R16, [UR4+0x18] ;  /* 0x00001804ff107984 */ /* 0x000ea20008000a00 */
[----:B-1----:R-:W-:-:S13]  /*3340*/  ISETP.GE.AND P0, PT, R18, R3, PT ;  /* 0x000000031200720c */ /* 0x002fda0003f06270 */
[----:B--2---:R-:W-:-:S06]  /*3350*/  DSETP.GEU.AND P0, PT, R10, R16, !P0 ;  /* 0x000000100a00722a */ /* 0x004fcc000470e000 */
[----:B------:R-:W-:-:S14]  /*3360*/  DSETP.LT.OR P0, PT, R16, R10, P0 ;  /* 0x0000000a1000722a */ /* 0x000fdc0000701400 */
[----:B0-----:R-:W-:Y:S01]  /*3370*/  @!P0 IMAD.MOV.U32 R10, RZ, RZ, R16 ;  /* 0x000000ffff0a8224 */ /* 0x001fe200078e0010 */
        /* <DEDUP_REMOVED lines=10> */
.L_x_178:
[----:B------:R-:W-:Y:S05]  /*3420*/  BRA.U !UP1, `(.L_x_179) ;  /* 0x00000001094c7547 */ /* 0x000fea000b800000 */
        /* <DEDUP_REMOVED lines=19> */
.L_x_179:
        /* <DEDUP_REMOVED lines=20> */
.L_x_180:
        /* <DEDUP_REMOVED lines=20> */
.L_x_181:
        /* <DEDUP_REMOVED lines=20> */
.L_x_182:
        /* <DEDUP_REMOVED lines=20> */
.L_x_183:
        /* <DEDUP_REMOVED lines=9> */
[----:B------:R-:W-:Y:S05]  /*3af0*/  @P0 BRA `(.L_x_177) ;  /* 0x0000001800e00947 */ /* 0x000fea0003800000 */
[----:B0-----:R-:W-:Y:S01]  /*3b00*/  IMAD.MOV.U32 R3, RZ, RZ, R18 ;  /* 0x000000ffff037224 */ /* 0x001fe200078e0012 */
[C---:B------:R-:W-:Y:S01]  /*3b10*/  PRMT R9, R19.reuse, 0x7773, RZ ;  /* 0x0000777313097816 */ /* 0x040fe200000000ff */
[----:B------:R-:W-:Y:S01]  /*3b20*/  IMAD.MOV.U32 R10, RZ, RZ, R16 ;  /* 0x000000ffff0a7224 */ /* 0x000fe200078e0010 */
[C---:B------:R-:W-:Y:S01]  /*3b30*/  PRMT R8, R19.reuse, 0x7772, RZ ;  /* 0x0000777213087816 */ /* 0x040fe200000000ff */
[----:B------:R-:W-:Y:S01]  /*3b40*/  IMAD.MOV.U32 R11, RZ, RZ, R17 ;  /* 0x000000ffff0b7224 */ /* 0x000fe200078e0011 */
[C---:B------:R-:W-:Y:S02]  /*3b50*/  PRMT R7, R19.reuse, 0x7771, RZ ;  /* 0x0000777113077816 */ /* 0x040fe400000000ff */
[----:B------:R-:W-:Y:S01]  /*3b60*/  PRMT R15, R19, 0x7770, RZ ;  /* 0x00007770130f7816 */ /* 0x000fe200000000ff */
[----:B------:R-:W-:Y:S06]  /*3b70*/  BRA `(.L_x_177) ;  /* 0x0000001800c07947 */ /* 0x000fec0003800000 */
.L_x_159:
        /* <DEDUP_REMOVED lines=9> */
[----:B------:R-:W-:Y:S01]  /*3c10*/  UIADD3 UR4, UPT, UPT, UR5, -0x400, URZ ;  /* 0xfffffc0005047890 */ /* 0x000fe2000fffe0ff */
[----:B------:R-:W-:-:S03]  /*3c20*/  IMAD.MOV.U32 R15, RZ, RZ, 0x400 ;  /* 0x00000400ff0f7424 */ /* 0x000fc600078e00ff */
[----:B------:R-:W-:Y:S01]  /*3c30*/  UISETP.GE.U32.AND UP0, UPT, UR4, 0x400, UPT ;  /* 0x000004000400788c */ /* 0x000fe2000bf06070 */
        /* <DEDUP_REMOVED lines=28> */
[----:B------:R-:W-:Y:S06]  /*3e00*/  BRA.U !UP0, `(.L_x_184) ;  /* 0x0000000108d07547 */ /* 0x000fec000b800000 */
[----:B------:R-:W0:Y:S01]  /*3e10*/  LDC.64 R8, c[0x0][0x380] ;  /* 0x0000e000ff087b82 */ /* 0x000e220000000a00 */
[----:B------:R-:W-:Y:S01]  /*3e20*/  IMAD.MOV.U32 R15, RZ, RZ, 0x400 ;  /* 0x00000400ff0f7424 */ /* 0x000fe200078e00ff */
[----:B------:R-:W1:Y:S01]  /*3e30*/  LDCU UR8, c[0x0][0x388] ;  /* 0x00007100ff0877ac */ /* 0x000e620008000800 */
[----:B------:R-:W2:Y:S05]  /*3e40*/  LDCU UR5, c[0x0][0x398] ;  /* 0x00007300ff0577ac */ /* 0x000eaa0008000800 */
.L_x_186:
[----:B------:R-:W-:-:S04]  /*3e50*/  IMAD.IADD R7, R6, 0x1, R15 ;  /* 0x0000000106077824 */ /* 0x000fc800078e020f */
[----:B0-----:R-:W-:-:S05]  /*3e60*/  IMAD.WIDE.U32 R24, R7, 0x8, R8 ;  /* 0x0000000807187825 */ /* 0x001fca00078e0008 */
[----:B------:R-:W3:Y:S04]  /*3e70*/  LDG.E.64 R26, desc[UR6][R24.64] ;  /* 0x00000006181a7981 */ /* 0x000ee8000c1e1b00 */
[----:B------:R-:W4:Y:S04]  /*3e80*/  LDG.E.64 R22, desc[UR6][R24.64+0x800] ;  /* 0x0008000618167981 */ /* 0x000f28000c1e1b00 */
[----:B------:R-:W5:Y:S04]  /*3e90*/  LDG.E.64 R20, desc[UR6][R24.64+0x1000] ;  /* 0x0010000618147981 */ /* 0x000f68000c1e1b00 */
[----:B------:R-:W2:Y:S01]  /*3ea0*/  LDG.E.64 R18, desc[UR6][R24.64+0x1800] ;  /* 0x0018000618127981 */ /* 0x000ea2000c1e1b00 */
[----:B-1----:R-:W-:Y:S01]  /*3eb0*/  VIADD R28, R7, UR8 ;  /* 0x00000008071c7c36 */ /* 0x002fe20008000000 */
[----:B---3--:R-:W-:-:S14]  /*3ec0*/  DSETP.GEU.AND P1, PT, R26, R10, PT ;  /* 0x0000000a1a00722a */ /* 0x008fdc0003f2e000 */
        /* <DEDUP_REMOVED lines=23> */
[----:B------:R-:W-:Y:S01]  /*4040*/  @P1 IMAD.MOV.U32 R10, RZ, RZ, R7 ;  /* 0x000000ffff0a1224 */ /* 0x000fe200078e0007 */
[----:B--2---:R-:W-:Y:S01]  /*4050*/  IADD3 R7, PT, PT, -R15, UR5, RZ ;  /* 0x000000050f077c10 */ /* 0x004fe2000fffe1ff */
[----:B------:R-:W-:-:S03]  /*4060*/  @P1 IMAD.MOV.U32 R11, RZ, RZ, R20 ;  /* 0x000000ffff0b1224 */ /* 0x000fc600078e0014 */
[----:B------:R-:W-:-:S03]  /*4070*/  ISETP.GE.U32.AND P1, PT, R7, 0x400, PT ;  /* 0x000004000700780c */ /* 0x000fc60003f26070 */
        /* <DEDUP_REMOVED lines=10> */
[----:B------:R-:W-:-:S05]  /*4120*/  VIADD R15, R15, 0x400 ;  /* 0x000004000f0f7836 */ /* 0x000fca0000000000 */
[----:B------:R-:W-:-:S13]  /*4130*/  ISETP.GT.U32.AND P0, PT, R15, UR4, PT ;  /* 0x000000040f007c0c */ /* 0x000fda000bf04070 */
[----:B------:R-:W-:Y:S05]  /*4140*/  @!P0 BRA `(.L_x_186) ;  /* 0xfffffffc00408947 */ /* 0x000fea000383ffff */
.L_x_184:
[----:B------:R-:W-:-:S13]  /*4150*/  ISETP.GE.U32.AND P0, PT, R15, UR5, PT ;  /* 0x000000050f007c0c */ /* 0x000fda000bf06070 */
        /* <DEDUP_REMOVED lines=15> */
[--C-:B------:R-:W-:Y:S02]  /*4250*/  IMAD.IADD R20, R16, 0x1, R15.reuse ;  /* 0x0000000110147824 */ /* 0x100fe400078e020f */
[----:B------:R-:W-:Y:S01]  /*4260*/  IMAD.IADD R19, R6, 0x1, R15 ;  /* 0x0000000106137824 */ /* 0x000fe200078e020f */
[----:B------:R-:W-:Y:S01]  /*4270*/  LOP3.LUT R17, R17, 0x3, RZ, 0xc0, !PT ;  /* 0x0000000311117812 */ /* 0x000fe200078ec0ff */
[----:B------:R-:W-:-:S04]  /*4280*/  IMAD.MOV.U32 R18, RZ, RZ, R6 ;  /* 0x000000ffff127224 */ /* 0x000fc800078e0006 */
[----:B------:R-:W-:-:S07]  /*4290*/  IMAD.MOV R21, RZ, RZ, -R17 ;  /* 0x000000ffff157224 */ /* 0x000fce00078e0a11 */
.L_x_190:
[----:B0-----:R-:W-:-:S06]  /*42a0*/  IMAD.WIDE.U32 R16, R19, 0x8, R8 ;  /* 0x0000000813107825 */ /* 0x001fcc00078e0008 */
        /* <DEDUP_REMOVED lines=15> */
.L_x_189:
[----:B------:R-:W-:Y:S05]  /*43a0*/  BSYNC.RECONVERGENT B2 ;  /* 0x0000000000027941 */ /* 0x000fea0003800200 */
.L_x_188:
[----:B------:R-:W-:Y:S05]  /*43b0*/  @!P2 BRA `(.L_x_187) ;  /* 0x0000000000e4a947 */ /* 0x000fea0003800000 */
[----:B------:R-:W0:Y:S01]  /*43c0*/  LDC.64 R8, c[0x0][0x380] ;  /* 0x0000e000ff087b82 */ /* 0x000e220000000a00 */
[----:B------:R-:W1:Y:S01]  /*43d0*/  LDCU UR4, c[0x0][0x388] ;  /* 0x00007100ff0477ac */ /* 0x000e620008000800 */
[C---:B------:R-:W-:Y:S02]  /*43e0*/  IMAD.IADD R15, R18.reuse, 0x1, R15 ;  /* 0x00000001120f7824 */ /* 0x040fe400078e020f */
[----:B------:R-:W-:Y:S02]  /*43f0*/  VIADD R25, R18, 0x200 ;  /* 0x0000020012197836 */ /* 0x000fe40000000000 */
[----:B-1----:R-:W-:-:S07]  /*4400*/  VIADD R24, R15, UR4 ;  /* 0x000000040f187c36 */ /* 0x002fce0008000000 */
.L_x_191:
        /* <DEDUP_REMOVED lines=52> */
.L_x_187:
[----:B------:R-:W-:Y:S05]  /*4750*/  BSYNC.RECONVERGENT B1 ;  /* 0x0000000000017941 */ /* 0x000fea0003800200 */
.L_x_185:
[----:B------:R-:W0:Y:S01]  /*4760*/  SHFL.DOWN PT, R16, R3, 0x1, 0x1f ;  /* 0x08201f0003107f89 */ /* 0x000e2200000e0000 */
[----:B------:R-:W-:Y:S02]  /*4770*/  PRMT R15, RZ, 0x7610, R15 ;  /* 0x00007610ff0f7816 */ /* 0x000fe4000000000f */
[----:B------:R-:W-:Y:S01]  /*4780*/  PRMT R7, RZ, 0x7610, R7 ;  /* 0x00007610ff077816 */ /* 0x000fe20000000007 */
[----:B------:R-:W1:Y:S01]  /*4790*/  S2R R18, SR_LANEID ;  /* 0x0000000000127919 */ /* 0x000e620000000000 */
[----:B------:R-:W-:Y:S02]  /*47a0*/  LOP3.LUT R22, R15, 0xff, RZ, 0xc0, !PT ;  /* 0x000000ff0f167812 */ /* 0x000fe400078ec0ff */
[----:B------:R-:W-:Y:S01]  /*47b0*/  ISETP.NE.AND P5, PT, R6, RZ, PT ;  /* 0x000000ff0600720c */ /* 0x000fe20003fa5270 */
[----:B------:R-:W-:Y:S01]  /*47c0*/  SHFL.DOWN PT, R8, R10, 0x1, 0x1f ;  /* 0x08201f000a087f89 */ /* 0x000fe200000e0000 */
        /* <DEDUP_REMOVED lines=99> */
[----:B------:R-:W-:Y:S02]  /*4e00*/  @!P3 SHF.R.U32.HI R19, RZ, 0x1, R6 ;  /* 0x00000001ff13b819 */ /* 0x000fe40000011606 */
[----:B-1----:R-:W-:Y:S01]  /*4e10*/  @!P3 LEA R20, R23, R20, 0x18 ;  /* 0x000000141714b211 */ /* 0x002fe200078ec0ff */
[----:B------:R-:W-:Y:S01]  /*4e20*/  IMAD R18, R18, 0x1000000, R21 ;  /* 0x0100000012127824 */ /* 0x000fe200078e0215 */
[----:B------:R-:W-:-:S03]  /*4e30*/  @!P3 LOP3.LUT R19, R19, 0x1f0, RZ, 0xc0, !PT ;  /* 0x000001f01313b812 */ /* 0x000fc600078ec0ff */
[----:B------:R-:W-:Y:S02]  /*4e40*/  DSETP.GEU.AND P1, PT, R10, R16, !P1 ;  /* 0x000000100a00722a */ /* 0x000fe40004f2e000 */
[----:B------:R-:W0:Y:S01]  /*4e50*/  SHFL.DOWN PT, R18, R18, 0x10, 0x1f ;  /* 0x0a001f0012127f89 */ /* 0x000e2200000e0000 */
[----:B------:R-:W-:-:S03]  /*4e60*/  @!P3 IMAD.IADD R19, R19, 0x1, R20 ;  /* 0x000000011313b824 */ /* 0x000fc600078e0214 */
[----:B------:R-:W-:-:S13]  /*4e70*/  PLOP3.LUT P0, PT, P0, P1, PT, 0xf8, 0x8f ;  /* 0x00000000008f781c */ /* 0x000fda0000703f70 */
        /* <DEDUP_REMOVED lines=16> */
[----:B-1----:R-:W0:Y:S04]  /*4f80*/  LDS.64 R18, [UR4+0x20] ;  /* 0x00002004ff127984 */ /* 0x002e280008000a00 */
        /* <DEDUP_REMOVED lines=19> */
[----:B------:R-:W-:-:S09]  /*50c0*/  @!P0 PRMT R7, R18, 0x7610, R7 ;  /* 0x0000761012078816 */ /* 0x000fd20000000007 */
        /* <DEDUP_REMOVED lines=10> */
[----:B------:R-:W-:Y:S02]  /*5170*/  @!P0 PRMT R15, R19, 0x7610, R15 ;  /* 0x00007610130f8816 */ /* 0x000fe4000000000f */
[----:B------:R-:W-:-:S02]  /*5180*/  @!P1 PRMT R6, R17, 0x7773, RZ ;  /* 0x0000777311069816 */ /* 0x000fc400000000ff */
[C---:B------:R-:W-:Y:S02]  /*5190*/  @!P1 PRMT R16, R17.reuse, 0x7772, RZ ;  /* 0x0000777211109816 */ /* 0x040fe400000000ff */
        /* <DEDUP_REMOVED lines=78> */
.L_x_177:
[----:B------:R-:W-:Y:S05]  /*5680*/  BSYNC.RECONVERGENT B0 ;  /* 0x0000000000007941 */ /* 0x000fea0003800200 */
.L_x_158:
        /* <DEDUP_REMOVED lines=25> */
.L_x_192:
        /* <DEDUP_REMOVED lines=14> */
.L_x_2028:


//--------------------- .text._ZN3cub18CUB_300001_SM_10006detail6reduce28DeviceReduceSingleTileKernelINS2_10policy_hubIdyN4cuda3std3__44plusIdEEE10Policy1000EPdSC_iS9_ddNS7_10__identityEEEvT0_T1_T2_T3_T4_T6_ --------------------------
	.section	.text._ZN3cub18CUB_300001_SM_10006detail6reduce28DeviceReduceSingleTileKernelINS2_10policy_hubIdyN4cuda3std3__44plusIdEEE10Policy1000EPdSC_iS9_ddNS7_10__identityEEEvT0_T1_T2_T3_T4_T6_,"ax",@progbits
	.align	128
        .global         _ZN3cub18CUB_300001_SM_10006detail6reduce28DeviceReduceSingleTileKernelINS2_10policy_hubIdyN4cuda3std3__44plusIdEEE10Policy1000EPdSC_iS9_ddNS7_10__identityEEEvT0_T1_T2_T3_T4_T6_
        .type           _ZN3cub18CUB_300001_SM_10006detail6reduce28DeviceReduceSingleTileKernelINS2_10policy_hubIdyN4cuda3std3__44plusIdEEE10Policy1000EPdSC_iS9_ddNS7_10__identityEEEvT0_T1_T2_T3_T4_T6_,@function
        .size           _ZN3cub18CUB_300001_SM_10006detail6reduce28DeviceReduceSingleTileKernelINS2_10policy_hubIdyN4cuda3std3__44plusIdEEE10Policy1000EPdSC_iS9_ddNS7_10__identityEEEvT0_T1_T2_T3_T4_T6_,(.L_x_2029 - _ZN3cub18CUB_300001_SM_10006detail6reduce28DeviceReduceSingleTileKernelINS2_10policy_hubIdyN4cuda3std3__44plusIdEEE10Policy1000EPdSC_iS9_ddNS7_10__identityEEEvT0_T1_T2_T3_T4_T6_)
        .other          _ZN3cub18CUB_300001_SM_10006detail6reduce28DeviceReduceSingleTileKernelINS2_10policy_hubIdyN4cuda3std3__44plusIdEEE10Policy1000EPdSC_iS9_ddNS7_10__identityEEEvT0_T1_T2_T3_T4_T6_,@"STO_CUDA_ENTRY STV_DEFAULT"
_ZN3cub18CUB_300001_SM_10006detail6reduce28DeviceReduceSingleTileKernelINS2_10policy_hubIdyN4cuda3std3__44plusIdEEE10Policy1000EPdSC_iS9_ddNS7_10__identityEEEvT0_T1_T2_T3_T4_T6_:
.text._ZN3cub18CUB_300001_SM_10006detail6reduce28DeviceReduceSingleTileKernelINS2_10policy_hubIdyN4cuda3std3__44plusIdEEE10Policy1000EPdSC_iS9_ddNS7_10__identityEEEvT0_T1_T2_T3_T4_T6_:
[----:B------:R-:W-:Y:S01]  /*0000*/  LDC R1, c[0x0][0x37c] ;  /* 0x0000df00ff017b82 */ /* 0x000fe20000000800 */
[----:B------:R-:W0:Y:S01]  /*0010*/  LDCU UR4, c[0x0][0x390] ;  /* 0x00007200ff0477ac */ /* 0x000e220008000800 */
[----:B------:R-:W1:Y:S01]  /*0020*/  LDCU.64 UR6, c[0x0][0x358] ;  /* 0x00006b00ff0677ac */ /* 0x000e620008000a00 */
[----:B0-----:R-:W-:-:S05]  /*0030*/  IMAD.U32 R4, RZ, RZ, UR4 ;  /* 0x00000004ff047e24 */ /* 0x001fca000f8e00ff */
[----:B------:R-:W-:-:S13]  /*0040*/  ISETP.NE.AND P0, PT, R4, RZ, PT ;  /* 0x000000ff0400720c */ /* 0x000fda0003f05270 */
[----:B-1----:R-:W-:Y:S05]  /*0050*/  @P0 BRA `(.L_x_193) ;  /* 0x00000000001c0947 */ /* 0x002fea0003800000 */
[----:B------:R-:W0:Y:S02]  /*0060*/  S2R R0, SR_TID.X ;  /* 0x0000000000007919 */ /* 0x000e240000002100 */
[----:B0-----:R-:W-:-:S13]  /*0070*/  ISETP.NE.AND P0, PT, R0, RZ, PT ;  /* 0x000000ff0000720c */ /* 0x001fda0003f05270 */
[----:B------:R-:W-:Y:S05]  /*0080*/  @P0 EXIT ;  /* 0x000000000000094d */ /* 0x000fea0003800000 */
[----:B------:R-:W0:Y:S08]  /*0090*/  LDC.64 R2, c[0x0][0x388] ;  /* 0x0000e200ff027b82 */ /* 0x000e300000000a00 */
[----:B------:R-:W0:Y:S02]  /*00a0*/  LDC.64 R4, c[0x0][0x398] ;  /* 0x0000e600ff047b82 */ /* 0x000e240000000a00 */
[----:B0-----:R-:W-:Y:S01]  /*00b0*/  STG.E.64 desc[UR6][R2.64], R4 ;  /* 0x0000000402007986 */ /* 0x001fe2000c101b06 */
[----:B------:R-:W-:Y:S05]  /*00c0*/  EXIT ;  /* 0x000000000000794d */ /* 0x000fea0003800000 */
.L_x_193:
[----:B------:R-:W-:Y:S01]  /*00d0*/  ISETP.GT.AND P0, PT, R4, 0xdff, PT ;  /* 0x00000dff0400780c */ /* 0x000fe20003f04270 */
[----:B------:R-:W-:-:S12]  /*00e0*/  BSSY.RECONVERGENT B0, `(.L_x_194) ;  /* 0x0000242000007945 */ /* 0x000fd80003800200 */
[----:B------:R-:W-:Y:S05]  /*00f0*/  @P0 BRA `(.L_x_195) ;  /* 0x0000001400180947 */ /* 0x000fea0003800000 */
[----:B------:R-:W0:Y:S01]  /*0100*/  S2R R5, SR_TID.X ;  /* 0x0000000000057919 */ /* 0x000e220000002100 */
[----:B------:R-:W-:Y:S01]  /*0110*/  BSSY.RECONVERGENT B1, `(.L_x_196) ;  /* 0x0000009000017945 */ /* 0x000fe20003800200 */
[----:B------:R-:W-:Y:S02]  /*0120*/  CS2R R2, SRZ ;  /* 0x0000000000027805 */ /* 0x000fe4000001ff00 */
[----:B0-----:R-:W-:Y:S01]  /*0130*/  ISETP.GE.AND P0, PT, R5, R4, PT ;  /* 0x000000040500720c */ /* 0x001fe20003f06270 */
[----:B------:R-:W-:-:S12]  /*0140*/  IMAD.MOV.U32 R7, RZ, RZ, R5 ;  /* 0x000000ffff077224 */ /* 0x000fd800078e0005 */
[----:B------:R-:W-:Y:S05]  /*0150*/  @P0 BRA `(.L_x_197) ;  /* 0x0000000000100947 */ /* 0x000fea0003800000 */
[----:B------:R-:W0:Y:S02]  /*0160*/  LDC.64 R2, c[0x0][0x380] ;  /* 0x0000e000ff027b82 */ /* 0x000e240000000a00 */
[----:B0-----:R-:W-:-:S06]  /*0170*/  IMAD.WIDE.U32 R2, R5, 0x8, R2 ;  /* 0x0000000805027825 */ /* 0x001fcc00078e0002 */
[----:B------:R-:W5:Y:S01]  /*0180*/  LDG.E.64.CONSTANT R2, desc[UR6][R2.64] ;  /* 0x0000000602027981 */ /* 0x000f62000c1e9b00 */
[----:B------:R-:W-:-:S07]  /*0190*/  VIADD R7, R5, 0x200 ;  /* 0x0000020005077836 */ /* 0x000fce0000000000 */
.L_x_197:
[----:B------:R-:W-:Y:S05]  /*01a0*/  BSYNC.RECONVERGENT B1 ;  /* 0x0000000000017941 */ /* 0x000fea0003800200 */
.L_x_196:
[----:B------:R-:W-:Y:S01]  /*01b0*/  ISETP.GE.AND P0, PT, R7, R4, PT ;  /* 0x000000040700720c */ /* 0x000fe20003f06270 */
[----:B------:R-:W-:-:S12]  /*01c0*/  BSSY.RECONVERGENT B1, `(.L_x_198) ;  /* 0x0000076000017945 */ /* 0x000fd80003800200 */
[----:B------:R-:W-:Y:S05]  /*01d0*/  @P0 BRA `(.L_x_199) ;  /* 0x0000000400d00947 */ /* 0x000fea0003800000 */
[----:B------:R-:W-:Y:S01]  /*01e0*/  LOP3.LUT R9, RZ, R7, RZ, 0x33, !PT ;  /* 0x00000007ff097212 */ /* 0x000fe200078e33ff */
[----:B------:R-:W-:Y:S04]  /*01f0*/  BSSY.RECONVERGENT B2, `(.L_x_200) ;  /* 0x0000017000027945 */ /* 0x000fe80003800200 */
[----:B------:R-:W-:-:S05]  /*0200*/  IMAD.IADD R0, R9, 0x1, R4 ;  /* 0x0000000109007824 */ /* 0x000fca00078e0204 */
[C---:B------:R-:W-:Y:S02]  /*0210*/  LOP3.LUT R6, R0.reuse, 0x600, RZ, 0xc0, !PT ;  /* 0x0000060000067812 */ /* 0x040fe400078ec0ff */
[----:B------:R-:W-:Y:S02]  /*0220*/  ISETP.GE.U32.AND P0, PT, R0, 0x600, PT ;  /* 0x000006000000780c */ /* 0x000fe40003f06070 */
[----:B------:R-:W-:-:S13]  /*0230*/  ISETP.NE.AND P1, PT, R6, 0x600, PT ;  /* 0x000006000600780c */ /* 0x000fda0003f25270 */
[----:B------:R-:W-:Y:S05]  /*0240*/  @!P1 BRA `(.L_x_201) ;  /* 0x0000000000449947 */ /* 0x000fea0003800000 */
[----:B------:R-:W0:Y:S01]  /*0250*/  LDC.64 R8, c[0x0][0x380] ;  /* 0x0000e000ff087b82 */ /* 0x000e220000000a00 */
[----:B------:R-:W-:-:S04]  /*0260*/  LEA.HI R0, R0, 0x1, RZ, 0x17 ;  /* 0x0000000100007811 */ /* 0x000fc800078fb8ff */
[----:B------:R-:W-:-:S05]  /*0270*/  LOP3.LUT R0, R0, 0x3, RZ, 0xc0, !PT ;  /* 0x0000000300007812 */ /* 0x000fca00078ec0ff */
[----:B------:R-:W-:Y:S02]  /*0280*/  IMAD.MOV R0, RZ, RZ, -R0 ;  /* 0x000000ffff007224 */ /* 0x000fe400078e0a00 */
[----:B0-----:R-:W-:-:S04]  /*0290*/  IMAD.WIDE.U32 R8, R7, 0x8, R8 ;  /* 0x0000000807087825 */ /* 0x001fc800078e0008 */
[----:B------:R-:W-:Y:S02]  /*02a0*/  IMAD.MOV.U32 R6, RZ, RZ, R8 ;  /* 0x000000ffff067224 */ /* 0x000fe400078e0008 */
[----:B------:R-:W-:-:S07]  /*02b0*/  IMAD.MOV.U32 R11, RZ, RZ, R9 ;  /* 0x000000ffff0b7224 */ /* 0x000fce00078e0009 */
.L_x_202:
[----:B------:R-:W-:Y:S02]  /*02c0*/  IMAD.MOV.U32 R8, RZ, RZ, R6 ;  /* 0x000000ffff087224 */ /* 0x000fe400078e0006 */
[----:B------:R-:W-:-:S06]  /*02d0*/  IMAD.MOV.U32 R9, RZ, RZ, R11 ;  /* 0x000000ffff097224 */ /* 0x000fcc00078e000b */
[----:B------:R-:W2:Y:S01]  /*02e0*/  LDG.E.64.CONSTANT R8, desc[UR6][R8.64] ;  /* 0x0000000608087981 */ /* 0x000ea2000c1e9b00 */
[----:B------:R-:W-:Y:S01]  /*02f0*/  VIADD R0, R0, 0x1 ;  /* 0x0000000100007836 */ /* 0x000fe20000000000 */
[----:B------:R-:W-:Y:S01]  /*0300*/  IADD3 R6, P2, PT, R6, 0x1000, RZ ;  /* 0x0000100006067810 */ /* 0x000fe20007f5e0ff */
[----:B------:R-:W-:-:S03]  /*0310*/  VIADD R7, R7, 0x200 ;  /* 0x0000020007077836 */ /* 0x000fc60000000000 */
[----:B------:R-:W-:Y:S01]  /*0320*/  ISETP.NE.AND P1, PT, R0, RZ, PT ;  /* 0x000000ff0000720c */ /* 0x000fe20003f25270 */
[----:B------:R-:W-:Y:S01]  /*0330*/  IMAD.X R11, RZ, RZ, R11, P2 ;  /* 0x000000ffff0b7224 */ /* 0x000fe200010e060b */
[----:B--2--5:R-:W-:-:S11]  /*0340*/  DADD R2, R8, R2 ;  /* 0x0000000008027229 */ /* 0x024fd60000000002 */
[----:B------:R-:W-:Y:S05]  /*0350*/  @P1 BRA `(.L_x_202) ;  /* 0xfffffffc00d81947 */ /* 0x000fea000383ffff */
.L_x_201:
[----:B------:R-:W-:Y:S05]  /*0360*/  BSYNC.RECONVERGENT B2 ;  /* 0x0000000000027941 */ /* 0x000fea0003800200 */
.L_x_200:
        /* <DEDUP_REMOVED lines=8> */
.L_x_205:
[----:B------:R-:W0:Y:S02]  /*03f0*/  LDC.64 R32, c[0x0][0x380] ;  /* 0x0000e000ff207b82 */ /* 0x000e240000000a00 */
[----:B0-----:R-:W-:-:S05]  /*0400*/  IMAD.WIDE R14, R7, 0x8, R32 ;  /* 0x00000008070e7825 */ /* 0x001fca00078e0220 */
[----:B------:R-:W2:Y:S04]  /*0410*/  LDG.E.64.CONSTANT R8, desc[UR6][R14.64] ;  /* 0x000000060e087981 */ /* 0x000ea8000c1e9b00 */
[----:B------:R-:W3:Y:S04]  /*0420*/  LDG.E.64.CONSTANT R10, desc[UR6][R14.64+0x1000] ;  /* 0x001000060e0a7981 */ /* 0x000ee8000c1e9b00 */
[----:B------:R-:W4:Y:S01]  /*0430*/  LDG.E.64.CONSTANT R12, desc[UR6][R14.64+0x2000] ;  /* 0x002000060e0c7981 */ /* 0x000f22000c1e9b00 */
[----:B------:R-:W-:-:S03]  /*0440*/  VIADD R41, R7, 0x800 ;  /* 0x0000080007297836 */ /* 0x000fc60000000000 */
[----:B------:R-:W4:Y:S01]  /*0450*/  LDG.E.64.CONSTANT R30, desc[UR6][R14.64+0x3000] ;  /* 0x003000060e1e7981 */ /* 0x000f22000c1e9b00 */
[----:B------:R-:W-:-:S05]  /*0460*/  IMAD.WIDE R40, R41, 0x8, R32 ;  /* 0x0000000829287825 */ /* 0x000fca00078e0220 */
[----:B------:R-:W4:Y:S04]  /*0470*/  LDG.E.64.CONSTANT R28, desc[UR6][R40.64] ;  /* 0x00000006281c7981 */ /* 0x000f28000c1e9b00 */
[----:B------:R-:W4:Y:S04]  /*0480*/  LDG.E.64.CONSTANT R26, desc[UR6][R40.64+0x1000] ;  /* 0x00100006281a7981 */ /* 0x000f28000c1e9b00 */
        /* <DEDUP_REMOVED lines=12> */
[----:B------:R-:W4:Y:S04]  /*0550*/  LDG.E.64.CONSTANT R34, desc[UR6][R44.64+0x2000] ;  /* 0x002000062c227981 */ /* 0x000f28000c1e9b00 */
[----:B------:R-:W4:Y:S01]  /*0560*/  LDG.E.64.CONSTANT R32, desc[UR6][R44.64+0x3000] ;  /* 0x003000062c207981 */ /* 0x000f22000c1e9b00 */
[----:B------:R-:W-:-:S05]  /*0570*/  VIADD R7, R7, 0x2000 ;  /* 0x0000200007077836 */ /* 0x000fca0000000000 */
[----:B------:R-:W-:Y:S01]  /*0580*/  ISETP.GE.AND P1, PT, R7, R0, PT ;  /* 0x000000000700720c */ /* 0x000fe20003f26270 */
[----:B--2--5:R-:W-:-:S08]  /*0590*/  DADD R8, R8, R2 ;  /* 0x0000000008087229 */ /* 0x024fd00000000002 */
[----:B---3--:R-:W-:-:S08]  /*05a0*/  DADD R8, R8, R10 ;  /* 0x0000000008087229 */ /* 0x008fd0000000000a */
[----:B----4-:R-:W-:-:S08]  /*05b0*/  DADD R8, R8, R12 ;  /* 0x0000000008087229 */ /* 0x010fd0000000000c */
[----:B------:R-:W-:-:S08]  /*05c0*/  DADD R8, R8, R30 ;  /* 0x0000000008087229 */ /* 0x000fd0000000001e */
        /* <DEDUP_REMOVED lines=11> */
[----:B------:R-:W-:Y:S01]  /*0680*/  DADD R2, R8, R32 ;  /* 0x0000000008027229 */ /* 0x000fe20000000020 */
[----:B------:R-:W-:Y:S10]  /*0690*/  @!P1 BRA `(.L_x_205) ;  /* 0xfffffffc00549947 */ /* 0x000ff4000383ffff */
.L_x_204:
[----:B------:R-:W-:Y:S05]  /*06a0*/  BSYNC.RECONVERGENT B2 ;  /* 0x0000000000027941 */ /* 0x000fea0003800200 */
.L_x_203:
[----:B------:R-:W-:Y:S01]  /*06b0*/  IMAD.IADD R0, R4, 0x1, -R7 ;  /* 0x0000000104007824 */ /* 0x000fe200078e0a07 */
[----:B------:R-:W-:Y:S04]  /*06c0*/  BSSY.RECONVERGENT B2, `(.L_x_206) ;  /* 0x0000019000027945 */ /* 0x000fe80003800200 */
[----:B------:R-:W-:-:S13]  /*06d0*/  ISETP.GT.AND P1, PT, R0, 0x800, PT ;  /* 0x000008000000780c */ /* 0x000fda0003f24270 */
[----:B------:R-:W-:Y:S05]  /*06e0*/  @!P1 BRA `(.L_x_207) ;  /* 0x0000000000589947 */ /* 0x000fea0003800000 */
        /* <DEDUP_REMOVED lines=12> */
[----:B------:R-:W-:Y:S01]  /*07b0*/  PLOP3.LUT P0, PT, PT, PT, PT, 0x8, 0x80 ;  /* 0x000000000080781c */ /* 0x000fe20003f0e170 */
[----:B------:R-:W-:Y:S01]  /*07c0*/  VIADD R7, R7, 0x1000 ;  /* 0x0000100007077836 */ /* 0x000fe20000000000 */
[----:B--2--5:R-:W-:-:S08]  /*07d0*/  DADD R10, R2, R10 ;  /* 0x00000000020a7229 */ /* 0x024fd0000000000a */
[----:B---3--:R-:W-:-:S08]  /*07e0*/  DADD R10, R10, R12 ;  /* 0x000000000a0a7229 */ /* 0x008fd0000000000c */
[----:B----4-:R-:W-:-:S08]  /*07f0*/  DADD R10, R10, R14 ;  /* 0x000000000a0a7229 */ /* 0x010fd0000000000e */
[----:B------:R-:W-:-:S08]  /*0800*/  DADD R10, R10, R16 ;  /* 0x000000000a0a7229 */ /* 0x000fd00000000010 */
[----:B------:R-:W-:-:S08]  /*0810*/  DADD R10, R10, R20 ;  /* 0x000000000a0a7229 */ /* 0x000fd00000000014 */
[----:B------:R-:W-:-:S08]  /*0820*/  DADD R10, R10, R22 ;  /* 0x000000000a0a7229 */ /* 0x000fd00000000016 */
[----:B------:R-:W-:-:S08]  /*0830*/  DADD R10, R10, R24 ;  /* 0x000000000a0a7229 */ /* 0x000fd00000000018 */
[----:B------:R-:W-:-:S11]  /*0840*/  DADD R2, R10, R26 ;  /* 0x000000000a027229 */ /* 0x000fd6000000001a */
.L_x_207:
[----:B------:R-:W-:Y:S05]  /*0850*/  BSYNC.RECONVERGENT B2 ;  /* 0x0000000000027941 */ /* 0x000fea0003800200 */
.L_x_206:
[----:B------:R-:W-:-:S13]  /*0860*/  ISETP.LT.OR P0, PT, R7, R4, P0 ;  /* 0x000000040700720c */ /* 0x000fda0000701670 */
[----:B------:R-:W-:Y:S05]  /*0870*/  @!P0 BRA `(.L_x_199) ;  /* 0x0000000000288947 */ /* 0x000fea0003800000 */
[----:B------:R-:W0:Y:S02]  /*0880*/  LDC.64 R8, c[0x0][0x380] ;  /* 0x0000e000ff087b82 */ /* 0x000e240000000a00 */
[----:B0-----:R-:W-:-:S05]  /*0890*/  IMAD.WIDE R6, R7, 0x8, R8 ;  /* 0x0000000807067825 */ /* 0x001fca00078e0208 */
[----:B------:R-:W2:Y:S04]  /*08a0*/  LDG.E.64.CONSTANT R8, desc[UR6][R6.64] ;  /* 0x0000000606087981 */ /* 0x000ea8000c1e9b00 */
[----:B------:R-:W3:Y:S04]  /*08b0*/  LDG.E.64.CONSTANT R10, desc[UR6][R6.64+0x1000] ;  /* 0x00100006060a7981 */ /* 0x000ee8000c1e9b00 */
[----:B------:R-:W4:Y:S04]  /*08c0*/  LDG.E.64.CONSTANT R12, desc[UR6][R6.64+0x2000] ;  /* 0x00200006060c7981 */ /* 0x000f28000c1e9b00 */
[----:B------:R-:W4:Y:S01]  /*08d0*/  LDG.E.64.CONSTANT R14, desc[UR6][R6.64+0x3000] ;  /* 0x00300006060e7981 */ /* 0x000f22000c1e9b00 */
[----:B--2--5:R-:W-:-:S08]  /*08e0*/  DADD R8, R2, R8 ;  /* 0x0000000002087229 */ /* 0x024fd00000000008 */
[----:B---3--:R-:W-:-:S08]  /*08f0*/  DADD R8, R8, R10 ;  /* 0x0000000008087229 */ /* 0x008fd0000000000a */
[----:B----4-:R-:W-:-:S08]  /*0900*/  DADD R8, R8, R12 ;  /* 0x0000000008087229 */ /* 0x010fd0000000000c */
[----:B------:R-:W-:-:S11]  /*0910*/  DADD R2, R8, R14 ;  /* 0x0000000008027229 */ /* 0x000fd6000000000e */
.L_x_199:
[----:B------:R-:W-:Y:S05]  /*0920*/  BSYNC.RECONVERGENT B1 ;  /* 0x0000000000017941 */ /* 0x000fea0003800200 */
.L_x_198:
[----:B------:R-:W-:-:S13]  /*0930*/  ISETP.GE.AND P0, PT, R4, 0x200, PT ;  /* 0x000002000400780c */ /* 0x000fda0003f06270 */
[----:B------:R-:W-:Y:S05]  /*0940*/  @!P0 BRA `(.L_x_208) ;  /* 0x0000000400148947 */ /* 0x000fea0003800000 */
[----:B------:R-:W0:Y:S01]  /*0950*/  S2R R12, SR_LANEID ;  /* 0x00000000000c7919 */ /* 0x000e220000000000 */
[----:B-----5:R-:W-:Y:S04]  /*0960*/  SHFL.DOWN PT, R6, R2, 0x1, 0x1f ;  /* 0x08201f0002067f89 */ /* 0x020fe800000e0000 */
[----:B------:R-:W1:Y:S02]  /*0970*/  SHFL.DOWN PT, R7, R3, 0x1, 0x1f ;  /* 0x08201f0003077f89 */ /* 0x000e6400000e0000 */
[----:B-1----:R-:W-:Y:S01]  /*0980*/  DADD R6, R6, R2 ;  /* 0x0000000006067229 */ /* 0x002fe20000000002 */
[C---:B0-----:R-:W-:Y:S02]  /*0990*/  ISETP.GT.AND P0, PT, R12.reuse, 0x1e, PT ;  /* 0x0000001e0c00780c */ /* 0x041fe40003f04270 */
[----:B------:R-:W-:-:S07]  /*09a0*/  ISETP.NE.AND P1, PT, R12, RZ, PT ;  /* 0x000000ff0c00720c */ /* 0x000fce0003f25270 */
[----:B------:R-:W-:Y:S02]  /*09b0*/  FSEL R8, R2, R6, P0 ;  /* 0x0000000602087208 */ /* 0x000fe40000000000 */
[----:B------:R-:W-:Y:S02]  /*09c0*/  FSEL R9, R3, R7, P0 ;  /* 0x0000000703097208 */ /* 0x000fe40000000000 */
[----:B------:R-:W-:Y:S01]  /*09d0*/  ISETP.GT.AND P0, PT, R12, 0x1d, PT ;  /* 0x0000001d0c00780c */ /* 0x000fe20003f04270 */
[----:B------:R-:W-:Y:S01]  /*09e0*/  SHFL.DOWN PT, R6, R8, 0x2, 0x1f ;  /* 0x08401f0008067f89 */ /* 0x000fe200000e0000 */
[----:B------:R-:W-:Y:S02]  /*09f0*/  @!P1 MOV R4, 0x400 ;  /* 0x0000040000049802 */ /* 0x000fe40000000f00 */
[----:B------:R-:W-:Y:S01]  /*0a00*/  @!P1 SHF.R.U32.HI R0, RZ, 0x2, R5 ;  /* 0x00000002ff009819 */ /* 0x000fe20000011605 */
[----:B------:R-:W0:Y:S03]  /*0a10*/  SHFL.DOWN PT, R7, R9, 0x2, 0x1f ;  /* 0x08401f0009077f89 */ /* 0x000e2600000e0000 */
[----:B------:R-:W-:Y:S01]  /*0a20*/  @!P1 LOP3.LUT R0, R0, 0xf8, RZ, 0xc0, !PT ;  /* 0x000000f800009812 */ /* 0x000fe200078ec0ff */
[----:B0-----:R-:W-:-:S10]  /*0a30*/  DADD R6, R6, R8 ;  /* 0x0000000006067229 */ /* 0x001fd40000000008 */
[----:B------:R-:W-:Y:S02]  /*0a40*/  FSEL R6, R8, R6, P0 ;  /* 0x0000000608067208 */ /* 0x000fe40000000000 */
[----:B------:R-:W-:Y:S02]  /*0a50*/  FSEL R7, R9, R7, P0 ;  /* 0x0000000709077208 */ /* 0x000fe40000000000 */
[----:B------:R-:W-:Y:S01]  /*0a60*/  ISETP.GT.AND P0, PT, R12, 0x1b, PT ;  /* 0x0000001b0c00780c */ /* 0x000fe20003f04270 */
[----:B------:R-:W-:Y:S04]  /*0a70*/  SHFL.DOWN PT, R2, R6, 0x4, 0x1f ;  /* 0x08801f0006027f89 */ /* 0x000fe800000e0000 */
[----:B------:R-:W0:Y:S01]  /*0a80*/  SHFL.DOWN PT, R3, R7, 0x4, 0x1f ;  /* 0x08801f0007037f89 */ /* 0x000e2200000e0000 */
[----:B------:R-:W1:Y:S01]  /*0a90*/  @!P1 S2R R9, SR_CgaCtaId ;  /* 0x0000000000099919 */ /* 0x000e620000008800 */
[----:B0-----:R-:W-:-:S10]  /*0aa0*/  DADD R2, R2, R6 ;  /* 0x0000000002027229 */ /* 0x001fd40000000006 */
[----:B------:R-:W-:Y:S02]  /*0ab0*/  FSEL R10, R6, R2, P0 ;  /* 0x00000002060a7208 */ /* 0x000fe40000000000 */
[----:B------:R-:W-:Y:S02]  /*0ac0*/  FSEL R11, R7, R3, P0 ;  /* 0x00000003070b7208 */ /* 0x000fe40000000000 */
[----:B------:R-:W-:Y:S01]  /*0ad0*/  ISETP.GT.AND P0, PT, R12, 0x17, PT ;  /* 0x000000170c00780c */ /* 0x000fe20003f04270 */
[----:B------:R-:W-:Y:S04]  /*0ae0*/  SHFL.DOWN PT, R2, R10, 0x8, 0x1f ;  /* 0x09001f000a027f89 */ /* 0x000fe800000e0000 */
[----:B------:R-:W0:Y:S02]  /*0af0*/  SHFL.DOWN PT, R3, R11, 0x8, 0x1f ;  /* 0x09001f000b037f89 */ /* 0x000e2400000e0000 */
[----:B0-----:R-:W-:-:S10]  /*0b00*/  DADD R2, R2, R10 ;  /* 0x0000000002027229 */ /* 0x001fd4000000000a */
[----:B------:R-:W-:Y:S02]  /*0b10*/  FSEL R6, R10, R2, P0 ;  /* 0x000000020a067208 */ /* 0x000fe40000000000 */
[----:B------:R-:W-:Y:S02]  /*0b20*/  FSEL R7, R11, R3, P0 ;  /* 0x000000030b077208 */ /* 0x000fe40000000000 */
[----:B-1----:R-:W-:Y:S01]  /*0b30*/  @!P1 LEA R11, R9, R4, 0x18 ;  /* 0x00000004090b9211 */ /* 0x002fe200078ec0ff */
[----:B------:R-:W-:Y:S01]  /*0b40*/  SHFL.DOWN PT, R2, R6, 0x10, 0x1f ;  /* 0x0a001f0006027f89 */ /* 0x000fe200000e0000 */
[----:B------:R-:W-:-:S03]  /*0b50*/  ISETP.NE.AND P0, PT, R5, RZ, PT ;  /* 0x000000ff0500720c */ /* 0x000fc60003f05270 */
[----:B------:R-:W0:Y:S01]  /*0b60*/  SHFL.DOWN PT, R3, R7, 0x10, 0x1f ;  /* 0x0a001f0007037f89 */ /* 0x000e2200000e0000 */
[----:B------:R-:W-:Y:S01]  /*0b70*/  @!P1 IMAD.IADD R11, R0, 0x1, R11 ;  /* 0x00000001000b9824 */ /* 0x000fe200078e020b */
[----:B0-----:R-:W-:-:S07]  /*0b80*/  DADD R8, R2, R6 ;  /* 0x0000000002087229 */ /* 0x001fce0000000006 */
[----:B------:R1:W-:Y:S01]  /*0b90*/  @!P1 STS.64 [R11+0x10], R8 ;  /* 0x000010080b009388 */ /* 0x0003e20000000a00 */
[----:B------:R-:W-:Y:S01]  /*0ba0*/  BAR.SYNC.DEFER_BLOCKING 0x0 ;  /* 0x0000000000007b1d */ /* 0x000fe20000010000 */
[----:B------:R-:W-:-:S04]  /*0bb0*/  ISETP.GT.AND P1, PT, R12, 0xf, PT ;  /* 0x0000000f0c00780c */ /* 0x000fc80003f24270 */
[----:B------:R-:W-:Y:S02]  /*0bc0*/  FSEL R2, R6, R8, P1 ;  /* 0x0000000806027208 */ /* 0x000fe40000800000 */
[----:B------:R-:W-:Y:S01]  /*0bd0*/  FSEL R3, R7, R9, P1 ;  /* 0x0000000907037208 */ /* 0x000fe20000800000 */
[----:B------:R-:W-:Y:S06]  /*0be0*/  @P0 BRA `(.L_x_209) ;  /* 0x0000001800440947 */ /* 0x000fec0003800000 */
[----:B------:R-:W0:Y:S01]  /*0bf0*/  S2UR UR5, SR_CgaCtaId ;  /* 0x00000000000579c3 */ /* 0x000e220000008800 */
[----:B------:R-:W-:Y:S02]  /*0c00*/  UMOV UR4, 0x400 ;  /* 0x0000040000047882 */ /* 0x000fe40000000000 */
[----:B0-----:R-:W-:-:S09]  /*0c10*/  ULEA UR4, UR5, UR4, 0x18 ;  /* 0x0000000405047291 */ /* 0x001fd2000f8ec0ff */
[----:B------:R-:W0:Y:S04]  /*0c20*/  LDS.64 R4, [UR4+0x18] ;  /* 0x00001804ff047984 */ /* 0x000e280008000a00 */
[----:B-1----:R-:W1:Y:S04]  /*0c30*/  LDS.128 R8, [UR4+0x20] ;  /* 0x00002004ff087984 */ /* 0x002e680008000c00 */
[----:B------:R-:W2:Y:S01]  /*0c40*/  LDS.128 R12, [UR4+0x30] ;  /* 0x00003004ff0c7984 */ /* 0x000ea20008000c00 */
[----:B0-----:R-:W-:-:S03]  /*0c50*/  DADD R2, R2, R4 ;  /* 0x0000000002027229 */ /* 0x001fc60000000004 */
[----:B------:R-:W0:Y:S05]  /*0c60*/  LDS.128 R4, [UR4+0x40] ;  /* 0x00004004ff047984 */ /* 0x000e2a0008000c00 */
[----:B-1----:R-:W-:-:S08]  /*0c70*/  DADD R2, R2, R8 ;  /* 0x0000000002027229 */ /* 0x002fd00000000008 */
[----:B------:R-:W-:Y:S01]  /*0c80*/  DADD R2, R2, R10 ;  /* 0x0000000002027229 */ /* 0x000fe2000000000a */
[----:B------:R-:W1:Y:S07]  /*0c90*/  LDS.128 R8, [UR4+0x50] ;  /* 0x00005004ff087984 */ /* 0x000e6e0008000c00 */
[----:B--2---:R-:W-:-:S08]  /*0ca0*/  DADD R2, R2, R12 ;  /* 0x0000000002027229 */ /* 0x004fd0000000000c */
[----:B------:R-:W-:Y:S01]  /*0cb0*/  DADD R2, R2, R14 ;  /* 0x0000000002027229 */ /* 0x000fe2000000000e */
[----:B------:R-:W2:Y:S07]  /*0cc0*/  LDS.128 R12, [UR4+0x60] ;  /* 0x00006004ff0c7984 */ /* 0x000eae0008000c00 */
[----:B0-----:R-:W-:-:S08]  /*0cd0*/  DADD R2, R2, R4 ;  /* 0x0000000002027229 */ /* 0x001fd00000000004 */
[----:B------:R-:W-:Y:S01]  /*0ce0*/  DADD R2, R2, R6 ;  /* 0x0000000002027229 */ /* 0x000fe20000000006 */
[----:B------:R-:W0:Y:S07]  /*0cf0*/  LDS.128 R4, [UR4+0x70] ;  /* 0x00007004ff047984 */ /* 0x000e2e0008000c00 */
[----:B-1----:R-:W-:-:S08]  /*0d00*/  DADD R2, R2, R8 ;  /* 0x0000000002027229 */ /* 0x002fd00000000008 */
[----:B------:R-:W-:Y:S01]  /*0d10*/  DADD R2, R2, R10 ;  /* 0x0000000002027229 */ /* 0x000fe2000000000a */
[----:B------:R-:W1:Y:S07]  /*0d20*/  LDS.128 R8, [UR4+0x80] ;  /* 0x00008004ff087984 */ /* 0x000e6e0008000c00 */
[----:B--2---:R-:W-:-:S08]  /*0d30*/  DADD R2, R2, R12 ;  /* 0x0000000002027229 */ /* 0x004fd0000000000c */
[----:B------:R-:W-:-:S08]  /*0d40*/  DADD R2, R2, R14 ;  /* 0x0000000002027229 */ /* 0x000fd0000000000e */
[----:B0-----:R-:W-:-:S08]  /*0d50*/  DADD R2, R2, R4 ;  /* 0x0000000002027229 */ /* 0x001fd00000000004 */
[----:B------:R-:W-:-:S08]  /*0d60*/  DADD R2, R2, R6 ;  /* 0x0000000002027229 */ /* 0x000fd00000000006 */
[----:B-1----:R-:W-:-:S08]  /*0d70*/  DADD R2, R2, R8 ;  /* 0x0000000002027229 */ /* 0x002fd00000000008 */
[----:B------:R-:W-:Y:S01]  /*0d80*/  DADD R2, R2, R10 ;  /* 0x0000000002027229 */ /* 0x000fe2000000000a */
[----:B------:R-:W-:Y:S10]  /*0d90*/  BRA `(.L_x_209) ;  /* 0x0000001400d87947 */ /* 0x000ff40003800000 */
.L_x_208:
[----:B------:R-:W-:Y:S01]  /*0da0*/  LOP3.LUT R0, R5, 0x3e0, RZ, 0xc0, !PT ;  /* 0x000003e005007812 */ /* 0x000fe200078ec0ff */
[----:B------:R-:W0:Y:S03]  /*0db0*/  S2R R10, SR_LANEID ;  /* 0x00000000000a7919 */ /* 0x000e260000000000 */
[----:B------:R-:W-:Y:S01]  /*0dc0*/  LOP3.LUT R9, RZ, R0, RZ, 0x33, !PT ;  /* 0x00000000ff097212 */ /* 0x000fe200078e33ff */
[----:B------:R-:W-:-:S04]  /*0dd0*/  VIADD R7, R0, 0x20 ;  /* 0x0000002000077836 */ /* 0x000fc80000000000 */
[----:B------:R-:W-:Y:S01]  /*0de0*/  IMAD.IADD R9, R9, 0x1, R4 ;  /* 0x0000000109097824 */ /* 0x000fe200078e0204 */
[----:B------:R-:W-:-:S04]  /*0df0*/  ISETP.GT.AND P0, PT, R7, R4, PT ;  /* 0x000000040700720c */ /* 0x000fc80003f04270 */
[----:B------:R-:W-:-:S05]  /*0e00*/  SEL R11, R9, 0x1f, P0 ;  /* 0x0000001f090b7807 */ /* 0x000fca0000000000 */
[----:B-----5:R-:W-:Y:S04]  /*0e10*/  SHFL.DOWN PT, R6, R2, 0x1, R11 ;  /* 0x0820000002067989 */ /* 0x020fe800000e000b */
[----:B------:R-:W1:Y:S01]  /*0e20*/  SHFL.DOWN PT, R7, R3, 0x1, R11 ;  /* 0x0820000003077989 */ /* 0x000e6200000e000b */
[C---:B0-----:R-:W-:Y:S01]  /*0e30*/  ISETP.GE.AND P0, PT, R10.reuse, R11, PT ;  /* 0x0000000b0a00720c */ /* 0x041fe20003f06270 */
[C---:B------:R-:W-:Y:S01]  /*0e40*/  VIADD R0, R10.reuse, 0x2 ;  /* 0x000000020a007836 */ /* 0x040fe20000000000 */
[----:B------:R-:W-:Y:S01]  /*0e50*/  ISETP.NE.AND P1, PT, R10, RZ, PT ;  /* 0x000000ff0a00720c */ /* 0x000fe20003f25270 */
[----:B-1----:R-:W-:-:S12]  /*0e60*/  DADD R6, R6, R2 ;  /* 0x0000000006067229 */ /* 0x002fd80000000002 */
[----:B------:R-:W0:Y:S01]  /*0e70*/  @!P1 S2R R12, SR_CgaCtaId ;  /* 0x00000000000c9919 */ /* 0x000e220000008800 */
[----:B------:R-:W-:Y:S02]  /*0e80*/  FSEL R8, R6, R2, !P0 ;  /* 0x0000000206087208 */ /* 0x000fe40004000000 */
[----:B------:R-:W-:Y:S02]  /*0e90*/  FSEL R9, R7, R3, !P0 ;  /* 0x0000000307097208 */ /* 0x000fe40004000000 */
[----:B------:R-:W-:Y:S01]  /*0ea0*/  ISETP.GT.AND P0, PT, R0, R11, PT ;  /* 0x0000000b0000720c */ /* 0x000fe20003f04270 */
[----:B------:R-:W-:Y:S01]  /*0eb0*/  SHFL.DOWN PT, R6, R8, 0x2, R11 ;  /* 0x0840000008067989 */ /* 0x000fe200000e000b */
[----:B------:R-:W-:-:S03]  /*0ec0*/  VIADD R0, R10, 0x4 ;  /* 0x000000040a007836 */ /* 0x000fc60000000000 */
[----:B------:R-:W1:Y:S02]  /*0ed0*/  SHFL.DOWN PT, R7, R9, 0x2, R11 ;  /* 0x0840000009077989 */ /* 0x000e6400000e000b */
[----:B-1----:R-:W-:-:S10]  /*0ee0*/  DADD R6, R6, R8 ;  /* 0x0000000006067229 */ /* 0x002fd40000000008 */
[----:B------:R-:W-:Y:S02]  /*0ef0*/  FSEL R6, R8, R6, P0 ;  /* 0x0000000608067208 */ /* 0x000fe40000000000 */
[----:B------:R-:W-:Y:S02]  /*0f00*/  FSEL R7, R9, R7, P0 ;  /* 0x0000000709077208 */ /* 0x000fe40000000000 */
        /* <DEDUP_REMOVED lines=16> */
[----:B------:R-:W-:Y:S02]  /*1010*/  @!P1 MOV R9, 0x400 ;  /* 0x0000040000099802 */ /* 0x000fe40000000f00 */
[----:B------:R-:W-:Y:S01]  /*1020*/  @!P1 SHF.R.U32.HI R8, RZ, 0x2, R5 ;  /* 0x00000002ff089819 */ /* 0x000fe20000011605 */
[----:B------:R-:W1:Y:S01]  /*1030*/  SHFL.DOWN PT, R3, R7, 0x10, R11 ;  /* 0x0a00000007037989 */ /* 0x000e6200000e000b */
[----:B0-----:R-:W-:-:S02]  /*1040*/  @!P1 LEA R9, R12, R9, 0x18 ;  /* 0x000000090c099211 */ /* 0x001fc400078ec0ff */
[----:B------:R-:W-:-:S05]  /*1050*/  @!P1 LOP3.LUT R8, R8, 0xf8, RZ, 0xc0, !PT ;  /* 0x000000f808089812 */ /* 0x000fca00078ec0ff */
[----:B------:R-:W-:Y:S01]  /*1060*/  @!P1 IMAD.IADD R9, R8, 0x1, R9 ;  /* 0x0000000108099824 */ /* 0x000fe200078e0209 */
[----:B-1----:R-:W-:-:S10]  /*1070*/  DADD R2, R2, R6 ;  /* 0x0000000002027229 */ /* 0x002fd40000000006 */
[----:B------:R-:W-:Y:S02]  /*1080*/  FSEL R2, R6, R2, P0 ;  /* 0x0000000206027208 */ /* 0x000fe40000000000 */
[----:B------:R-:W-:Y:S02]  /*1090*/  FSEL R3, R7, R3, P0 ;  /* 0x0000000307037208 */ /* 0x000fe40000000000 */
[----:B------:R-:W-:-:S03]  /*10a0*/  ISETP.NE.AND P0, PT, R5, RZ, PT ;  /* 0x000000ff0500720c */ /* 0x000fc60003f05270 */
[----:B------:R0:W-:Y:S01]  /*10b0*/  @!P1 STS.64 [R9+0x10], R2 ;  /* 0x0000100209009388 */ /* 0x0001e20000000a00 */
[----:B------:R-:W-:Y:S09]  /*10c0*/  BAR.SYNC.DEFER_BLOCKING 0x0 ;  /* 0x0000000000007b1d */ /* 0x000ff20000010000 */
[----:B------:R-:W-:Y:S05]  /*10d0*/  @P0 BRA `(.L_x_209) ;  /* 0x0000001400080947 */ /* 0x000fea0003800000 */
[----:B------:R-:W1:Y:S01]  /*10e0*/  S2UR UR5, SR_CgaCtaId ;  /* 0x00000000000579c3 */ /* 0x000e620000008800 */
[----:B------:R-:W-:Y:S01]  /*10f0*/  UMOV UR4, 0x400 ;  /* 0x0000040000047882 */ /* 0x000fe20000000000 */
[----:B------:R-:W-:Y:S01]  /*1100*/  ISETP.GT.AND P1, PT, R4, 0x20, PT ;  /* 0x000000200400780c */ /* 0x000fe20003f24270 */
[----:B-1----:R-:W-:-:S09]  /*1110*/  ULEA UR4, UR5, UR4, 0x18 ;  /* 0x0000000405047291 */ /* 0x002fd2000f8ec0ff */
[----:B------:R-:W1:Y:S04]  /*1120*/  LDS.64 R6, [UR4+0x18] ;  /* 0x00001804ff067984 */ /* 0x000e680008000a00 */
[----:B------:R-:W2:Y:S04]  /*1130*/  LDS.128 R12, [UR4+0x20] ;  /* 0x00002004ff0c7984 */ /* 0x000ea80008000c00 */
[----:B0-----:R-:W0:Y:S01]  /*1140*/  LDS.128 R8, [UR4+0x30] ;  /* 0x00003004ff087984 */ /* 0x001e220008000c00 */
[----:B-1----:R-:W-:-:S10]  /*1150*/  DADD R6, R2, R6 ;  /* 0x0000000002067229 */ /* 0x002fd40000000006 */
[----:B------:R-:W-:Y:S02]  /*1160*/  FSEL R2, R6, R2, P1 ;  /* 0x0000000206027208 */ /* 0x000fe40000800000 */
[----:B------:R-:W-:Y:S02]  /*1170*/  FSEL R3, R7, R3, P1 ;  /* 0x0000000307037208 */ /* 0x000fe40000800000 */
[----:B------:R-:W-:-:S04]  /*1180*/  ISETP.GT.AND P1, PT, R4, 0x40, PT ;  /* 0x000000400400780c */ /* 0x000fc80003f24270 */
[----:B--2---:R-:W-:-:S10]  /*1190*/  DADD R12, R12, R2 ;  /* 0x000000000c0c7229 */ /* 0x004fd40000000002 */
[----:B------:R-:W-:Y:S02]  /*11a0*/  FSEL R2, R12, R2, P1 ;  /* 0x000000020c027208 */ /* 0x000fe40000800000 */
[----:B------:R-:W-:Y:S02]  /*11b0*/  FSEL R3, R13, R3, P1 ;  /* 0x000000030d037208 */ /* 0x000fe40000800000 */
[----:B------:R-:W-:-:S04]  /*11c0*/  ISETP.GT.AND P1, PT, R4, 0x60, PT ;  /* 0x000000600400780c */ /* 0x000fc80003f24270 */
[----:B------:R-:W-:-:S10]  /*11d0*/  DADD R14, R2, R14 ;  /* 0x00000000020e7229 */ /* 0x000fd4000000000e */
[----:B------:R-:W-:Y:S02]  /*11e0*/  FSEL R2, R14, R2, P1 ;  /* 0x000000020e027208 */ /* 0x000fe40000800000 */
[----:B------:R-:W-:Y:S02]  /*11f0*/  FSEL R3, R15, R3, P1 ;  /* 0x000000030f037208 */ /* 0x000fe40000800000 */
[----:B------:R-:W1:Y:S01]  /*1200*/  LDS.128 R12, [UR4+0x40] ;  /* 0x00004004ff0c7984 */ /* 0x000e620008000c00 */
[----:B------:R-:W-:-:S03]  /*1210*/  ISETP.GT.AND P1, PT, R4, 0x80, PT ;  /* 0x000000800400780c */ /* 0x000fc60003f24270 */
[----:B0-----:R-:W-:-:S10]  /*1220*/  DADD R8, R8, R2 ;  /* 0x0000000008087229 */ /* 0x001fd40000000002 */
[----:B------:R-:W-:Y:S02]  /*1230*/  FSEL R2, R8, R2, P1 ;  /* 0x0000000208027208 */ /* 0x000fe40000800000 */
[----:B------:R-:W-:Y:S02]  /*1240*/  FSEL R3, R9, R3, P1 ;  /* 0x0000000309037208 */ /* 0x000fe40000800000 */
[----:B------:R-:W-:-:S04]  /*1250*/  ISETP.GT.AND P1, PT, R4, 0xa0, PT ;  /* 0x000000a00400780c */ /* 0x000fc80003f24270 */
[----:B------:R-:W-:-:S10]  /*1260*/  DADD R10, R2, R10 ;  /* 0x00000000020a7229 */ /* 0x000fd4000000000a */
[----:B------:R-:W-:Y:S02]  /*1270*/  FSEL R2, R10, R2, P1 ;  /* 0x000000020a027208 */ /* 0x000fe40000800000 */
[----:B------:R-:W-:Y:S02]  /*1280*/  FSEL R3, R11, R3, P1 ;  /* 0x000000030b037208 */ /* 0x000fe40000800000 */
[----:B------:R-:W0:Y:S01]  /*1290*/  LDS.128 R8, [UR4+0x50] ;  /* 0x00005004ff087984 */ /* 0x000e220008000c00 */
[----:B------:R-:W-:-:S03]  /*12a0*/  ISETP.GT.AND P1, PT, R4, 0xc0, PT ;  /* 0x000000c00400780c */ /* 0x000fc60003f24270 */
[----:B-1----:R-:W-:-:S10]  /*12b0*/  DADD R12, R12, R2 ;  /* 0x000000000c0c7229 */ /* 0x002fd40000000002 */
        /* <DEDUP_REMOVED lines=33> */
[----:B------:R-:W-:-:S04]  /*14d0*/  ISETP.GT.AND P1, PT, R4, 0x1c0, PT ;  /* 0x000001c00400780c */ /* 0x000fc80003f24270 */
[----:B-1----:R-:W-:-:S10]  /*14e0*/  DADD R12, R12, R2 ;  /* 0x000000000c0c7229 */ /* 0x002fd40000000002 */
[----:B------:R-:W-:Y:S02]  /*14f0*/  FSEL R2, R12, R2, P1 ;  /* 0x000000020c027208 */ /* 0x000fe40000800000 */
[----:B------:R-:W-:Y:S02]  /*1500*/  FSEL R3, R13, R3, P1 ;  /* 0x000000030d037208 */ /* 0x000fe40000800000 */
[----:B------:R-:W-:-:S04]  /*1510*/  ISETP.GT.AND P1, PT, R4, 0x1e0, PT ;  /* 0x000001e00400780c */ /* 0x000fc80003f24270 */
[----:B------:R-:W-:-:S10]  /*1520*/  DADD R14, R2, R14 ;  /* 0x00000000020e7229 */ /* 0x000fd4000000000e */
[----:B------:R-:W-:Y:S02]  /*1530*/  FSEL R2, R14, R2, P1 ;  /* 0x000000020e027208 */ /* 0x000fe40000800000 */
[----:B------:R-:W-:Y:S01]  /*1540*/  FSEL R3, R15, R3, P1 ;  /* 0x000000030f037208 */ /* 0x000fe20000800000 */
[----:B------:R-:W-:Y:S06]  /*1550*/  BRA `(.L_x_209) ;  /* 0x0000000c00e87947 */ /* 0x000fec0003800000 */
.L_x_195:
[----:B------:R-:W0:Y:S01]  /*1560*/  S2R R41, SR_TID.X ;  /* 0x0000000000297919 */ /* 0x000e220000002100 */
[----:B------:R-:W1:Y:S02]  /*1570*/  LDCU.64 UR4, c[0x0][0x380] ;  /* 0x00007000ff0477ac */ /* 0x000e640008000a00 */
[----:B-1----:R-:W-:Y:S02]  /*1580*/  IMAD.U32 R2, RZ, RZ, UR4 ;  /* 0x00000004ff027e24 */ /* 0x002fe4000f8e00ff */
[----:B------:R-:W-:Y:S02]  /*1590*/  IMAD.U32 R3, RZ, RZ, UR5 ;  /* 0x00000005ff037e24 */ /* 0x000fe4000f8e00ff */
[----:B0-----:R-:W-:-:S05]  /*15a0*/  IMAD.WIDE.U32 R18, R41, 0x8, R2 ;  /* 0x0000000829127825 */ /* 0x001fca00078e0002 */
[----:B------:R-:W2:Y:S04]  /*15b0*/  LDG.E.64.CONSTANT R20, desc[UR6][R18.64] ;  /* 0x0000000612147981 */ /* 0x000ea8000c1e9b00 */
[----:B------:R-:W2:Y:S04]  /*15c0*/  LDG.E.64.CONSTANT R6, desc[UR6][R18.64+0x1000] ;  /* 0x0010000612067981 */ /* 0x000ea8000c1e9b00 */
[----:B------:R-:W3:Y:S04]  /*15d0*/  LDG.E.64.CONSTANT R8, desc[UR6][R18.64+0x2000] ;  /* 0x0020000612087981 */ /* 0x000ee8000c1e9b00 */
[----:B------:R-:W4:Y:S04]  /*15e0*/  LDG.E.64.CONSTANT R10, desc[UR6][R18.64+0x3000] ;  /* 0x00300006120a7981 */ /* 0x000f28000c1e9b00 */
[----:B------:R-:W5:Y:S04]  /*15f0*/  LDG.E.64.CONSTANT R12, desc[UR6][R18.64+0x4000] ;  /* 0x00400006120c7981 */ /* 0x000f68000c1e9b00 */
[----:B------:R-:W5:Y:S04]  /*1600*/  LDG.E.64.CONSTANT R14, desc[UR6][R18.64+0x5000] ;  /* 0x00500006120e7981 */ /* 0x000f68000c1e9b00 */
[----:B------:R-:W5:Y:S01]  /*1610*/  LDG.E.64.CONSTANT R16, desc[UR6][R18.64+0x6000] ;  /* 0x0060000612107981 */ /* 0x000f62000c1e9b00 */
[----:B------:R-:W-:Y:S01]  /*1620*/  ISETP.GE.U32.AND P0, PT, R4, 0x1c00, PT ;  /* 0x00001c000400780c */ /* 0x000fe20003f06070 */
[----:B------:R-:W-:Y:S01]  /*1630*/  UMOV UR4, 0xe00 ;  /* 0x00000e0000047882 */ /* 0x000fe20000000000 */
[----:B--2---:R-:W-:-:S08]  /*1640*/  DADD R6, R20, R6 ;  /* 0x0000000014067229 */ /* 0x004fd00000000006 */
[----:B---3--:R-:W-:-:S08]  /*1650*/  DADD R6, R8, R6 ;  /* 0x0000000008067229 */ /* 0x008fd00000000006 */
[----:B----4-:R-:W-:-:S08]  /*1660*/  DADD R6, R10, R6 ;  /* 0x000000000a067229 */ /* 0x010fd00000000006 */
[----:B-----5:R-:W-:-:S08]  /*1670*/  DADD R6, R12, R6 ;  /* 0x000000000c067229 */ /* 0x020fd00000000006 */
[----:B------:R-:W-:-:S08]  /*1680*/  DADD R6, R14, R6 ;  /* 0x000000000e067229 */ /* 0x000fd00000000006 */
[----:B------:R-:W-:Y:S01]  /*1690*/  DADD R6, R16, R6 ;  /* 0x0000000010067229 */ /* 0x000fe20000000006 */
[----:B------:R-:W-:Y:S10]  /*16a0*/  @!P0 BRA `(.L_x_210) ;  /* 0x00000000006c8947 */ /* 0x000ff40003800000 */
[----:B------:R-:W0:Y:S01]  /*16b0*/  LDC R22, c[0x0][0x390] ;  /* 0x0000e400ff167b82 */ /* 0x000e220000000800 */
[----:B------:R-:W-:Y:S01]  /*16c0*/  VIADD R23, R4, 0xfffff200 ;  /* 0xfffff20004177836 */ /* 0x000fe20000000000 */
[----:B------:R-:W-:-:S06]  /*16d0*/  UMOV UR4, 0xe00 ;  /* 0x00000e0000047882 */ /* 0x000fcc0000000000 */
[----:B------:R-:W1:Y:S02]  /*16e0*/  LDC.64 R2, c[0x0][0x380] ;  /* 0x0000e000ff027b82 */ /* 0x000e640000000a00 */
.L_x_212:
[----:B------:R-:W-:-:S04]  /*16f0*/  VIADD R9, R41, UR4 ;  /* 0x0000000429097c36 */ /* 0x000fc80008000000 */
[----:B-1----:R-:W-:-:S05]  /*1700*/  IMAD.WIDE.U32 R8, R9, 0x8, R2 ;  /* 0x0000000809087825 */ /* 0x002fca00078e0002 */
[----:B------:R-:W2:Y:S04]  /*1710*/  LDG.E.64.CONSTANT R4, desc[UR6][R8.64] ;  /* 0x0000000608047981 */ /* 0x000ea8000c1e9b00 */
[----:B------:R-:W3:Y:S04]  /*1720*/  LDG.E.64.CONSTANT R10, desc[UR6][R8.64+0x1000] ;  /* 0x00100006080a7981 */ /* 0x000ee8000c1e9b00 */
[----:B------:R-:W4:Y:S04]  /*1730*/  LDG.E.64.CONSTANT R12, desc[UR6][R8.64+0x2000] ;  /* 0x00200006080c7981 */ /* 0x000f28000c1e9b00 */
[----:B------:R-:W5:Y:S04]  /*1740*/  LDG.E.64.CONSTANT R14, desc[UR6][R8.64+0x3000] ;  /* 0x00300006080e7981 */ /* 0x000f68000c1e9b00 */
[----:B------:R-:W5:Y:S04]  /*1750*/  LDG.E.64.CONSTANT R16, desc[UR6][R8.64+0x4000] ;  /* 0x0040000608107981 */ /* 0x000f68000c1e9b00 */
[----:B------:R-:W5:Y:S04]  /*1760*/  LDG.E.64.CONSTANT R18, desc[UR6][R8.64+0x5000] ;  /* 0x0050000608127981 */ /* 0x000f68000c1e9b00 */
[----:B------:R-:W5:Y:S01]  /*1770*/  LDG.E.64.CONSTANT R20, desc[UR6][R8.64+0x6000] ;  /* 0x0060000608147981 */ /* 0x000f62000c1e9b00 */
[----:B--2---:R-:W-:-:S08]  /*1780*/  DADD R4, R4, R6 ;  /* 0x0000000004047229 */ /* 0x004fd00000000006 */
[----:B---3--:R-:W-:-:S08]  /*1790*/  DADD R4, R10, R4 ;  /* 0x000000000a047229 */ /* 0x008fd00000000004 */
[----:B----4-:R-:W-:-:S08]  /*17a0*/  DADD R4, R12, R4 ;  /* 0x000000000c047229 */ /* 0x010fd00000000004 */
[----:B-----5:R-:W-:-:S08]  /*17b0*/  DADD R4, R14, R4 ;  /* 0x000000000e047229 */ /* 0x020fd00000000004 */
[----:B------:R-:W-:Y:S01]  /*17c0*/  DADD R16, R16, R4 ;  /* 0x0000000010107229 */ /* 0x000fe20000000004 */
[----:B0-----:R-:W-:-:S04]  /*17d0*/  IMAD.MOV.U32 R4, RZ, RZ, R22 ;  /* 0x000000ffff047224 */ /* 0x001fc800078e0016 */
[----:B------:R-:W-:-:S03]  /*17e0*/  VIADD R0, R4, -UR4 ;  /* 0x8000000404007c36 */ /* 0x000fc60008000000 */
[----:B------:R-:W-:Y:S02]  /*17f0*/  DADD R16, R18, R16 ;  /* 0x0000000012107229 */ /* 0x000fe40000000010 */
[----:B------:R-:W-:-:S06]  /*1800*/  ISETP.GE.AND P0, PT, R0, 0xe00, PT ;  /* 0x00000e000000780c */ /* 0x000fcc0003f06270 */
[----:B------:R-:W-:-:S07]  /*1810*/  DADD R6, R20, R16 ;  /* 0x0000000014067229 */ /* 0x000fce0000000010 */
[----:B------:R-:W-:Y:S05]  /*1820*/  @!P0 BRA `(.L_x_211) ;  /* 0x00000008001c8947 */ /* 0x000fea0003800000 */
[----:B------:R-:W-:-:S06]  /*1830*/  UIADD3 UR4, UPT, UPT, UR4, 0xe00, URZ ;  /* 0x00000e0004047890 */ /* 0x000fcc000fffe0ff */
[----:B------:R-:W-:-:S13]  /*1840*/  ISETP.LT.AND P0, PT, R23, UR4, PT ;  /* 0x0000000417007c0c */ /* 0x000fda000bf01270 */
[----:B------:R-:W-:Y:S05]  /*1850*/  @!P0 BRA `(.L_x_212) ;  /* 0xfffffffc00a48947 */ /* 0x000fea000383ffff */
.L_x_210:
[----:B------:R-:W-:-:S13]  /*1860*/  ISETP.LE.AND P0, PT, R4, UR4, PT ;  /* 0x0000000404007c0c */ /* 0x000fda000bf03270 */
[----:B------:R-:W-:Y:S05]  /*1870*/  @P0 BRA `(.L_x_211) ;  /* 0x0000000800080947 */ /* 0x000fea0003800000 */
[----:B------:R-:W-:Y:S01]  /*1880*/  VIADD R0, R4, -UR4 ;  /* 0x8000000404007c36 */ /* 0x000fe20008000000 */
[----:B------:R-:W-:Y:S04]  /*1890*/  BSSY.RECONVERGENT B1, `(.L_x_211) ;  /* 0x0000080000017945 */ /* 0x000fe80003800200 */
[----:B------:R-:W-:-:S13]  /*18a0*/  ISETP.GE.AND P0, PT, R41, R0, PT ;  /* 0x000000002900720c */ /* 0x000fda0003f06270 */
[----:B------:R-:W-:Y:S05]  /*18b0*/  @P0 BRA `(.L_x_213) ;  /* 0x0000000400f40947 */ /* 0x000fea0003800000 */
[----:B------:R-:W-:Y:S01]  /*18c0*/  LOP3.LUT R5, RZ, R41, RZ, 0x33, !PT ;  /* 0x00000029ff057212 */ /* 0x000fe200078e33ff */
[----:B------:R-:W-:Y:S01]  /*18d0*/  BSSY.RECONVERGENT B2, `(.L_x_214) ;  /* 0x0000014000027945 */ /* 0x000fe20003800200 */
[----:B------:R-:W-:Y:S02]  /*18e0*/  IMAD.MOV.U32 R45, RZ, RZ, R41 ;  /* 0x000000ffff2d7224 */ /* 0x000fe400078e0029 */
[----:B------:R-:W-:-:S04]  /*18f0*/  IADD3 R4, PT, PT, R4, -UR4, R5 ;  /* 0x8000000404047c10 */ /* 0x000fc8000fffe005 */
[C---:B------:R-:W-:Y:S02]  /*1900*/  LOP3.LUT R5, R4.reuse, 0x600, RZ, 0xc0, !PT ;  /* 0x0000060004057812 */ /* 0x040fe400078ec0ff */
[----:B------:R-:W-:Y:S02]  /*1910*/  ISETP.GE.U32.AND P1, PT, R4, 0x600, PT ;  /* 0x000006000400780c */ /* 0x000fe40003f26070 */
[----:B------:R-:W-:-:S13]  /*1920*/  ISETP.NE.AND P0, PT, R5, 0x600, PT ;  /* 0x000006000500780c */ /* 0x000fda0003f05270 */
[----:B------:R-:W-:Y:S05]  /*1930*/  @!P0 BRA `(.L_x_215) ;  /* 0x0000000000348947 */ /* 0x000fea0003800000 */
[----:B------:R-:W-:Y:S01]  /*1940*/  LEA.HI R4, R4, 0x1, RZ, 0x17 ;  /* 0x0000000104047811 */ /* 0x000fe200078fb8ff */
[----:B------:R-:W-:Y:S02]  /*1950*/  VIADD R9, R41, UR4 ;  /* 0x0000000429097c36 */ /* 0x000fe40008000000 */
[----:B------:R-:W-:Y:S01]  /*1960*/  IMAD.MOV.U32 R45, RZ, RZ, R41 ;  /* 0x000000ffff2d7224 */ /* 0x000fe200078e0029 */
[----:B------:R-:W-:-:S05]  /*1970*/  LOP3.LUT R4, R4, 0x3, RZ, 0xc0, !PT ;  /* 0x0000000304047812 */ /* 0x000fca00078ec0ff */
[----:B------:R-:W-:-:S07]  /*1980*/  IMAD.MOV R8, RZ, RZ, -R4 ;  /* 0x000000ffff087224 */ /* 0x000fce00078e0a04 */
.L_x_216:
[----:B------:R-:W-:-:S06]  /*1990*/  IMAD.WIDE.U32 R4, R9, 0x8, R2 ;  /* 0x0000000809047825 */ /* 0x000fcc00078e0002 */
[----:B------:R-:W2:Y:S01]  /*19a0*/  LDG.E.64.CONSTANT R4, desc[UR6][R4.64] ;  /* 0x0000000604047981 */ /* 0x000ea2000c1e9b00 */
[----:B------:R-:W-:Y:S02]  /*19b0*/  VIADD R8, R8, 0x1 ;  /* 0x0000000108087836 */ /* 0x000fe40000000000 */
[----:B------:R-:W-:Y:S02]  /*19c0*/  VIADD R45, R45, 0x200 ;  /* 0x000002002d2d7836 */ /* 0x000fe40000000000 */
[----:B------:R-:W-:Y:S01]  /*19d0*/  VIADD R9, R9, 0x200 ;  /* 0x0000020009097836 */ /* 0x000fe20000000000 */
[----:B------:R-:W-:Y:S01]  /*19e0*/  ISETP.NE.AND P0, PT, R8, RZ, PT ;  /* 0x000000ff0800720c */ /* 0x000fe20003f05270 */
[----:B--2---:R-:W-:-:S12]  /*19f0*/  DADD R6, R4, R6 ;  /* 0x0000000004067229 */ /* 0x004fd80000000006 */
[----:B------:R-:W-:Y:S05]  /*1a00*/  @P0 BRA `(.L_x_216) ;  /* 0xfffffffc00e00947 */ /* 0x000fea000383ffff */
.L_x_215:
[----:B------:R-:W-:Y:S05]  /*1a10*/  BSYNC.RECONVERGENT B2 ;  /* 0x0000000000027941 */ /* 0x000fea0003800200 */
.L_x_214:
[----:B------:R-:W-:Y:S05]  /*1a20*/  @!P1 BRA `(.L_x_213) ;  /* 0x0000000400989947 */ /* 0x000fea0003800000 */
[----:B------:R-:W0:Y:S01]  /*1a30*/  LDCU.64 UR8, c[0x0][0x380] ;  /* 0x00007000ff0877ac */ /* 0x000e220008000a00 */
[----:B------:R-:W-:Y:S01]  /*1a40*/  IMAD.IADD R9, R0, 0x1, -R45 ;  /* 0x0000000100097824 */ /* 0x000fe200078e0a2d */
[C---:B------:R-:W-:Y:S01]  /*1a50*/  IADD3 R5, P0, PT, R45.reuse, UR4, RZ ;  /* 0x000000042d057c10 */ /* 0x040fe2000ff1e0ff */
[----:B------:R-:W-:Y:S01]  /*1a60*/  BSSY.RECONVERGENT B2, `(.L_x_217) ;  /* 0x0000039000027945 */ /* 0x000fe20003800200 */
[----:B------:R-:W-:Y:S02]  /*1a70*/  VIADD R43, R45, UR4 ;  /* 0x000000042d2b7c36 */ /* 0x000fe40008000000 */
[----:B------:R-:W-:Y:S01]  /*1a80*/  ISETP.GT.AND P1, PT, R9, 0x1800, PT ;  /* 0x000018000900780c */ /* 0x000fe20003f24270 */
[----:B------:R-:W-:Y:S01]  /*1a90*/  IMAD.X R8, RZ, RZ, RZ, P0 ;  /* 0x000000ffff087224 */ /* 0x000fe200000e06ff */
[----:B0-----:R-:W-:-:S04]  /*1aa0*/  LEA R4, P0, R5, UR8, 0x3 ;  /* 0x0000000805047c11 */ /* 0x001fc8000f8018ff */
[----:B------:R-:W-:Y:S02]  /*1ab0*/  LEA.HI.X R5, R5, UR9, R8, 0x3, P0 ;  /* 0x0000000905057c11 */ /* 0x000fe400080f1c08 */
[----:B------:R-:W-:-:S05]  /*1ac0*/  IADD3 R4, P0, PT, R4, 0x2000, RZ ;  /* 0x0000200004047810 */ /* 0x000fca0007f1e0ff */
[----:B------:R-:W-:Y:S01]  /*1ad0*/  IMAD.X R5, RZ, RZ, R5, P0 ;  /* 0x000000ffff057224 */ /* 0x000fe200000e0605 */
[----:B------:R-:W-:Y:S01]  /*1ae0*/  PLOP3.LUT P0, PT, PT, PT, PT, 0x80, 0x8 ;  /* 0x000000000008781c */ /* 0x000fe20003f0f070 */
[----:B------:R-:W-:-:S12]  /*1af0*/  @!P1 BRA `(.L_x_218) ;  /* 0x0000000000bc9947 */ /* 0x000fd80003800000 */
[----:B------:R-:W-:Y:S01]  /*1b00*/  PLOP3.LUT P0, PT, PT, PT, PT, 0x8, 0x80 ;  /* 0x000000000080781c */ /* 0x000fe20003f0e170 */
[----:B------:R-:W-:-:S12]  /*1b10*/  VIADD R40, R0, 0xffffe800 ;  /* 0xffffe80000287836 */ /* 0x000fd80000000000 */
.L_x_219:
[C---:B------:R-:W-:Y:S01]  /*1b20*/  IMAD.WIDE.U32 R38, R43.reuse, 0x8, R2 ;  /* 0x000000082b267825 */ /* 0x040fe200078e0002 */
[----:B------:R-:W2:Y:S04]  /*1b30*/  LDG.E.64.CONSTANT R8, desc[UR6][R4.64+-0x1000] ;  /* 0xfff0000604087981 */ /* 0x000ea8000c1e9b00 */
[----:B------:R-:W3:Y:S04]  /*1b40*/  LDG.E.64.CONSTANT R10, desc[UR6][R4.64] ;  /* 0x00000006040a7981 */ /* 0x000ee8000c1e9b00 */
[----:B------:R-:W4:Y:S01]  /*1b50*/  LDG.E.64.CONSTANT R38, desc[UR6][R38.64] ;  /* 0x0000000626267981 */ /* 0x000f22000c1e9b00 */
[----:B------:R-:W-:-:S03]  /*1b60*/  VIADD R15, R43, 0x800 ;  /* 0x000008002b0f7836 */ /* 0x000fc60000000000 */
[----:B------:R-:W5:Y:S01]  /*1b70*/  LDG.E.64.CONSTANT R12, desc[UR6][R4.64+0x1000] ;  /* 0x00100006040c7981 */ /* 0x000f62000c1e9b00 */
[----:B------:R-:W-:-:S03]  /*1b80*/  IMAD.WIDE.U32 R14, R15, 0x8, R2 ;  /* 0x000000080f0e7825 */ /* 0x000fc600078e0002 */
[----:B------:R-:W5:Y:S04]  /*1b90*/  LDG.E.64.CONSTANT R16, desc[UR6][R4.64+0x3000] ;  /* 0x0030000604107981 */ /* 0x000f68000c1e9b00 */
[----:B------:R-:W5:Y:S04]  /*1ba0*/  LDG.E.64.CONSTANT R14, desc[UR6][R14.64] ;  /* 0x000000060e0e7981 */ /* 0x000f68000c1e9b00 */
[----:B------:R-:W5:Y:S01]  /*1bb0*/  LDG.E.64.CONSTANT R18, desc[UR6][R4.64+0x4000] ;  /* 0x0040000604127981 */ /* 0x000f62000c1e9b00 */
        /* <DEDUP_REMOVED lines=11> */
[----:B------:R-:W5:Y:S04]  /*1c70*/  LDG.E.64.CONSTANT R34, desc[UR6][R4.64+0xc000] ;  /* 0x00c0000604227981 */ /* 0x000f68000c1e9b00 */
[----:B------:R0:W5:Y:S01]  /*1c80*/  LDG.E.64.CONSTANT R36, desc[UR6][R4.64+0xd000] ;  /* 0x00d0000604247981 */ /* 0x000162000c1e9b00 */
[----:B------:R-:W-:-:S05]  /*1c90*/  VIADD R45, R45, 0x2000 ;  /* 0x000020002d2d7836 */ /* 0x000fca0000000000 */
[----:B------:R-:W-:Y:S02]  /*1ca0*/  ISETP.GE.AND P1, PT, R45, R40, PT ;  /* 0x000000282d00720c */ /* 0x000fe40003f26270 */
[----:B0-----:R-:W-:Y:S01]  /*1cb0*/  IADD3 R4, P2, PT, R4, 0x10000, RZ ;  /* 0x0001000004047810 */ /* 0x001fe20007f5e0ff */
[----:B------:R-:W-:-:S04]  /*1cc0*/  VIADD R43, R43, 0x2000 ;  /* 0x000020002b2b7836 */ /* 0x000fc80000000000 */
[----:B------:R-:W-:Y:S01]  /*1cd0*/  IMAD.X R5, RZ, RZ, R5, P2 ;  /* 0x000000ffff057224 */ /* 0x000fe200010e0605 */
[----:B----4-:R-:W-:-:S08]  /*1ce0*/  DADD R38, R38, R6 ;  /* 0x0000000026267229 */ /* 0x010fd00000000006 */
[----:B--2---:R-:W-:-:S08]  /*1cf0*/  DADD R8, R38, R8 ;  /* 0x0000000026087229 */ /* 0x004fd00000000008 */
[----:B---3--:R-:W-:-:S08]  /*1d00*/  DADD R8, R8, R10 ;  /* 0x0000000008087229 */ /* 0x008fd0000000000a */
[----:B-----5:R-:W-:-:S08]  /*1d10*/  DADD R8, R8, R12 ;  /* 0x0000000008087229 */ /* 0x020fd0000000000c */
        /* <DEDUP_REMOVED lines=13> */
.L_x_218:
[----:B------:R-:W-:Y:S05]  /*1df0*/  BSYNC.RECONVERGENT B2 ;  /* 0x0000000000027941 */ /* 0x000fea0003800200 */
.L_x_217:
[----:B------:R-:W-:Y:S01]  /*1e00*/  IMAD.IADD R8, R0, 0x1, -R45 ;  /* 0x0000000100087824 */ /* 0x000fe200078e0a2d */
[----:B------:R-:W-:Y:S04]  /*1e10*/  BSSY.RECONVERGENT B2, `(.L_x_220) ;  /* 0x000001c000027945 */ /* 0x000fe80003800200 */
[----:B------:R-:W-:-:S13]  /*1e20*/  ISETP.GT.AND P1, PT, R8, 0x800, PT ;  /* 0x000008000800780c */ /* 0x000fda0003f24270 */
[----:B------:R-:W-:Y:S05]  /*1e30*/  @!P1 BRA `(.L_x_221) ;  /* 0x0000000000649947 */ /* 0x000fea0003800000 */
        /* <DEDUP_REMOVED lines=9> */
[----:B------:R-:W5:Y:S04]  /*1ed0*/  LDG.E.64.CONSTANT R22, desc[UR6][R4.64+0x4000] ;  /* 0x0040000604167981 */ /* 0x000f68000c1e9b00 */
[----:B------:R0:W5:Y:S01]  /*1ee0*/  LDG.E.64.CONSTANT R8, desc[UR6][R4.64+0x5000] ;  /* 0x0050000604087981 */ /* 0x000162000c1e9b00 */
[----:B------:R-:W-:Y:S01]  /*1ef0*/  PLOP3.LUT P0, PT, PT, PT, PT, 0x8, 0x80 ;  /* 0x000000000080781c */ /* 0x000fe20003f0e170 */
[----:B------:R-:W-:-:S02]  /*1f00*/  VIADD R45, R45, 0x1000 ;  /* 0x000010002d2d7836 */ /* 0x000fc40000000000 */
[----:B------:R-:W-:Y:S01]  /*1f10*/  VIADD R43, R43, 0x1000 ;  /* 0x000010002b2b7836 */ /* 0x000fe20000000000 */
[----:B----4-:R-:W-:-:S08]  /*1f20*/  DADD R6, R6, R10 ;  /* 0x0000000006067229 */ /* 0x010fd0000000000a */
[----:B--2---:R-:W-:-:S08]  /*1f30*/  DADD R6, R6, R12 ;  /* 0x0000000006067229 */ /* 0x004fd0000000000c */
[----:B---3--:R-:W-:-:S08]  /*1f40*/  DADD R6, R6, R14 ;  /* 0x0000000006067229 */ /* 0x008fd0000000000e */
[----:B-----5:R-:W-:-:S08]  /*1f50*/  DADD R6, R6, R16 ;  /* 0x0000000006067229 */ /* 0x020fd00000000010 */
[----:B------:R-:W-:-:S08]  /*1f60*/  DADD R6, R6, R18 ;  /* 0x0000000006067229 */ /* 0x000fd00000000012 */
[----:B------:R-:W-:Y:S01]  /*1f70*/  DADD R6, R6, R20 ;  /* 0x0000000006067229 */ /* 0x000fe20000000014 */
[----:B------:R-:W-:-:S07]  /*1f80*/  IADD3 R10, P1, PT, R4, 0x8000, RZ ;  /* 0x00008000040a7810 */ /* 0x000fce0007f3e0ff */
[----:B------:R-:W-:Y:S01]  /*1f90*/  DADD R6, R6, R22 ;  /* 0x0000000006067229 */ /* 0x000fe20000000016 */
[----:B0-----:R-:W-:Y:S02]  /*1fa0*/  IMAD.X R5, RZ, RZ, R5, P1 ;  /* 0x000000ffff057224 */ /* 0x001fe400008e0605 */
[----:B------:R-:W-:-:S05]  /*1fb0*/  IMAD.MOV.U32 R4, RZ, RZ, R10 ;  /* 0x000000ffff047224 */ /* 0x000fca00078e000a */
[----:B------:R-:W-:-:S11]  /*1fc0*/  DADD R6, R6, R8 ;  /* 0x0000000006067229 */ /* 0x000fd60000000008 */
.L_x_221:
[----:B------:R-:W-:Y:S05]  /*1fd0*/  BSYNC.RECONVERGENT B2 ;  /* 0x0000000000027941 */ /* 0x000fea0003800200 */
.L_x_220:
[----:B------:R-:W-:-:S13]  /*1fe0*/  ISETP.LT.OR P0, PT, R45, R0, P0 ;  /* 0x000000002d00720c */ /* 0x000fda0000701670 */
[----:B------:R-:W-:Y:S05]  /*1ff0*/  @!P0 BRA `(.L_x_213) ;  /* 0x0000000000248947 */ /* 0x000fea0003800000 */
[----:B------:R-:W-:Y:S01]  /*2000*/  IMAD.WIDE.U32 R2, R43, 0x8, R2 ;  /* 0x000000082b027825 */ /* 0x000fe200078e0002 */
[----:B------:R-:W2:Y:S04]  /*2010*/  LDG.E.64.CONSTANT R8, desc[UR6][R4.64+-0x1000] ;  /* 0xfff0000604087981 */ /* 0x000ea8000c1e9b00 */
[----:B------:R-:W3:Y:S04]  /*2020*/  LDG.E.64.CONSTANT R10, desc[UR6][R4.64] ;  /* 0x00000006040a7981 */ /* 0x000ee8000c1e9b00 */
[----:B------:R-:W4:Y:S04]  /*2030*/  LDG.E.64.CONSTANT R2, desc[UR6][R2.64] ;  /* 0x0000000602027981 */ /* 0x000f28000c1e9b00 */
[----:B------:R-:W5:Y:S01]  /*2040*/  LDG.E.64.CONSTANT R12, desc[UR6][R4.64+0x1000] ;  /* 0x00100006040c7981 */ /* 0x000f62000c1e9b00 */
[----:B----4-:R-:W-:-:S08]  /*2050*/  DADD R6, R6, R2 ;  /* 0x0000000006067229 */ /* 0x010fd00000000002 */
[----:B--2---:R-:W-:-:S08]  /*2060*/  DADD R6, R6, R8 ;  /* 0x0000000006067229 */ /* 0x004fd00000000008 */
[----:B---3--:R-:W-:-:S08]  /*2070*/  DADD R6, R6, R10 ;  /* 0x0000000006067229 */ /* 0x008fd0000000000a */
[----:B-----5:R-:W-:-:S11]  /*2080*/  DADD R6, R6, R12 ;  /* 0x0000000006067229 */ /* 0x020fd6000000000c */
.L_x_213:
[----:B------:R-:W-:Y:S05]  /*2090*/  BSYNC.RECONVERGENT B1 ;  /* 0x0000000000017941 */ /* 0x000fea0003800200 */
.L_x_211:
[----:B------:R-:W0:Y:S01]  /*20a0*/  S2R R0, SR_LANEID ;  /* 0x0000000000007919 */ /* 0x000e220000000000 */
[----:B------:R-:W-:Y:S04]  /*20b0*/  SHFL.DOWN PT, R2, R6, 0x1, 0x1f ;  /* 0x08201f0006027f89 */ /* 0x000fe800000e0000 */
[----:B------:R-:W1:Y:S02]  /*20c0*/  SHFL.DOWN PT, R3, R7, 0x1, 0x1f ;  /* 0x08201f0007037f89 */ /* 0x000e6400000e0000 */
[----:B-1----:R-:W-:Y:S01]  /*20d0*/  DADD R2, R2, R6 ;  /* 0x0000000002027229 */ /* 0x002fe20000000006 */
[C---:B0-----:R-:W-:Y:S02]  /*20e0*/  ISETP.GT.AND P0, PT, R0.reuse, 0x1e, PT ;  /* 0x0000001e0000780c */ /* 0x041fe40003f04270 */
[----:B------:R-:W-:-:S07]  /*20f0*/  ISETP.NE.AND P1, PT, R0, RZ, PT ;  /* 0x000000ff0000720c */ /* 0x000fce0003f25270 */
        /* <DEDUP_REMOVED lines=15> */
[----:B------:R-:W-:Y:S01]  /*21f0*/  ISETP.GT.AND P0, PT, R0, 0x17, PT ;  /* 0x000000170000780c */ /* 0x000fe20003f04270 */
[----:B------:R-:W-:Y:S01]  /*2200*/  SHFL.DOWN PT, R2, R6, 0x8, 0x1f ;  /* 0x09001f0006027f89 */ /* 0x000fe200000e0000 */
[----:B------:R-:W-:-:S03]  /*2210*/  @!P1 MOV R8, 0x400 ;  /* 0x0000040000089802 */ /* 0x000fc60000000f00 */
[----:B------:R-:W0:Y:S01]  /*2220*/  SHFL.DOWN PT, R3, R7, 0x8, 0x1f ;  /* 0x09001f0007037f89 */ /* 0x000e2200000e0000 */
[----:B-1----:R-:W-:Y:S01]  /*2230*/  @!P1 LEA R11, R11, R8, 0x18 ;  /* 0x000000080b0b9211 */ /* 0x002fe200078ec0ff */
[----:B0-----:R-:W-:-:S10]  /*2240*/  DADD R2, R2, R6 ;  /* 0x0000000002027229 */ /* 0x001fd40000000006 */
[----:B------:R-:W-:Y:S02]  /*2250*/  FSEL R4, R6, R2, P0 ;  /* 0x0000000206047208 */ /* 0x000fe40000000000 */
[----:B------:R-:W-:Y:S02]  /*2260*/  FSEL R5, R7, R3, P0 ;  /* 0x0000000307057208 */ /* 0x000fe40000000000 */
[----:B------:R-:W-:Y:S01]  /*2270*/  @!P1 SHF.R.U32.HI R6, RZ, 0x2, R41 ;  /* 0x00000002ff069819 */ /* 0x000fe20000011629 */
[----:B------:R-:W-:Y:S01]  /*2280*/  SHFL.DOWN PT, R2, R4, 0x10, 0x1f ;  /* 0x0a001f0004027f89 */ /* 0x000fe200000e0000 */
[----:B------:R-:W-:Y:S02]  /*2290*/  ISETP.NE.AND P0, PT, R41, RZ, PT ;  /* 0x000000ff2900720c */ /* 0x000fe40003f05270 */
[----:B------:R-:W-:Y:S01]  /*22a0*/  @!P1 LOP3.LUT R6, R6, 0xf8, RZ, 0xc0, !PT ;  /* 0x000000f806069812 */ /* 0x000fe200078ec0ff */
[----:B------:R-:W0:Y:S04]  /*22b0*/  SHFL.DOWN PT, R3, R5, 0x10, 0x1f ;  /* 0x0a001f0005037f89 */ /* 0x000e2800000e0000 */
[----:B------:R-:W-:Y:S01]  /*22c0*/  @!P1 IMAD.IADD R11, R6, 0x1, R11 ;  /* 0x00000001060b9824 */ /* 0x000fe200078e020b */
[----:B0-----:R-:W-:-:S07]  /*22d0*/  DADD R2, R2, R4 ;  /* 0x0000000002027229 */ /* 0x001fce0000000004 */
[----:B------:R0:W-:Y:S01]  /*22e0*/  @!P1 STS.64 [R11+0x10], R2 ;  /* 0x000010020b009388 */ /* 0x0001e20000000a00 */
[----:B------:R-:W-:Y:S01]  /*22f0*/  BAR.SYNC.DEFER_BLOCKING 0x0 ;  /* 0x0000000000007b1d */ /* 0x000fe20000010000 */
[----:B------:R-:W-:-:S04]  /*2300*/  ISETP.GT.AND P1, PT, R0, 0xf, PT ;  /* 0x0000000f0000780c */ /* 0x000fc80003f24270 */
[----:B------:R-:W-:Y:S02]  /*2310*/  FSEL R0, R4, R2, P1 ;  /* 0x0000000204007208 */ /* 0x000fe40000800000 */
[----:B------:R-:W-:-:S03]  /*2320*/  FSEL R5, R5, R3, P1 ;  /* 0x0000000305057208 */ /* 0x000fc60000800000 */
[----:B0-----:R-:W-:Y:S02]  /*2330*/  IMAD.MOV.U32 R2, RZ, RZ, R0 ;  /* 0x000000ffff027224 */ /* 0x001fe400078e0000 */
[----:B------:R-:W-:Y:S01]  /*2340*/  IMAD.MOV.U32 R3, RZ, RZ, R5 ;  /* 0x000000ffff037224 */ /* 0x000fe200078e0005 */
[----:B------:R-:W-:Y:S06]  /*2350*/  @P0 BRA `(.L_x_209) ;  /* 0x0000000000680947 */ /* 0x000fec0003800000 */
[----:B------:R-:W0:Y:S01]  /*2360*/  S2UR UR5, SR_CgaCtaId ;  /* 0x00000000000579c3 */ /* 0x000e220000008800 */
[----:B------:R-:W-:Y:S02]  /*2370*/  UMOV UR4, 0x400 ;  /* 0x0000040000047882 */ /* 0x000fe40000000000 */
[----:B0-----:R-:W-:-:S09]  /*2380*/  ULEA UR4, UR5, UR4, 0x18 ;  /* 0x0000000405047291 */ /* 0x001fd2000f8ec0ff */
[----:B------:R-:W0:Y:S04]  /*2390*/  LDS.64 R4, [UR4+0x18] ;  /* 0x00001804ff047984 */ /* 0x000e280008000a00 */
[----:B------:R-:W1:Y:S04]  /*23a0*/  LDS.128 R8, [UR4+0x20] ;  /* 0x00002004ff087984 */ /* 0x000e680008000c00 */
        /* <DEDUP_REMOVED lines=20> */
[----:B------:R-:W-:-:S11]  /*24f0*/  DADD R2, R2, R10 ;  /* 0x0000000002027229 */ /* 0x000fd6000000000a */
.L_x_209:
[----:B------:R-:W-:Y:S05]  /*2500*/  BSYNC.RECONVERGENT B0 ;  /* 0x0000000000007941 */ /* 0x000fea0003800200 */
.L_x_194:
[----:B------:R-:W-:Y:S05]  /*2510*/  @P0 EXIT ;  /* 0x000000000000094d */ /* 0x000fea0003800000 */
[----:B------:R-:W0:Y:S01]  /*2520*/  LDCU.64 UR4, c[0x0][0x398] ;  /* 0x00007300ff0477ac */ /* 0x000e220008000a00 */
[----:B------:R-:W2:Y:S01]  /*2530*/  LDC.64 R4, c[0x0][0x388] ;  /* 0x0000e200ff047b82 */ /* 0x000ea20000000a00 */
[----:B0-----:R-:W-:-:S07]  /*2540*/  DADD R2, R2, UR4 ;  /* 0x0000000402027e29 */ /* 0x001fce0008000000 */
[----:B--2---:R-:W-:Y:S01]  /*2550*/  STG.E.64 desc[UR6][R4.64], R2 ;  /* 0x0000000204007986 */ /* 0x004fe2000c101b06 */
[----:B------:R-:W-:Y:S05]  /*2560*/  EXIT ;  /* 0x000000000000794d */ /* 0x000fea0003800000 */
.L_x_222:
        /* <DEDUP_REMOVED lines=9> */
.L_x_2029:


//--------------------- .text._ZN3cub18CUB_300001_SM_10006detail6reduce18DeviceReduceKernelINS2_10policy_hubIdyN4cuda3std3__44plusIdEEE10Policy1000EN6thrust24THRUST_300001_SM_1000_NS6detail15normal_iteratorINSD_10device_ptrIdEEEEyS9_dNS7_10__identityEEEvT0_PT3_T1_NS0_13GridEvenShareISN_EET2_T4_ --------------------------
	.section	.text._ZN3cub18CUB_300001_SM_10006detail6reduce18DeviceReduceKernelINS2_10policy_hubIdyN4cuda3std3__44plusIdEEE10Policy1000EN6thrust24THRUST_300001_SM_1000_NS6detail15normal_iteratorINSD_10device_ptrIdEEEEyS9_dNS7_10__identityEEEvT0_PT3_T1_NS0_13GridEvenShareISN_EET2_T4_,"ax",@progbits
	.align	128
        .global         _ZN3cub18CUB_300001_SM_10006detail6reduce18DeviceReduceKernelINS2_10policy_hubIdyN4cuda3std3__44plusIdEEE10Policy1000EN6thrust24THRUST_300001_SM_1000_NS6detail15normal_iteratorINSD_10device_ptrIdEEEEyS9_dNS7_10__identityEEEvT0_PT3_T1_NS0_13GridEvenShareISN_EET2_T4_
        .type           _ZN3cub18CUB_300001_SM_10006detail6reduce18DeviceReduceKernelINS2_10policy_hubIdyN4cuda3std3__44plusIdEEE10Policy1000EN6thrust24THRUST_300001_SM_1000_NS6detail15normal_iteratorINSD_10device_ptrIdEEEEyS9_dNS7_10__identityEEEvT0_PT3_T1_NS0_13GridEvenShareISN_EET2_T4_,@function
        .size           _ZN3cub18CUB_300001_SM_10006detail6reduce18DeviceReduceKernelINS2_10policy_hubIdyN4cuda3std3__44plusIdEEE10Policy1000EN6thrust24THRUST_300001_SM_1000_NS6detail15normal_iteratorINSD_10device_ptrIdEEEEyS9_dNS7_10__identityEEEvT0_PT3_T1_NS0_13GridEvenShareISN_EET2_T4_,(.L_x_2030 - _ZN3cub18CUB_300001_SM_10006detail6reduce18DeviceReduceKernelINS2_10policy_hubIdyN4cuda3std3__44plusIdEEE10Policy1000EN6thrust24THRUST_300001_SM_1000_NS6detail15normal_iteratorINSD_10device_ptrIdEEEEyS9_dNS7_10__identityEEEvT0_PT3_T1_NS0_13GridEvenShareISN_EET2_T4_)
        .other          _ZN3cub18CUB_300001_SM_10006detail6reduce18DeviceReduceKernelINS2_10policy_hubIdyN4cuda3std3__44plusIdEEE10Policy1000EN6thrust24THRUST_300001_SM_1000_NS6detail15normal_iteratorINSD_10device_ptrIdEEEEyS9_dNS7_10__identityEEEvT0_PT3_T1_NS0_13GridEvenShareISN_EET2_T4_,@"STO_CUDA_ENTRY STV_DEFAULT"
_ZN3cub18CUB_300001_SM_10006detail6reduce18DeviceReduceKernelINS2_10policy_hubIdyN4cuda3std3__44plusIdEEE10Policy1000EN6thrust24THRUST_300001_SM_1000_NS6detail15normal_iteratorINSD_10device_ptrIdEEEEyS9_dNS7_10__identityEEEvT0_PT3_T1_NS0_13GridEvenShareISN_EET2_T4_:
.text._ZN3cub18CUB_300001_SM_10006detail6reduce18DeviceReduceKernelINS2_10policy_hubIdyN4cuda3std3__44plusIdEEE10Policy1000EN6thrust24THRUST_300001_SM_1000_NS6detail15normal_iteratorINSD_10device_ptrIdEEEEyS9_dNS7_10__identityEEEvT0_PT3_T1_NS0_13GridEvenShareISN_EET2_T4_:
[----:B------:R-:W-:Y:S08]  /*0000*/  LDC R1, c[0x0][0x37c] ;  /* 0x0000df00ff017b82 */ /* 0x000ff00000000800 */
[----:B------:R-:W0:Y:S01]  /*0010*/  S2UR UR18, SR_CTAID.X ;  /* 0x00000000001279c3 */ /* 0x000e220000002500 */
[----:B------:R-:W1:Y:S01]  /*0020*/  LDCU.64 UR4, c[0x0][0x3b8] ;  /* 0x00007700ff0477ac */ /* 0x000e620008000a00 */
[----:B------:R-:W-:Y:S01]  /*0030*/  BSSY.RECONVERGENT B0, `(.L_x_223) ;  /* 0x0000277000007945 */ /* 0x000fe20003800200 */
[----:B------:R-:W2:Y:S01]  /*0040*/  LDCU UR11, c[0x0][0x3c0] ;  /* 0x00007800ff0b77ac */ /* 0x000ea20008000800 */
[----:B------:R-:W3:Y:S01]  /*0050*/  LDCU.64 UR16, c[0x0][0x358] ;  /* 0x00006b00ff1077ac */ /* 0x000ee20008000a00 */
[----:B-1----:R-:W-:-:S02]  /*0060*/  IMAD.U32 R12, RZ, RZ, UR4 ;  /* 0x00000004ff0c7e24 */ /* 0x002fc4000f8e00ff */
[----:B------:R-:W-:Y:S01]  /*0070*/  IMAD.U32 R3, RZ, RZ, UR5 ;  /* 0x00000005ff037e24 */ /* 0x000fe2000f8e00ff */
[----:B--2---:R-:W-:Y:S02]  /*0080*/  UIMAD UR5, UR11, 0xe00, URZ ;  /* 0x00000e000b0578a4 */ /* 0x004fe4000f8e02ff */
[----:B0-----:R-:W-:Y:S02]  /*0090*/  UIMAD UR9, UR18, 0xe00, URZ ;  /* 0x00000e00120978a4 */ /* 0x001fe4000f8e02ff */
[----:B------:R-:W-:-:S04]  /*00a0*/  USHF.R.S32.HI UR4, URZ, 0x1f, UR5 ;  /* 0x0000001fff047899 */ /* 0x000fc80008011405 */
[----:B------:R-:W-:-:S04]  /*00b0*/  IADD3 R13, P1, PT, R12, -UR9, RZ ;  /* 0x800000090c0d7c10 */ /* 0x000fc8000ff3e0ff */
[----:B------:R-:W-:Y:S02]  /*00c0*/  ISETP.GT.U32.AND P0, PT, R13, 0xdff, PT ;  /* 0x00000dff0d00780c */ /* 0x000fe40003f04070 */
[----:B------:R-:W-:-:S04]  /*00d0*/  IADD3.X R2, PT, PT, R3, -0x1, RZ, P1, !PT ;  /* 0xffffffff03027810 */ /* 0x000fc80000ffe4ff */
[----:B------:R-:W-:-:S13]  /*00e0*/  ISETP.GT.U32.AND.EX P0, PT, R2, RZ, PT, P0 ;  /* 0x000000ff0200720c */ /* 0x000fda0003f04100 */
[----:B---3--:R-:W-:Y:S05]  /*00f0*/  @P0 BRA `(.L_x_224) ;  /* 0x0000001400280947 */ /* 0x008fea0003800000 */
[----:B------:R-:W0:Y:S01]  /*0100*/  S2R R0, SR_TID.X ;  /* 0x0000000000007919 */ /* 0x000e220000002100 */
[----:B------:R-:W-:Y:S01]  /*0110*/  VIADD R3, R12, -UR9 ;  /* 0x800000090c037c36 */ /* 0x000fe20008000000 */
[----:B------:R-:W-:Y:S01]  /*0120*/  BSSY.RECONVERGENT B1, `(.L_x_225) ;  /* 0x000000a000017945 */ /* 0x000fe20003800200 */
[----:B------:R-:W-:-:S03]  /*0130*/  CS2R R8, SRZ ;  /* 0x0000000000087805 */ /* 0x000fc6000001ff00 */
[----:B0-----:R-:W-:Y:S01]  /*0140*/  ISETP.GE.AND P0, PT, R0, R3, PT ;  /* 0x000000030000720c */ /* 0x001fe20003f06270 */
[----:B------:R-:W-:-:S12]  /*0150*/  IMAD.MOV.U32 R2, RZ, RZ, R0 ;  /* 0x000000ffff027224 */ /* 0x000fd800078e0000 */
[----:B------:R-:W-:Y:S05]  /*0160*/  @P0 BRA `(.L_x_226) ;  /* 0x0000000000140947 */ /* 0x000fea0003800000 */
[----:B------:R-:W0:Y:S01]  /*0170*/  LDC.64 R8, c[0x0][0x380] ;  /* 0x0000e000ff087b82 */ /* 0x000e220000000a00 */
[----:B------:R-:W-:-:S04]  /*0180*/  VIADD R5, R0, UR9 ;  /* 0x0000000900057c36 */ /* 0x000fc80008000000 */
[----:B0-----:R-:W-:-:S06]  /*0190*/  IMAD.WIDE.U32 R8, R5, 0x8, R8 ;  /* 0x0000000805087825 */ /* 0x001fcc00078e0008 */
[----:B------:R-:W5:Y:S01]  /*01a0*/  LDG.E.64 R8, desc[UR16][R8.64] ;  /* 0x0000001008087981 */ /* 0x000f62000c1e1b00 */
[----:B------:R-:W-:-:S07]  /*01b0*/  VIADD R2, R0, 0x200 ;  /* 0x0000020000027836 */ /* 0x000fce0000000000 */
.L_x_226:
[----:B------:R-:W-:Y:S05]  /*01c0*/  BSYNC.RECONVERGENT B1 ;  /* 0x0000000000017941 */ /* 0x000fea0003800200 */
.L_x_225:
[----:B------:R-:W-:Y:S01]  /*01d0*/  ISETP.GE.AND P0, PT, R2, R3, PT ;  /* 0x000000030200720c */ /* 0x000fe20003f06270 */
[----:B------:R-:W-:-:S12]  /*01e0*/  BSSY.RECONVERGENT B1, `(.L_x_227) ;  /* 0x0000078000017945 */ /* 0x000fd80003800200 */
[----:B------:R-:W-:Y:S05]  /*01f0*/  @P0 BRA `(.L_x_228) ;  /* 0x0000000400d80947 */ /* 0x000fea0003800000 */
[----:B------:R-:W-:Y:S01]  /*0200*/  LOP3.LUT R5, RZ, R2, RZ, 0x33, !PT ;  /* 0x00000002ff057212 */ /* 0x000fe200078e33ff */
[----:B------:R-:W-:Y:S03]  /*0210*/  BSSY.RECONVERGENT B2, `(.L_x_229) ;  /* 0x0000036000027945 */ /* 0x000fe60003800200 */
[----:B------:R-:W-:-:S04]  /*0220*/  IADD3 R12, PT, PT, R12, -UR9, R5 ;  /* 0x800000090c0c7c10 */ /* 0x000fc8000fffe005 */
[C---:B------:R-:W-:Y:S02]  /*0230*/  ISETP.GE.U32.AND P1, PT, R12.reuse, 0x1e00, PT ;  /* 0x00001e000c00780c */ /* 0x040fe40003f26070 */
[----:B------:R-:W-:-:S04]  /*0240*/  LEA.HI R4, R12, 0x1, RZ, 0x17 ;  /* 0x000000010c047811 */ /* 0x000fc800078fb8ff */
[----:B------:R-:W-:-:S04]  /*0250*/  LOP3.LUT R5, R4, 0xf, RZ, 0xc0, !PT ;  /* 0x0000000f04057812 */ /* 0x000fc800078ec0ff */
[----:B------:R-:W-:-:S03]  /*0260*/  ISETP.NE.AND P0, PT, R5, RZ, PT ;  /* 0x000000ff0500720c */ /* 0x000fc60003f05270 */
[----:B------:R-:W-:Y:S10]  /*0270*/  @!P1 BRA `(.L_x_230) ;  /* 0x0000000000bc9947 */ /* 0x000ff40003800000 */
[----:B------:R-:W0:Y:S01]  /*0280*/  LDCU.64 UR4, c[0x0][0x380] ;  /* 0x00007000ff0477ac */ /* 0x000e220008000a00 */
[----:B------:R-:W-:Y:S01]  /*0290*/  IMAD.WIDE.U32 R6, R2, 0x8, RZ ;  /* 0x0000000802067825 */ /* 0x000fe200078e00ff */
[----:B------:R-:W-:-:S03]  /*02a0*/  LOP3.LUT R26, R4, 0xfffff0, RZ, 0xc0, !PT ;  /* 0x00fffff0041a7812 */ /* 0x000fc600078ec0ff */
[----:B------:R-:W-:Y:S02]  /*02b0*/  IMAD.U32 R11, RZ, RZ, UR18 ;  /* 0x00000012ff0b7e24 */ /* 0x000fe4000f8e00ff */
[----:B------:R-:W-:Y:S02]  /*02c0*/  IMAD.MOV R26, RZ, RZ, -R26 ;  /* 0x000000ffff1a7224 */ /* 0x000fe400078e0a1a */
[----:B------:R-:W-:-:S03]  /*02d0*/  IMAD.WIDE.U32 R6, R11, 0x7000, R6 ;  /* 0x000070000b067825 */ /* 0x000fc600078e0006 */
[----:B0-----:R-:W-:-:S04]  /*02e0*/  IADD3 R6, P1, PT, R6, UR4, RZ ;  /* 0x0000000406067c10 */ /* 0x001fc8000ff3e0ff */
[----:B------:R-:W-:-:S04]  /*02f0*/  IADD3 R6, P2, PT, R6, 0x8000, RZ ;  /* 0x0000800006067810 */ /* 0x000fc80007f5e0ff */
[----:B------:R-:W-:-:S09]  /*0300*/  IADD3.X R7, PT, PT, RZ, UR5, R7, P2, P1 ;  /* 0x00000005ff077c10 */ /* 0x000fd200097e2407 */
.L_x_231:
[----:B------:R-:W2:Y:S04]  /*0310*/  LDG.E.64 R10, desc[UR16][R6.64+-0x8000] ;  /* 0xff800010060a7981 */ /* 0x000ea8000c1e1b00 */
[----:B------:R-:W3:Y:S04]  /*0320*/  LDG.E.64 R12, desc[UR16][R6.64+-0x7000] ;  /* 0xff900010060c7981 */ /* 0x000ee8000c1e1b00 */
[----:B------:R-:W4:Y:S04]  /*0330*/  LDG.E.64 R14, desc[UR16][R6.64+-0x6000] ;  /* 0xffa00010060e7981 */ /* 0x000f28000c1e1b00 */
[----:B------:R-:W4:Y:S04]  /*0340*/  LDG.E.64 R16, desc[UR16][R6.64+-0x5000] ;  /* 0xffb0001006107981 */ /* 0x000f28000c1e1b00 */
[----:B------:R-:W4:Y:S04]  /*0350*/  LDG.E.64 R18, desc[UR16][R6.64+-0x4000] ;  /* 0xffc0001006127981 */ /* 0x000f28000c1e1b00 */
[----:B------:R-:W4:Y:S04]  /*0360*/  LDG.E.64 R20, desc[UR16][R6.64+-0x3000] ;  /* 0xffd0001006147981 */ /* 0x000f28000c1e1b00 */
[----:B------:R-:W4:Y:S04]  /*0370*/  LDG.E.64 R24, desc[UR16][R6.64+-0x2000] ;  /* 0xffe0001006187981 */ /* 0x000f28000c1e1b00 */
[----:B------:R-:W4:Y:S01]  /*0380*/  LDG.E.64 R22, desc[UR16][R6.64+-0x1000] ;  /* 0xfff0001006167981 */ /* 0x000f22000c1e1b00 */
[----:B--2--5:R-:W-:-:S03]  /*0390*/  DADD R10, R10, R8 ;  /* 0x000000000a0a7229 */ /* 0x024fc60000000008 */
[----:B------:R-:W2:Y:S05]  /*03a0*/  LDG.E.64 R8, desc[UR16][R6.64] ;  /* 0x0000001006087981 */ /* 0x000eaa000c1e1b00 */
[----:B---3--:R-:W-:Y:S02]  /*03b0*/  DADD R12, R10, R12 ;  /* 0x000000000a0c7229 */ /* 0x008fe4000000000c */
[----:B------:R-:W3:Y:S06]  /*03c0*/  LDG.E.64 R10, desc[UR16][R6.64+0x1000] ;  /* 0x00100010060a7981 */ /* 0x000eec000c1e1b00 */
[----:B----4-:R-:W-:-:S02]  /*03d0*/  DADD R14, R12, R14 ;  /* 0x000000000c0e7229 */ /* 0x010fc4000000000e */
[----:B------:R-:W4:Y:S06]  /*03e0*/  LDG.E.64 R12, desc[UR16][R6.64+0x2000] ;  /* 0x00200010060c7981 */ /* 0x000f2c000c1e1b00 */
[----:B------:R-:W-:Y:S02]  /*03f0*/  DADD R16, R14, R16 ;  /* 0x000000000e107229 */ /* 0x000fe40000000010 */
[----:B------:R-:W4:Y:S06]  /*0400*/  LDG.E.64 R14, desc[UR16][R6.64+0x3000] ;  /* 0x00300010060e7981 */ /* 0x000f2c000c1e1b00 */
[----:B------:R-:W-:-:S02]  /*0410*/  DADD R18, R16, R18 ;  /* 0x0000000010127229 */ /* 0x000fc40000000012 */
[----:B------:R-:W4:Y:S06]  /*0420*/  LDG.E.64 R16, desc[UR16][R6.64+0x4000] ;  /* 0x0040001006107981 */ /* 0x000f2c000c1e1b00 */
[----:B------:R-:W-:Y:S02]  /*0430*/  DADD R20, R18, R20 ;  /* 0x0000000012147229 */ /* 0x000fe40000000014 */
[----:B------:R-:W4:Y:S06]  /*0440*/  LDG.E.64 R18, desc[UR16][R6.64+0x5000] ;  /* 0x0050001006127981 */ /* 0x000f2c000c1e1b00 */
[----:B------:R-:W-:-:S02]  /*0450*/  DADD R24, R20, R24 ;  /* 0x0000000014187229 */ /* 0x000fc40000000018 */
[----:B------:R-:W4:Y:S06]  /*0460*/  LDG.E.64 R20, desc[UR16][R6.64+0x6000] ;  /* 0x0060001006147981 */ /* 0x000f2c000c1e1b00 */
[----:B------:R-:W-:Y:S02]  /*0470*/  DADD R22, R24, R22 ;  /* 0x0000000018167229 */ /* 0x000fe40000000016 */
[----:B------:R0:W4:Y:S01]  /*0480*/  LDG.E.64 R24, desc[UR16][R6.64+0x7000] ;  /* 0x0070001006187981 */ /* 0x000122000c1e1b00 */
[----:B------:R-:W-:Y:S02]  /*0490*/  VIADD R26, R26, 0x10 ;  /* 0x000000101a1a7836 */ /* 0x000fe40000000000 */
[----:B------:R-:W-:-:S03]  /*04a0*/  VIADD R2, R2, 0x2000 ;  /* 0x0000200002027836 */ /* 0x000fc60000000000 */
[----:B------:R-:W-:Y:S02]  /*04b0*/  ISETP.NE.AND P1, PT, R26, RZ, PT ;  /* 0x000000ff1a00720c */ /* 0x000fe40003f25270 */
[----:B0-----:R-:W-:-:S05]  /*04c0*/  IADD3 R6, P2, PT, R6, 0x10000, RZ ;  /* 0x0001000006067810 */ /* 0x001fca0007f5e0ff */
[----:B------:R-:W-:Y:S01]  /*04d0*/  IMAD.X R7, RZ, RZ, R7, P2 ;  /* 0x000000ffff077224 */ /* 0x000fe200010e0607 */
[----:B--2---:R-:W-:-:S08]  /*04e0*/  DADD R8, R22, R8 ;  /* 0x0000000016087229 */ /* 0x004fd00000000008 */
[----:B---3--:R-:W-:-:S08]  /*04f0*/  DADD R8, R8, R10 ;  /* 0x0000000008087229 */ /* 0x008fd0000000000a */
[----:B----4-:R-:W-:-:S08]  /*0500*/  DADD R8, R8, R12 ;  /* 0x0000000008087229 */ /* 0x010fd0000000000c */
[----:B------:R-:W-:-:S08]  /*0510*/  DADD R8, R8, R14 ;  /* 0x0000000008087229 */ /* 0x000fd0000000000e */
[----:B------:R-:W-:-:S08]  /*0520*/  DADD R8, R8, R16 ;  /* 0x0000000008087229 */ /* 0x000fd00000000010 */
[----:B------:R-:W-:-:S08]  /*0530*/  DADD R8, R8, R18 ;  /* 0x0000000008087229 */ /* 0x000fd00000000012 */
[----:B------:R-:W-:-:S08]  /*0540*/  DADD R8, R8, R20 ;  /* 0x0000000008087229 */ /* 0x000fd00000000014 */
[----:B------:R-:W-:Y:S01]  /*0550*/  DADD R8, R8, R24 ;  /* 0x0000000008087229 */ /* 0x000fe20000000018 */
[----:B------:R-:W-:Y:S10]  /*0560*/  @P1 BRA `(.L_x_231) ;  /* 0xfffffffc00681947 */ /* 0x000ff4000383ffff */
.L_x_230:
[----:B------:R-:W-:Y:S05]  /*0570*/  BSYNC.RECONVERGENT B2 ;  /* 0x0000000000027941 */ /* 0x000fea0003800200 */
.L_x_229:
[----:B------:R-:W-:Y:S05]  /*0580*/  @!P0 BRA `(.L_x_228) ;  /* 0x0000000000f48947 */ /* 0x000fea0003800000 */
[----:B------:R-:W-:Y:S01]  /*0590*/  ISETP.GE.U32.AND P1, PT, R5, 0x8, PT ;  /* 0x000000080500780c */ /* 0x000fe20003f26070 */
[----:B------:R-:W-:Y:S01]  /*05a0*/  BSSY.RECONVERGENT B2, `(.L_x_232) ;  /* 0x000001a000027945 */ /* 0x000fe20003800200 */
[----:B------:R-:W-:-:S04]  /*05b0*/  LOP3.LUT R26, R4, 0x7, RZ, 0xc0, !PT ;  /* 0x00000007041a7812 */ /* 0x000fc800078ec0ff */
[----:B------:R-:W-:-:S07]  /*05c0*/  ISETP.NE.AND P0, PT, R26, RZ, PT ;  /* 0x000000ff1a00720c */ /* 0x000fce0003f05270 */
[----:B------:R-:W-:Y:S06]  /*05d0*/  @!P1 BRA `(.L_x_233) ;  /* 0x0000000000589947 */ /* 0x000fec0003800000 */
[----:B------:R-:W0:Y:S01]  /*05e0*/  LDCU.64 UR4, c[0x0][0x380] ;  /* 0x00007000ff0477ac */ /* 0x000e220008000a00 */
[----:B------:R-:W-:-:S04]  /*05f0*/  IADD3 R5, P1, PT, R2, UR9, RZ ;  /* 0x0000000902057c10 */ /* 0x000fc8000ff3e0ff */
[----:B------:R-:W-:Y:S02]  /*0600*/  LEA.HI.X.SX32 R6, R2, RZ, 0x1, P1 ;  /* 0x000000ff02067211 */ /* 0x000fe400008f0eff */
[----:B0-----:R-:W-:-:S04]  /*0610*/  LEA R24, P1, R5, UR4, 0x3 ;  /* 0x0000000405187c11 */ /* 0x001fc8000f8218ff */
[----:B------:R-:W-:-:S05]  /*0620*/  LEA.HI.X R25, R5, UR5, R6, 0x3, P1 ;  /* 0x0000000505197c11 */ /* 0x000fca00088f1c06 */
        /* <DEDUP_REMOVED lines=17> */
.L_x_233:
[----:B------:R-:W-:Y:S05]  /*0740*/  BSYNC.RECONVERGENT B2 ;  /* 0x0000000000027941 */ /* 0x000fea0003800200 */
.L_x_232:
        /* <DEDUP_REMOVED lines=14> */
[----:B------:R-:W4:Y:S01]  /*0830*/  LDG.E.64 R14, desc[UR16][R4.64+0x3000] ;  /* 0x00300010040e7981 */ /* 0x000f22000c1e1b00 */
[----:B------:R-:W-:Y:S01]  /*0840*/  VIADD R2, R2, 0x800 ;  /* 0x0000080002027836 */ /* 0x000fe20000000000 */
[----:B--2--5:R-:W-:-:S08]  /*0850*/  DADD R6, R8, R6 ;  /* 0x0000000008067229 */ /* 0x024fd00000000006 */
[----:B---3--:R-:W-:-:S08]  /*0860*/  DADD R6, R6, R10 ;  /* 0x0000000006067229 */ /* 0x008fd0000000000a */
[----:B----4-:R-:W-:-:S08]  /*0870*/  DADD R6, R6, R12 ;  /* 0x0000000006067229 */ /* 0x010fd0000000000c */
[----:B------:R-:W-:-:S11]  /*0880*/  DADD R8, R6, R14 ;  /* 0x0000000006087229 */ /* 0x000fd6000000000e */
.L_x_235:
[----:B------:R-:W-:Y:S05]  /*0890*/  BSYNC.RECONVERGENT B2 ;  /* 0x0000000000027941 */ /* 0x000fea0003800200 */
.L_x_234:
[----:B------:R-:W-:Y:S05]  /*08a0*/  @!P0 BRA `(.L_x_228) ;  /* 0x00000000002c8947 */ /* 0x000fea0003800000 */
[----:B------:R-:W0:Y:S01]  /*08b0*/  LDC.64 R4, c[0x0][0x380] ;  /* 0x0000e000ff047b82 */ /* 0x000e220000000a00 */
[----:B------:R-:W-:Y:S02]  /*08c0*/  IMAD.U32 R7, RZ, RZ, UR18 ;  /* 0x00000012ff077e24 */ /* 0x000fe4000f8e00ff */
[----:B------:R-:W-:Y:S02]  /*08d0*/  IMAD.MOV R10, RZ, RZ, -R16 ;  /* 0x000000ffff0a7224 */ /* 0x000fe400078e0a10 */
[----:B0-----:R-:W-:-:S07]  /*08e0*/  IMAD.WIDE.U32 R4, R7, 0x7000, R4 ;  /* 0x0000700007047825 */ /* 0x001fce00078e0004 */
.L_x_236:
[----:B------:R-:W-:-:S06]  /*08f0*/  IMAD.WIDE R6, R2, 0x8, R4 ;  /* 0x0000000802067825 */ /* 0x000fcc00078e0204 */
[----:B------:R-:W2:Y:S01]  /*0900*/  LDG.E.64 R6, desc[UR16][R6.64] ;  /* 0x0000001006067981 */ /* 0x000ea2000c1e1b00 */
[----:B------:R-:W-:Y:S02]  /*0910*/  VIADD R10, R10, 0x1 ;  /* 0x000000010a0a7836 */ /* 0x000fe40000000000 */
[----:B------:R-:W-:-:S03]  /*0920*/  VIADD R2, R2, 0x200 ;  /* 0x0000020002027836 */ /* 0x000fc60000000000 */
[----:B------:R-:W-:Y:S01]  /*0930*/  ISETP.NE.AND P0, PT, R10, RZ, PT ;  /* 0x000000ff0a00720c */ /* 0x000fe20003f05270 */
[----:B--2--5:R-:W-:-:S12]  /*0940*/  DADD R8, R6, R8 ;  /* 0x0000000006087229 */ /* 0x024fd80000000008 */
[----:B------:R-:W-:Y:S05]  /*0950*/  @P0 BRA `(.L_x_236) ;  /* 0xfffffffc00e40947 */ /* 0x000fea000383ffff */
.L_x_228:
[----:B------:R-:W-:Y:S05]  /*0960*/  BSYNC.RECONVERGENT B1 ;  /* 0x0000000000017941 */ /* 0x000fea0003800200 */
.L_x_227:
        /* <DEDUP_REMOVED lines=12> */
[----:B------:R-:W-:-:S03]  /*0a30*/  @!P1 SHF.R.U32.HI R3, RZ, 0x2, R0 ;  /* 0x00000002ff039819 */ /* 0x000fc60000011600 */
[----:B------:R-:W0:Y:S01]  /*0a40*/  SHFL.DOWN PT, R5, R7, 0x2, 0x1f ;  /* 0x08401f0007057f89 */ /* 0x000e2200000e0000 */
[----:B------:R-:W-:Y:S01]  /*0a50*/  @!P1 LOP3.LUT R3, R3, 0xf8, RZ, 0xc0, !PT ;  /* 0x000000f803039812 */ /* 0x000fe200078ec0ff */
        /* <DEDUP_REMOVED lines=14> */
[----:B-1----:R-:W-:-:S05]  /*0b40*/  @!P1 LEA R10, R13, R10, 0x18 ;  /* 0x0000000a0d0a9211 */ /* 0x002fca00078ec0ff */
[----:B------:R-:W-:Y:S01]  /*0b50*/  @!P1 IMAD.IADD R3, R3, 0x1, R10 ;  /* 0x0000000103039824 */ /* 0x000fe200078e020a */
[----:B0-----:R-:W-:-:S10]  /*0b60*/  DADD R4, R4, R8 ;  /* 0x0000000004047229 */ /* 0x001fd40000000008 */
[----:B------:R-:W-:Y:S02]  /*0b70*/  FSEL R6, R8, R4, P0 ;  /* 0x0000000408067208 */ /* 0x000fe40000000000 */
[----:B------:R-:W-:Y:S02]  /*0b80*/  FSEL R7, R9, R5, P0 ;  /* 0x0000000509077208 */ /* 0x000fe40000000000 */
[----:B------:R-:W-:Y:S01]  /*0b90*/  ISETP.NE.AND P0, PT, R0, RZ, PT ;  /* 0x000000ff0000720c */ /* 0x000fe20003f05270 */
[----:B------:R-:W-:Y:S04]  /*0ba0*/  SHFL.DOWN PT, R4, R6, 0x10, 0x1f ;  /* 0x0a001f0006047f89 */ /* 0x000fe800000e0000 */
[----:B------:R-:W0:Y:S02]  /*0bb0*/  SHFL.DOWN PT, R5, R7, 0x10, 0x1f ;  /* 0x0a001f0007057f89 */ /* 0x000e2400000e0000 */
        /* <DEDUP_REMOVED lines=10> */
[----:B--2---:R-:W0:Y:S04]  /*0c60*/  LDS.64 R2, [UR4+0x18] ;  /* 0x00001804ff027984 */ /* 0x004e280008000a00 */
        /* <DEDUP_REMOVED lines=23> */
.L_x_237:
[----:B------:R-:W-:-:S05]  /*0de0*/  LOP3.LUT R2, R0, 0x3e0, RZ, 0xc0, !PT ;  /* 0x000003e000027812 */ /* 0x000fca00078ec0ff */
[----:B------:R-:W-:Y:S01]  /*0df0*/  VIADD R4, R2, 0x20 ;  /* 0x0000002002047836 */ /* 0x000fe20000000000 */
[----:B------:R-:W-:-:S04]  /*0e00*/  LOP3.LUT R2, RZ, R2, RZ, 0x33, !PT ;  /* 0x00000002ff027212 */ /* 0x000fc800078e33ff */
[----:B------:R-:W-:Y:S01]  /*0e10*/  ISETP.GT.AND P0, PT, R4, R3, PT ;  /* 0x000000030400720c */ /* 0x000fe20003f04270 */
[----:B------:R-:W-:-:S05]  /*0e20*/  IMAD.IADD R2, R3, 0x1, R2 ;  /* 0x0000000103027824 */ /* 0x000fca00078e0202 */
[----:B------:R-:W-:Y:S02]  /*0e30*/  SEL R5, R2, 0x1f, P0 ;  /* 0x0000001f02057807 */ /* 0x000fe40000000000 */
[----:B------:R-:W0:Y:S03]  /*0e40*/  S2R R2, SR_LANEID ;  /* 0x0000000000027919 */ /* 0x000e260000000000 */
[----:B-----5:R-:W-:Y:S04]  /*0e50*/  SHFL.DOWN PT, R6, R8, 0x1, R5 ;  /* 0x0820000008067989 */ /* 0x020fe800000e0005 */
[----:B------:R-:W1:Y:S02]  /*0e60*/  SHFL.DOWN PT, R7, R9, 0x1, R5 ;  /* 0x0820000009077989 */ /* 0x000e6400000e0005 */
[----:B-1----:R-:W-:Y:S01]  /*0e70*/  DADD R6, R6, R8 ;  /* 0x0000000006067229 */ /* 0x002fe20000000008 */
[C---:B0-----:R-:W-:Y:S01]  /*0e80*/  ISETP.GE.AND P0, PT, R2.reuse, R5, PT ;  /* 0x000000050200720c */ /* 0x041fe20003f06270 */
[C---:B------:R-:W-:Y:S01]  /*0e90*/  VIADD R4, R2.reuse, 0x2 ;  /* 0x0000000202047836 */ /* 0x040fe20000000000 */
[----:B------:R-:W-:-:S07]  /*0ea0*/  ISETP.NE.AND P1, PT, R2, RZ, PT ;  /* 0x000000ff0200720c */ /* 0x000fce0003f25270 */
[----:B------:R-:W-:Y:S02]  /*0eb0*/  FSEL R10, R6, R8, !P0 ;  /* 0x00000008060a7208 */ /* 0x000fe40004000000 */
[----:B------:R-:W-:Y:S02]  /*0ec0*/  FSEL R11, R7, R9, !P0 ;  /* 0x00000009070b7208 */ /* 0x000fe40004000000 */
[----:B------:R-:W-:Y:S01]  /*0ed0*/  ISETP.GT.AND P0, PT, R4, R5, PT ;  /* 0x000000050400720c */ /* 0x000fe20003f04270 */
[----:B------:R-:W-:Y:S01]  /*0ee0*/  SHFL.DOWN PT, R6, R10, 0x2, R5 ;  /* 0x084000000a067989 */ /* 0x000fe200000e0005 */
[----:B------:R-:W-:-:S03]  /*0ef0*/  VIADD R4, R2, 0x4 ;  /* 0x0000000402047836 */ /* 0x000fc60000000000 */
[----:B------:R-:W0:Y:S02]  /*0f00*/  SHFL.DOWN PT, R7, R11, 0x2, R5 ;  /* 0x084000000b077989 */ /* 0x000e2400000e0005 */
[----:B0-----:R-:W-:-:S10]  /*0f10*/  DADD R6, R6, R10 ;  /* 0x0000000006067229 */ /* 0x001fd4000000000a */
[----:B------:R-:W-:Y:S02]  /*0f20*/  FSEL R12, R10, R6, P0 ;  /* 0x000000060a0c7208 */ /* 0x000fe40000000000 */
[----:B------:R-:W-:Y:S02]  /*0f30*/  FSEL R13, R11, R7, P0 ;  /* 0x000000070b0d7208 */ /* 0x000fe40000000000 */
[----:B------:R-:W-:Y:S01]  /*0f40*/  ISETP.GT.AND P0, PT, R4, R5, PT ;  /* 0x000000050400720c */ /* 0x000fe20003f04270 */
[----:B------:R-:W-:Y:S01]  /*0f50*/  SHFL.DOWN PT, R6, R12, 0x4, R5 ;  /* 0x088000000c067989 */ /* 0x000fe200000e0005 */
[C---:B------:R-:W-:Y:S02]  /*0f60*/  VIADD R4, R2.reuse, 0x8 ;  /* 0x0000000802047836 */ /* 0x040fe40000000000 */
[----:B------:R-:W-:Y:S01]  /*0f70*/  VIADD R2, R2, 0x10 ;  /* 0x0000001002027836 */ /* 0x000fe20000000000 */
[----:B------:R-:W0:Y:S02]  /*0f80*/  SHFL.DOWN PT, R7, R13, 0x4, R5 ;  /* 0x088000000d077989 */ /* 0x000e2400000e0005 */
[----:B0-----:R-:W-:-:S10]  /*0f90*/  DADD R6, R6, R12 ;  /* 0x0000000006067229 */ /* 0x001fd4000000000c */
[----:B------:R-:W-:Y:S02]  /*0fa0*/  FSEL R8, R12, R6, P0 ;  /* 0x000000060c087208 */ /* 0x000fe40000000000 */
[----:B------:R-:W-:Y:S02]  /*0fb0*/  FSEL R9, R13, R7, P0 ;  /* 0x000000070d097208 */ /* 0x000fe40000000000 */
[----:B------:R-:W-:Y:S01]  /*0fc0*/  ISETP.GT.AND P0, PT, R4, R5, PT ;  /* 0x000000050400720c */ /* 0x000fe20003f04270 */
[----:B------:R-:W-:Y:S01]  /*0fd0*/  SHFL.DOWN PT, R6, R8, 0x8, R5 ;  /* 0x0900000008067989 */ /* 0x000fe200000e0005 */
[----:B------:R-:W-:-:S03]  /*0fe0*/  @!P1 SHF.R.U32.HI R4, RZ, 0x2, R0 ;  /* 0x00000002ff049819 */ /* 0x000fc60000011600 */
[----:B------:R-:W0:Y:S01]  /*0ff0*/  SHFL.DOWN PT, R7, R9, 0x8, R5 ;  /* 0x0900000009077989 */ /* 0x000e2200000e0005 */
[----:B------:R-:W-:Y:S01]  /*1000*/  @!P1 LOP3.LUT R4, R4, 0xf8, RZ, 0xc0, !PT ;  /* 0x000000f804049812 */ /* 0x000fe200078ec0ff */
[----:B------:R-:W1:Y:S01]  /*1010*/  @!P1 S2R R13, SR_CgaCtaId ;  /* 0x00000000000d9919 */ /* 0x000e620000008800 */
[----:B0-----:R-:W-:-:S10]  /*1020*/  DADD R6, R6, R8 ;  /* 0x0000000006067229 */ /* 0x001fd40000000008 */
[----:B------:R-:W-:Y:S02]  /*1030*/  FSEL R10, R8, R6, P0 ;  /* 0x00000006080a7208 */ /* 0x000fe40000000000 */
[----:B------:R-:W-:Y:S02]  /*1040*/  FSEL R11, R9, R7, P0 ;  /* 0x00000007090b7208 */ /* 0x000fe40000000000 */
[----:B------:R-:W-:Y:S01]  /*1050*/  @!P1 MOV R8, 0x400 ;  /* 0x0000040000089802 */ /* 0x000fe20000000f00 */
[----:B------:R-:W-:Y:S01]  /*1060*/  SHFL.DOWN PT, R6, R10, 0x10, R5 ;  /* 0x0a0000000a067989 */ /* 0x000fe200000e0005 */
[----:B------:R-:W-:Y:S02]  /*1070*/  ISETP.GT.AND P0, PT, R2, R5, PT ;  /* 0x000000050200720c */ /* 0x000fe40003f04270 */
[----:B-1----:R-:W-:Y:S01]  /*1080*/  @!P1 LEA R13, R13, R8, 0x18 ;  /* 0x000000080d0d9211 */ /* 0x002fe200078ec0ff */
[----:B------:R-:W0:Y:S04]  /*1090*/  SHFL.DOWN PT, R7, R11, 0x10, R5 ;  /* 0x0a0000000b077989 */ /* 0x000e2800000e0005 */
[----:B------:R-:W-:Y:S01]  /*10a0*/  @!P1 IMAD.IADD R13, R4, 0x1, R13 ;  /* 0x00000001040d9824 */ /* 0x000fe200078e020d */
[----:B0-----:R-:W-:-:S10]  /*10b0*/  DADD R6, R6, R10 ;  /* 0x0000000006067229 */ /* 0x001fd4000000000a */
[----:B------:R-:W-:Y:S02]  /*10c0*/  FSEL R8, R10, R6, P0 ;  /* 0x000000060a087208 */ /* 0x000fe40000000000 */
[----:B------:R-:W-:Y:S02]  /*10d0*/  FSEL R9, R11, R7, P0 ;  /* 0x000000070b097208 */ /* 0x000fe40000000000 */
[----:B------:R-:W-:-:S03]  /*10e0*/  ISETP.NE.AND P0, PT, R0, RZ, PT ;  /* 0x000000ff0000720c */ /* 0x000fc60003f05270 */
[----:B------:R1:W-:Y:S01]  /*10f0*/  @!P1 STS.64 [R13+0x10], R8 ;  /* 0x000010080d009388 */ /* 0x0003e20000000a00 */
[----:B------:R-:W-:Y:S09]  /*1100*/  BAR.SYNC.DEFER_BLOCKING 0x0 ;  /* 0x0000000000007b1d */ /* 0x000ff20000010000 */
[----:B------:R-:W-:Y:S05]  /*1110*/  @P0 BRA `(.L_x_238) ;  /* 0x0000001400a00947 */ /* 0x000fea0003800000 */
[----:B------:R-:W0:Y:S01]  /*1120*/  S2UR UR5, SR_CgaCtaId ;  /* 0x00000000000579c3 */ /* 0x000e220000008800 */
[----:B------:R-:W-:Y:S01]  /*1130*/  UMOV UR4, 0x400 ;  /* 0x0000040000047882 */ /* 0x000fe20000000000 */
[----:B------:R-:W-:Y:S01]  /*1140*/  ISETP.GT.AND P1, PT, R3, 0x20, PT ;  /* 0x000000200300780c */ /* 0x000fe20003f24270 */
[----:B0-----:R-:W-:-:S09]  /*1150*/  ULEA UR4, UR5, UR4, 0x18 ;  /* 0x0000000405047291 */ /* 0x001fd2000f8ec0ff */
[----:B------:R-:W0:Y:S04]  /*1160*/  LDS.64 R10, [UR4+0x18] ;  /* 0x00001804ff0a7984 */ /* 0x000e280008000a00 */
[----:B------:R-:W2:Y:S01]  /*1170*/  LDS.128 R4, [UR4+0x20] ;  /* 0x00002004ff047984 */ /* 0x000ea20008000c00 */
[----:B0-----:R-:W-:-:S10]  /*1180*/  DADD R10, R8, R10 ;  /* 0x00000000080a7229 */ /* 0x001fd4000000000a */
[----:B------:R-:W-:Y:S02]  /*1190*/  FSEL R12, R10, R8, P1 ;  /* 0x000000080a0c7208 */ /* 0x000fe40000800000 */
[----:B-1----:R-:W-:Y:S02]  /*11a0*/  FSEL R13, R11, R9, P1 ;  /* 0x000000090b0d7208 */ /* 0x002fe40000800000 */
[----:B------:R-:W0:Y:S01]  /*11b0*/  LDS.128 R8, [UR4+0x30] ;  /* 0x00003004ff087984 */ /* 0x000e220008000c00 */
[----:B------:R-:W-:-:S03]  /*11c0*/  ISETP.GT.AND P1, PT, R3, 0x40, PT ;  /* 0x000000400300780c */ /* 0x000fc60003f24270 */
        /* <DEDUP_REMOVED lines=61> */
.L_x_224:
[----:B------:R-:W0:Y:S01]  /*15a0*/  S2R R0, SR_TID.X ;  /* 0x0000000000007919 */ /* 0x000e220000002100 */
[----:B------:R-:W1:Y:S01]  /*15b0*/  LDC.64 R4, c[0x0][0x380] ;  /* 0x0000e000ff047b82 */ /* 0x000e620000000a00 */
[----:B0-----:R-:W-:-:S04]  /*15c0*/  VIADD R21, R0, UR9 ;  /* 0x0000000900157c36 */ /* 0x001fc80008000000 */
[----:B-1----:R-:W-:-:S05]  /*15d0*/  IMAD.WIDE.U32 R20, R21, 0x8, R4 ;  /* 0x0000000815147825 */ /* 0x002fca00078e0004 */
[----:B------:R-:W2:Y:S04]  /*15e0*/  LDG.E.64 R14, desc[UR16][R20.64] ;  /* 0x00000010140e7981 */ /* 0x000ea8000c1e1b00 */
[----:B------:R-:W2:Y:S04]  /*15f0*/  LDG.E.64 R16, desc[UR16][R20.64+0x1000] ;  /* 0x0010001014107981 */ /* 0x000ea8000c1e1b00 */
[----:B------:R-:W3:Y:S04]  /*1600*/  LDG.E.64 R18, desc[UR16][R20.64+0x2000] ;  /* 0x0020001014127981 */ /* 0x000ee8000c1e1b00 */
[----:B------:R-:W4:Y:S04]  /*1610*/  LDG.E.64 R10, desc[UR16][R20.64+0x3000] ;  /* 0x00300010140a7981 */ /* 0x000f28000c1e1b00 */
[----:B------:R-:W5:Y:S04]  /*1620*/  LDG.E.64 R6, desc[UR16][R20.64+0x4000] ;  /* 0x0040001014067981 */ /* 0x000f68000c1e1b00 */
[----:B------:R-:W5:Y:S04]  /*1630*/  LDG.E.64 R4, desc[UR16][R20.64+0x5000] ;  /* 0x0050001014047981 */ /* 0x000f68000c1e1b00 */
[----:B------:R-:W5:Y:S01]  /*1640*/  LDG.E.64 R8, desc[UR16][R20.64+0x6000] ;  /* 0x0060001014087981 */ /* 0x000f62000c1e1b00 */
[----:B------:R-:W-:-:S04]  /*1650*/  ISETP.GE.U32.AND P0, PT, R13, UR5, PT ;  /* 0x000000050d007c0c */ /* 0x000fc8000bf06070 */
[----:B------:R-:W-:Y:S01]  /*1660*/  ISETP.GE.U32.AND.EX P0, PT, R2, UR4, PT, P0 ;  /* 0x0000000402007c0c */ /* 0x000fe2000bf06100 */
[----:B--2---:R-:W-:-:S08]  /*1670*/  DADD R14, R14, R16 ;  /* 0x000000000e0e7229 */ /* 0x004fd00000000010 */
[----:B---3--:R-:W-:-:S08]  /*1680*/  DADD R14, R18, R14 ;  /* 0x00000000120e7229 */ /* 0x008fd0000000000e */
[----:B----4-:R-:W-:-:S08]  /*1690*/  DADD R10, R10, R14 ;  /* 0x000000000a0a7229 */ /* 0x010fd0000000000e */
[----:B-----5:R-:W-:-:S08]  /*16a0*/  DADD R6, R6, R10 ;  /* 0x0000000006067229 */ /* 0x020fd0000000000a */
[----:B------:R-:W-:-:S08]  /*16b0*/  DADD R4, R4, R6 ;  /* 0x0000000004047229 */ /* 0x000fd00000000006 */
[----:B------:R-:W-:Y:S01]  /*16c0*/  DADD R8, R8, R4 ;  /* 0x0000000008087229 */ /* 0x000fe20000000004 */
[----:B------:R-:W-:Y:S10]  /*16d0*/  @!P0 BRA `(.L_x_239) ;  /* 0x0000000c001c8947 */ /* 0x000ff40003800000 */
[----:B------:R-:W-:Y:S01]  /*16e0*/  UIADD3 UR7, UP0, UPT, UR5, UR9, URZ ;  /* 0x0000000905077290 */ /* 0x000fe2000ff1e0ff */
[----:B------:R-:W-:Y:S01]  /*16f0*/  IADD3 R23, P1, PT, R12, -0xe00, RZ ;  /* 0xfffff2000c177810 */ /* 0x000fe20007f3e0ff */
[----:B------:R-:W0:Y:S01]  /*1700*/  LDCU.64 UR12, c[0x0][0x380] ;  /* 0x00007000ff0c77ac */ /* 0x000e220008000a00 */
[----:B------:R-:W-:Y:S02]  /*1710*/  LOP3.LUT R5, RZ, R0, RZ, 0x33, !PT ;  /* 0x00000000ff057212 */ /* 0x000fe400078e33ff */
[----:B------:R-:W-:Y:S01]  /*1720*/  IADD3.X R22, PT, PT, R3, -0x1, RZ, P1, !PT ;  /* 0xffffffff03167810 */ /* 0x000fe20000ffe4ff */
[----:B------:R-:W-:Y:S01]  /*1730*/  UIADD3.X UR8, UPT, UPT, URZ, UR4, URZ, UP0, !UPT ;  /* 0x00000004ff087290 */ /* 0x000fe200087fe4ff */
[----:B------:R-:W-:Y:S01]  /*1740*/  ISETP.LT.U32.AND P0, PT, R23, UR7, PT ;  /* 0x0000000717007c0c */ /* 0x000fe2000bf01070 */
[----:B------:R-:W-:Y:S01]  /*1750*/  UMOV UR6, UR5 ;  /* 0x0000000500067c82 */ /* 0x000fe20008000000 */
[----:B------:R-:W-:Y:S01]  /*1760*/  IADD3 R7, P2, PT, R0, UR7, RZ ;  /* 0x0000000700077c10 */ /* 0x000fe2000ff5e0ff */
[----:B------:R-:W-:Y:S01]  /*1770*/  UMOV UR4, URZ ;  /* 0x000000ff00047c82 */ /* 0x000fe20008000000 */
[----:B------:R-:W-:Y:S01]  /*1780*/  IADD3 R5, PT, PT, R12, -UR5, R5 ;  /* 0x800000050c057c10 */ /* 0x000fe2000fffe005 */
[----:B------:R-:W-:Y:S01]  /*1790*/  IMAD.U32 R11, RZ, RZ, UR8 ;  /* 0x00000008ff0b7e24 */ /* 0x000fe2000f8e00ff */
[----:B------:R-:W-:Y:S01]  /*17a0*/  UMOV UR10, UR8 ;  /* 0x00000008000a7c82 */ /* 0x000fe20008000000 */
[----:B------:R-:W-:-:S03]  /*17b0*/  IMAD.X R0, RZ, RZ, UR8, P2 ;  /* 0x00000008ff007e24 */ /* 0x000fc600090e06ff */
[----:B------:R-:W-:Y:S02]  /*17c0*/  ISETP.GT.U32.AND.EX P0, PT, R11, R22, PT, P0 ;  /* 0x000000160b00720c */ /* 0x000fe40003f04100 */
[----:B0-----:R-:W-:-:S04]  /*17d0*/  LEA R6, P1, R7, UR12, 0x3 ;  /* 0x0000000c07067c11 */ /* 0x001fc8000f8218ff */
[----:B------:R-:W-:Y:S02]  /*17e0*/  IADD3 R6, P2, PT, R6, 0x8000, RZ ;  /* 0x0000800006067810 */ /* 0x000fe40007f5e0ff */
[----:B------:R-:W-:Y:S01]  /*17f0*/  LEA.HI.X R7, R7, UR13, R0, 0x3, P1 ;  /* 0x0000000d07077c11 */ /* 0x000fe200088f1c00 */
[----:B------:R-:W-:Y:S01]  /*1800*/  VIADD R0, R5, -UR9 ;  /* 0x8000000905007c36 */ /* 0x000fe20008000000 */
[----:B------:R-:W-:-:S03]  /*1810*/  UMOV UR9, UR7 ;  /* 0x0000000700097c82 */ /* 0x000fc60008000000 */
[----:B------:R-:W-:Y:S01]  /*1820*/  IMAD.X R7, RZ, RZ, R7, P2 ;  /* 0x000000ffff077224 */ /* 0x000fe200010e0607 */
[----:B------:R-:W-:Y:S06]  /*1830*/  @P0 BRA `(.L_x_240) ;  /* 0x0000000000b80947 */ /* 0x000fec0003800000 */
[----:B------:R-:W0:Y:S01]  /*1840*/  LDC.64 R2, c[0x0][0x3b8] ;  /* 0x0000ee00ff027b82 */ /* 0x000e220000000a00 */
[----:B------:R-:W1:Y:S01]  /*1850*/  LDCU UR11, c[0x0][0x3c0] ;  /* 0x00007800ff0b77ac */ /* 0x000e620008000800 */
[----:B------:R-:W2:Y:S01]  /*1860*/  LDCU.64 UR12, c[0x0][0x380] ;  /* 0x00007000ff0c77ac */ /* 0x000ea20008000a00 */
[----:B------:R-:W-:Y:S01]  /*1870*/  NOP ;  /* 0x0000000000007918 */ /* 0x000fe20000000000 */
.L_x_241:
[----:B------:R-:W3:Y:S02]  /*1880*/  S2R R4, SR_TID.X ;  /* 0x0000000000047919 */ /* 0x000ee40000002100 */
[----:B---3--:R-:W-:-:S05]  /*1890*/  IADD3 R4, P0, PT, R4, UR7, RZ ;  /* 0x0000000704047c10 */ /* 0x008fca000ff1e0ff */
[----:B------:R-:W-:Y:S01]  /*18a0*/  IMAD.X R5, RZ, RZ, UR8, P0 ;  /* 0x00000008ff057e24 */ /* 0x000fe200080e06ff */
[----:B--2---:R-:W-:-:S04]  /*18b0*/  LEA R24, P0, R4, UR12, 0x3 ;  /* 0x0000000c04187c11 */ /* 0x004fc8000f8018ff */
[----:B------:R-:W-:-:S05]  /*18c0*/  LEA.HI.X R25, R4, UR13, R5, 0x3, P0 ;  /* 0x0000000d04197c11 */ /* 0x000fca00080f1c05 */
[----:B------:R-:W2:Y:S04]  /*18d0*/  LDG.E.64 R12, desc[UR16][R24.64] ;  /* 0x00000010180c7981 */ /* 0x000ea8000c1e1b00 */
[----:B------:R-:W3:Y:S04]  /*18e0*/  LDG.E.64 R14, desc[UR16][R24.64+0x1000] ;  /* 0x00100010180e7981 */ /* 0x000ee8000c1e1b00 */
[----:B------:R-:W4:Y:S04]  /*18f0*/  LDG.E.64 R16, desc[UR16][R24.64+0x2000] ;  /* 0x0020001018107981 */ /* 0x000f28000c1e1b00 */
[----:B------:R-:W5:Y:S04]  /*1900*/  LDG.E.64 R18, desc[UR16][R24.64+0x3000] ;  /* 0x0030001018127981 */ /* 0x000f68000c1e1b00 */
[----:B------:R-:W5:Y:S04]  /*1910*/  LDG.E.64 R20, desc[UR16][R24.64+0x4000] ;  /* 0x0040001018147981 */ /* 0x000f68000c1e1b00 */
[----:B------:R-:W5:Y:S04]  /*1920*/  LDG.E.64 R4, desc[UR16][R24.64+0x5000] ;  /* 0x0050001018047981 */ /* 0x000f68000c1e1b00 */
[----:B------:R-:W5:Y:S01]  /*1930*/  LDG.E.64 R10, desc[UR16][R24.64+0x6000] ;  /* 0x00600010180a7981 */ /* 0x000f62000c1e1b00 */
[----:B-1----:R-:W-:-:S04]  /*1940*/  UIMAD UR14, UR11, 0xe00, URZ ;  /* 0x00000e000b0e78a4 */ /* 0x002fc8000f8e02ff */
[----:B------:R-:W-:Y:S02]  /*1950*/  USHF.R.S32.HI UR15, URZ, 0x1f, UR14 ;  /* 0x0000001fff0f7899 */ /* 0x000fe4000801140e */
[----:B------:R-:W-:-:S04]  /*1960*/  UIADD3 UR5, UP0, UPT, UR14, UR9, URZ ;  /* 0x000000090e057290 */ /* 0x000fc8000ff1e0ff */
[----:B------:R-:W-:Y:S01]  /*1970*/  UIADD3.X UR6, UPT, UPT, UR15, UR10, URZ, UP0, !UPT ;  /* 0x0000000a0f067290 */ /* 0x000fe200087fe4ff */
[----:B--2---:R-:W-:-:S08]  /*1980*/  DADD R12, R12, R8 ;  /* 0x000000000c0c7229 */ /* 0x004fd00000000008 */
[----:B---3--:R-:W-:-:S08]  /*1990*/  DADD R12, R14, R12 ;  /* 0x000000000e0c7229 */ /* 0x008fd0000000000c */
[----:B----4-:R-:W-:-:S08]  /*19a0*/  DADD R12, R16, R12 ;  /* 0x00000000100c7229 */ /* 0x010fd0000000000c */
[----:B-----5:R-:W-:-:S08]  /*19b0*/  DADD R12, R18, R12 ;  /* 0x00000000120c7229 */ /* 0x020fd0000000000c */
[----:B------:R-:W-:Y:S01]  /*19c0*/  DADD R20, R20, R12 ;  /* 0x0000000014147229 */ /* 0x000fe2000000000c */
[----:B0-----:R-:W-:-:S05]  /*19d0*/  IMAD.MOV.U32 R12, RZ, RZ, R2 ;  /* 0x000000ffff0c7224 */ /* 0x001fca00078e0002 */
[----:B------:R-:W-:Y:S02]  /*19e0*/  IADD3 R8, P1, PT, R12, -UR7, RZ ;  /* 0x800000070c087c10 */ /* 0x000fe4000ff3e0ff */
[----:B------:R-:W-:Y:S02]  /*19f0*/  DADD R4, R4, R20 ;  /* 0x0000000004047229 */ /* 0x000fe40000000014 */
[----:B------:R-:W-:Y:S02]  /*1a00*/  ISETP.GE.U32.AND P0, PT, R8, UR14, PT ;  /* 0x0000000e08007c0c */ /* 0x000fe4000bf06070 */
[----:B------:R-:W-:-:S04]  /*1a10*/  IADD3.X R8, PT, PT, R3, ~UR8, RZ, P1, !PT ;  /* 0x8000000803087c10 */ /* 0x000fc80008ffe4ff */
[----:B------:R-:W-:Y:S01]  /*1a20*/  ISETP.GE.U32.AND.EX P0, PT, R8, UR15, PT, P0 ;  /* 0x0000000f08007c0c */ /* 0x000fe2000bf06100 */
[----:B------:R-:W-:-:S12]  /*1a30*/  DADD R8, R10, R4 ;  /* 0x000000000a087229 */ /* 0x000fd80000000004 */
[----:B------:R-:W-:Y:S05]  /*1a40*/  @!P0 BRA `(.L_x_239) ;  /* 0x0000000800408947 */ /* 0x000fea0003800000 */
[----:B------:R-:W-:Y:S02]  /*1a50*/  UIADD3 UR7, UP0, UPT, UR14, UR7, URZ ;  /* 0x000000070e077290 */ /* 0x000fe4000ff1e0ff */
[----:B------:R-:W-:Y:S01]  /*1a60*/  IMAD.U32 R5, RZ, RZ, UR14 ;  /* 0x0000000eff057e24 */ /* 0x000fe2000f8e00ff */
[----:B------:R-:W-:Y:S01]  /*1a70*/  UIADD3 UR4, UPT, UPT, UR4, 0x1, URZ ;  /* 0x0000000104047890 */ /* 0x000fe2000fffe0ff */
[----:B------:R-:W-:Y:S01]  /*1a80*/  VIADD R0, R0, -UR14 ;  /* 0x8000000e00007c36 */ /* 0x000fe20008000000 */
[----:B------:R-:W-:Y:S01]  /*1a90*/  UIADD3.X UR8, UPT, UPT, UR15, UR8, URZ, UP0, !UPT ;  /* 0x000000080f087290 */ /* 0x000fe200087fe4ff */
[----:B------:R-:W-:Y:S01]  /*1aa0*/  IMAD.WIDE R6, R5, 0x8, R6 ;  /* 0x0000000805067825 */ /* 0x000fe200078e0206 */
[----:B------:R-:W-:Y:S01]  /*1ab0*/  ISETP.LT.U32.AND P0, PT, R23, UR7, PT ;  /* 0x0000000717007c0c */ /* 0x000fe2000bf01070 */
[----:B------:R-:W-:Y:S01]  /*1ac0*/  UMOV UR9, UR5 ;  /* 0x0000000500097c82 */ /* 0x000fe20008000000 */
[----:B------:R-:W-:Y:S02]  /*1ad0*/  UMOV UR10, UR6 ;  /* 0x00000006000a7c82 */ /* 0x000fe40008000000 */
[----:B------:R-:W-:-:S05]  /*1ae0*/  IMAD.U32 R11, RZ, RZ, UR8 ;  /* 0x00000008ff0b7e24 */ /* 0x000fca000f8e00ff */
[----:B------:R-:W-:-:S13]  /*1af0*/  ISETP.GT.U32.AND.EX P0, PT, R11, R22, PT, P0 ;  /* 0x000000160b00720c */ /* 0x000fda0003f04100 */
[----:B------:R-:W-:Y:S05]  /*1b00*/  @!P0 BRA `(.L_x_241) ;  /* 0xfffffffc005c8947 */ /* 0x000fea000383ffff */
[----:B------:R-:W-:-:S05]  /*1b10*/  UMOV UR6, UR14 ;  /* 0x0000000e00067c82 */ /* 0x000fca0008000000 */
.L_x_240:
[----:B------:R-:W0:Y:S01]  /*1b20*/  S2R R11, SR_TID.X ;  /* 0x00000000000b7919 */ /* 0x000e220000002100 */
[C---:B------:R-:W-:Y:S01]  /*1b30*/  VIADD R2, R12.reuse, -UR7 ;  /* 0x800000070c027c36 */ /* 0x040fe20008000000 */
[----:B------:R-:W-:Y:S01]  /*1b40*/  ISETP.LE.U32.AND P1, PT, R12, UR7, PT ;  /* 0x000000070c007c0c */ /* 0x000fe2000bf23070 */
[----:B------:R-:W-:Y:S01]  /*1b50*/  IMAD.U32 R4, RZ, RZ, UR8 ;  /* 0x00000008ff047e24 */ /* 0x000fe2000f8e00ff */
[----:B------:R-:W-:Y:S02]  /*1b60*/  BSSY.RECONVERGENT B1, `(.L_x_239) ;  /* 0x000007e000017945 */ /* 0x000fe40003800200 */
[----:B0-----:R-:W-:-:S04]  /*1b70*/  ISETP.GE.AND P0, PT, R11, R2, PT ;  /* 0x000000020b00720c */ /* 0x001fc80003f06270 */
[----:B------:R-:W-:-:S13]  /*1b80*/  ISETP.GE.U32.OR.EX P0, PT, R4, R3, P0, P1 ;  /* 0x000000030400720c */ /* 0x000fda0000706510 */
[----:B------:R-:W-:Y:S05]  /*1b90*/  @P0 BRA `(.L_x_242) ;  /* 0x0000000400e80947 */ /* 0x000fea0003800000 */
[----:B------:R-:W-:Y:S01]  /*1ba0*/  UIMAD UR5, UR18, 0xe00, URZ ;  /* 0x00000e00120578a4 */ /* 0x000fe2000f8e02ff */
[----:B------:R-:W-:Y:S01]  /*1bb0*/  LOP3.LUT R3, RZ, R11, RZ, 0x33, !PT ;  /* 0x0000000bff037212 */ /* 0x000fe200078e33ff */
[----:B------:R-:W-:Y:S01]  /*1bc0*/  UIMAD UR14, UR4, UR11, URZ ;  /* 0x0000000b040e72a4 */ /* 0x000fe2000f8e02ff */
[----:B------:R-:W-:Y:S01]  /*1bd0*/  BSSY.RECONVERGENT B2, `(.L_x_243) ;  /* 0x0000035000027945 */ /* 0x000fe20003800200 */
[----:B------:R-:W-:Y:S01]  /*1be0*/  UIADD3 UR5, UPT, UPT, UR5, UR6, URZ ;  /* 0x0000000605057290 */ /* 0x000fe2000fffe0ff */
[----:B------:R-:W-:-:S03]  /*1bf0*/  IMAD.MOV.U32 R2, RZ, RZ, R11 ;  /* 0x000000ffff027224 */ /* 0x000fc600078e000b */
[----:B------:R-:W-:Y:S02]  /*1c00*/  IMAD.U32 R5, RZ, RZ, UR14 ;  /* 0x0000000eff057e24 */ /* 0x000fe4000f8e00ff */
[----:B------:R-:W-:-:S05]  /*1c10*/  IADD3 R12, PT, PT, R12, -UR5, R3 ;  /* 0x800000050c0c7c10 */ /* 0x000fca000fffe003 */
[----:B------:R-:W-:-:S05]  /*1c20*/  IMAD R12, R5, -0xe00, R12 ;  /* 0xfffff200050c7824 */ /* 0x000fca00078e020c */
[C---:B------:R-:W-:Y:S02]  /*1c30*/  ISETP.GE.U32.AND P1, PT, R12.reuse, 0x1e00, PT ;  /* 0x00001e000c00780c */ /* 0x040fe40003f26070 */
[----:B------:R-:W-:-:S04]  /*1c40*/  LEA.HI R3, R12, 0x1, RZ, 0x17 ;  /* 0x000000010c037811 */ /* 0x000fc800078fb8ff */
[----:B------:R-:W-:-:S04]  /*1c50*/  LOP3.LUT R4, R3, 0xf, RZ, 0xc0, !PT ;  /* 0x0000000f03047812 */ /* 0x000fc800078ec0ff */
[----:B------:R-:W-:-:S03]  /*1c60*/  ISETP.NE.AND P0, PT, R4, RZ, PT ;  /* 0x000000ff0400720c */ /* 0x000fc60003f05270 */
[----:B------:R-:W-:Y:S10]  /*1c70*/  @!P1 BRA `(.L_x_244) ;  /* 0x0000000000a89947 */ /* 0x000ff40003800000 */
[----:B------:R-:W-:-:S04]  /*1c80*/  LEA.HI R2, R0, 0x1, RZ, 0x17 ;  /* 0x0000000100027811 */ /* 0x000fc800078fb8ff */
[----:B------:R-:W-:Y:S01]  /*1c90*/  LOP3.LUT R5, R2, 0xfffff0, RZ, 0xc0, !PT ;  /* 0x00fffff002057812 */ /* 0x000fe200078ec0ff */
[----:B------:R-:W-:-:S04]  /*1ca0*/  IMAD.MOV.U32 R2, RZ, RZ, R11 ;  /* 0x000000ffff027224 */ /* 0x000fc800078e000b */
[----:B------:R-:W-:-:S07]  /*1cb0*/  IMAD.MOV R5, RZ, RZ, -R5 ;  /* 0x000000ffff057224 */ /* 0x000fce00078e0a05 */
.L_x_245:
[----:B------:R-:W2:Y:S04]  /*1cc0*/  LDG.E.64 R20, desc[UR16][R6.64+-0x8000] ;  /* 0xff80001006147981 */ /* 0x000ea8000c1e1b00 */
[----:B------:R-:W3:Y:S04]  /*1cd0*/  LDG.E.64 R18, desc[UR16][R6.64+-0x7000] ;  /* 0xff90001006127981 */ /* 0x000ee8000c1e1b00 */
[----:B------:R-:W4:Y:S04]  /*1ce0*/  LDG.E.64 R16, desc[UR16][R6.64+-0x6000] ;  /* 0xffa0001006107981 */ /* 0x000f28000c1e1b00 */
[----:B------:R-:W5:Y:S04]  /*1cf0*/  LDG.E.64 R14, desc[UR16][R6.64+-0x5000] ;  /* 0xffb00010060e7981 */ /* 0x000f68000c1e1b00 */
[----:B------:R-:W5:Y:S04]  /*1d00*/  LDG.E.64 R12, desc[UR16][R6.64+-0x4000] ;  /* 0xffc00010060c7981 */ /* 0x000f68000c1e1b00 */
[----:B------:R-:W5:Y:S04]  /*1d10*/  LDG.E.64 R10, desc[UR16][R6.64+-0x3000] ;  /* 0xffd00010060a7981 */ /* 0x000f68000c1e1b00 */
[----:B------:R-:W5:Y:S04]  /*1d20*/  LDG.E.64 R24, desc[UR16][R6.64+-0x2000] ;  /* 0xffe0001006187981 */ /* 0x000f68000c1e1b00 */
[----:B------:R-:W5:Y:S01]  /*1d30*/  LDG.E.64 R22, desc[UR16][R6.64+-0x1000] ;  /* 0xfff0001006167981 */ /* 0x000f62000c1e1b00 */
[----:B--2---:R-:W-:-:S03]  /*1d40*/  DADD R20, R20, R8 ;  /* 0x0000000014147229 */ /* 0x004fc60000000008 */
[----:B------:R-:W2:Y:S05]  /*1d50*/  LDG.E.64 R8, desc[UR16][R6.64] ;  /* 0x0000001006087981 */ /* 0x000eaa000c1e1b00 */
[----:B---3--:R-:W-:Y:S02]  /*1d60*/  DADD R18, R20, R18 ;  /* 0x0000000014127229 */ /* 0x008fe40000000012 */
[----:B------:R-:W3:Y:S06]  /*1d70*/  LDG.E.64 R20, desc[UR16][R6.64+0x1000] ;  /* 0x0010001006147981 */ /* 0x000eec000c1e1b00 */
[----:B----4-:R-:W-:-:S02]  /*1d80*/  DADD R16, R18, R16 ;  /* 0x0000000012107229 */ /* 0x010fc40000000010 */
[----:B------:R-:W4:Y:S06]  /*1d90*/  LDG.E.64 R18, desc[UR16][R6.64+0x2000] ;  /* 0x0020001006127981 */ /* 0x000f2c000c1e1b00 */
[----:B-----5:R-:W-:Y:S02]  /*1da0*/  DADD R14, R16, R14 ;  /* 0x00000000100e7229 */ /* 0x020fe4000000000e */
[----:B------:R-:W5:Y:S06]  /*1db0*/  LDG.E.64 R16, desc[UR16][R6.64+0x3000] ;  /* 0x0030001006107981 */ /* 0x000f6c000c1e1b00 */
[----:B------:R-:W-:-:S02]  /*1dc0*/  DADD R12, R14, R12 ;  /* 0x000000000e0c7229 */ /* 0x000fc4000000000c */
[----:B------:R-:W5:Y:S06]  /*1dd0*/  LDG.E.64 R14, desc[UR16][R6.64+0x4000] ;  /* 0x00400010060e7981 */ /* 0x000f6c000c1e1b00 */
[----:B------:R-:W-:Y:S02]  /*1de0*/  DADD R10, R12, R10 ;  /* 0x000000000c0a7229 */ /* 0x000fe4000000000a */
[----:B------:R-:W5:Y:S06]  /*1df0*/  LDG.E.64 R12, desc[UR16][R6.64+0x5000] ;  /* 0x00500010060c7981 */ /* 0x000f6c000c1e1b00 */
[----:B------:R-:W-:-:S02]  /*1e00*/  DADD R24, R10, R24 ;  /* 0x000000000a187229 */ /* 0x000fc40000000018 */
[----:B------:R-:W5:Y:S06]  /*1e10*/  LDG.E.64 R10, desc[UR16][R6.64+0x6000] ;  /* 0x00600010060a7981 */ /* 0x000f6c000c1e1b00 */
[----:B------:R-:W-:Y:S02]  /*1e20*/  DADD R22, R24, R22 ;  /* 0x0000000018167229 */ /* 0x000fe40000000016 */
[----:B------:R0:W5:Y:S01]  /*1e30*/  LDG.E.64 R24, desc[UR16][R6.64+0x7000] ;  /* 0x0070001006187981 */ /* 0x000162000c1e1b00 */
        /* <DEDUP_REMOVED lines=8> */
[----:B-----5:R-:W-:-:S08]  /*1ec0*/  DADD R8, R8, R16 ;  /* 0x0000000008087229 */ /* 0x020fd00000000010 */
[----:B------:R-:W-:-:S08]  /*1ed0*/  DADD R8, R8, R14 ;  /* 0x0000000008087229 */ /* 0x000fd0000000000e */
[----:B------:R-:W-:-:S08]  /*1ee0*/  DADD R8, R8, R12 ;  /* 0x0000000008087229 */ /* 0x000fd0000000000c */
[----:B------:R-:W-:-:S08]  /*1ef0*/  DADD R8, R8, R10 ;  /* 0x0000000008087229 */ /* 0x000fd0000000000a */
[----:B------:R-:W-:Y:S01]  /*1f00*/  DADD R8, R8, R24 ;  /* 0x0000000008087229 */ /* 0x000fe20000000018 */
[----:B------:R-:W-:Y:S10]  /*1f10*/  @P1 BRA `(.L_x_245) ;  /* 0xfffffffc00681947 */ /* 0x000ff4000383ffff */
.L_x_244:
[----:B------:R-:W-:Y:S05]  /*1f20*/  BSYNC.RECONVERGENT B2 ;  /* 0x0000000000027941 */ /* 0x000fea0003800200 */
.L_x_243:
[----:B------:R-:W-:Y:S05]  /*1f30*/  @!P0 BRA `(.L_x_242) ;  /* 0x0000000400008947 */ /* 0x000fea0003800000 */
[----:B------:R-:W-:Y:S01]  /*1f40*/  ISETP.GE.U32.AND P1, PT, R4, 0x8, PT ;  /* 0x000000080400780c */ /* 0x000fe20003f26070 */
[----:B------:R-:W-:Y:S01]  /*1f50*/  BSSY.RECONVERGENT B2, `(.L_x_246) ;  /* 0x0000019000027945 */ /* 0x000fe20003800200 */
[----:B------:R-:W-:-:S04]  /*1f60*/  LOP3.LUT R24, R3, 0x7, RZ, 0xc0, !PT ;  /* 0x0000000703187812 */ /* 0x000fc800078ec0ff */
[----:B------:R-:W-:-:S07]  /*1f70*/  ISETP.NE.AND P0, PT, R24, RZ, PT ;  /* 0x000000ff1800720c */ /* 0x000fce0003f05270 */
[----:B------:R-:W-:Y:S06]  /*1f80*/  @!P1 BRA `(.L_x_247) ;  /* 0x0000000000549947 */ /* 0x000fec0003800000 */
[----:B------:R-:W-:-:S05]  /*1f90*/  IADD3 R4, P1, PT, R2, UR7, RZ ;  /* 0x0000000702047c10 */ /* 0x000fca000ff3e0ff */
[----:B------:R-:W-:Y:S01]  /*1fa0*/  IMAD.X R5, RZ, RZ, UR8, P1 ;  /* 0x00000008ff057e24 */ /* 0x000fe200088e06ff */
[----:B------:R-:W-:-:S04]  /*1fb0*/  LEA R20, P1, R4, UR12, 0x3 ;  /* 0x0000000c04147c11 */ /* 0x000fc8000f8218ff */
[----:B------:R-:W-:-:S05]  /*1fc0*/  LEA.HI.X R21, R4, UR13, R5, 0x3, P1 ;  /* 0x0000000d04157c11 */ /* 0x000fca00088f1c05 */
        /* <DEDUP_REMOVED lines=8> */
[----:B------:R-:W-:Y:S01]  /*2050*/  VIADD R2, R2, 0x1000 ;  /* 0x0000100002027836 */ /* 0x000fe20000000000 */
[----:B--2---:R-:W-:-:S08]  /*2060*/  DADD R22, R8, R22 ;  /* 0x0000000008167229 */ /* 0x004fd00000000016 */
[----:B---3--:R-:W-:-:S08]  /*2070*/  DADD R16, R22, R16 ;  /* 0x0000000016107229 */ /* 0x008fd00000000010 */
[----:B----4-:R-:W-:-:S08]  /*2080*/  DADD R14, R16, R14 ;  /* 0x00000000100e7229 */ /* 0x010fd0000000000e */
[----:B-----5:R-:W-:-:S08]  /*2090*/  DADD R12, R14, R12 ;  /* 0x000000000e0c7229 */ /* 0x020fd0000000000c */
[----:B------:R-:W-:-:S08]  /*20a0*/  DADD R10, R12, R10 ;  /* 0x000000000c0a7229 */ /* 0x000fd0000000000a */
[----:B------:R-:W-:-:S08]  /*20b0*/  DADD R6, R10, R6 ;  /* 0x000000000a067229 */ /* 0x000fd00000000006 */
[----:B------:R-:W-:-:S08]  /*20c0*/  DADD R4, R6, R4 ;  /* 0x0000000006047229 */ /* 0x000fd00000000004 */
[----:B------:R-:W-:-:S11]  /*20d0*/  DADD R8, R4, R18 ;  /* 0x0000000004087229 */ /* 0x000fd60000000012 */
.L_x_247:
[----:B------:R-:W-:Y:S05]  /*20e0*/  BSYNC.RECONVERGENT B2 ;  /* 0x0000000000027941 */ /* 0x000fea0003800200 */
.L_x_246:
[----:B------:R-:W-:Y:S05]  /*20f0*/  @!P0 BRA `(.L_x_242) ;  /* 0x0000000000908947 */ /* 0x000fea0003800000 */
[----:B------:R-:W-:Y:S01]  /*2100*/  ISETP.GE.U32.AND P1, PT, R24, 0x4, PT ;  /* 0x000000041800780c */ /* 0x000fe20003f26070 */
[----:B------:R-:W-:Y:S01]  /*2110*/  BSSY.RECONVERGENT B2, `(.L_x_248) ;  /* 0x0000010000027945 */ /* 0x000fe20003800200 */
[----:B------:R-:W-:-:S11]  /*2120*/  LOP3.LUT P0, RZ, R3, 0x3, RZ, 0xc0, !PT ;  /* 0x0000000303ff7812 */ /* 0x000fd6000780c0ff */
[----:B------:R-:W-:Y:S05]  /*2130*/  @!P1 BRA `(.L_x_249) ;  /* 0x0000000000349947 */ /* 0x000fea0003800000 */
[----:B------:R-:W-:-:S05]  /*2140*/  IADD3 R3, P1, PT, R2, UR7, RZ ;  /* 0x0000000702037c10 */ /* 0x000fca000ff3e0ff */
[----:B------:R-:W-:Y:S01]  /*2150*/  IMAD.X R6, RZ, RZ, UR8, P1 ;  /* 0x00000008ff067e24 */ /* 0x000fe200088e06ff */
[----:B------:R-:W-:-:S04]  /*2160*/  LEA R4, P1, R3, UR12, 0x3 ;  /* 0x0000000c03047c11 */ /* 0x000fc8000f8218ff */
[----:B------:R-:W-:-:S05]  /*2170*/  LEA.HI.X R5, R3, UR13, R6, 0x3, P1 ;  /* 0x0000000d03057c11 */ /* 0x000fca00088f1c06 */
[----:B------:R-:W2:Y:S04]  /*2180*/  LDG.E.64 R6, desc[UR16][R4.64] ;  /* 0x0000001004067981 */ /* 0x000ea8000c1e1b00 */
[----:B------:R-:W3:Y:S04]  /*2190*/  LDG.E.64 R10, desc[UR16][R4.64+0x1000] ;  /* 0x00100010040a7981 */ /* 0x000ee8000c1e1b00 */
[----:B------:R-:W4:Y:S04]  /*21a0*/  LDG.E.64 R12, desc[UR16][R4.64+0x2000] ;  /* 0x00200010040c7981 */ /* 0x000f28000c1e1b00 */
[----:B------:R-:W5:Y:S01]  /*21b0*/  LDG.E.64 R14, desc[UR16][R4.64+0x3000] ;  /* 0x00300010040e7981 */ /* 0x000f62000c1e1b00 */
[----:B------:R-:W-:Y:S01]  /*21c0*/  VIADD R2, R2, 0x800 ;  /* 0x0000080002027836 */ /* 0x000fe20000000000 */
[----:B--2---:R-:W-:-:S08]  /*21d0*/  DADD R6, R8, R6 ;  /* 0x0000000008067229 */ /* 0x004fd00000000006 */
[----:B---3--:R-:W-:-:S08]  /*21e0*/  DADD R6, R6, R10 ;  /* 0x0000000006067229 */ /* 0x008fd0000000000a */
[----:B----4-:R-:W-:-:S08]  /*21f0*/  DADD R6, R6, R12 ;  /* 0x0000000006067229 */ /* 0x010fd0000000000c */
[----:B-----5:R-:W-:-:S11]  /*2200*/  DADD R8, R6, R14 ;  /* 0x0000000006087229 */ /* 0x020fd6000000000e */
.L_x_249:
[----:B------:R-:W-:Y:S05]  /*2210*/  BSYNC.RECONVERGENT B2 ;  /* 0x0000000000027941 */ /* 0x000fea0003800200 */
.L_x_248:
[----:B------:R-:W-:Y:S05]  /*2220*/  @!P0 BRA `(.L_x_242) ;  /* 0x0000000000448947 */ /* 0x000fea0003800000 */
[----:B------:R-:W-:Y:S02]  /*2230*/  LOP3.LUT R0, R0, 0xffff, RZ, 0xc0, !PT ;  /* 0x0000ffff00007812 */ /* 0x000fe400078ec0ff */
[----:B------:R-:W-:Y:S02]  /*2240*/  IADD3 R2, P0, PT, R2, UR9, RZ ;  /* 0x0000000902027c10 */ /* 0x000fe4000ff1e0ff */
[----:B------:R-:W-:Y:S02]  /*2250*/  LEA.HI R0, R0, 0x1, RZ, 0x17 ;  /* 0x0000000100007811 */ /* 0x000fe400078fb8ff */
[----:B------:R-:W-:Y:S01]  /*2260*/  LEA R4, P1, R2, UR12, 0x3 ;  /* 0x0000000c02047c11 */ /* 0x000fe2000f8218ff */
[----:B------:R-:W-:Y:S01]  /*2270*/  IMAD.X R5, RZ, RZ, UR10, P0 ;  /* 0x0000000aff057e24 */ /* 0x000fe200080e06ff */
[----:B------:R-:W-:-:S04]  /*2280*/  LOP3.LUT R0, R0, 0x3, RZ, 0xc0, !PT ;  /* 0x0000000300007812 */ /* 0x000fc800078ec0ff */
[----:B------:R-:W-:Y:S01]  /*2290*/  LEA.HI.X R5, R2, UR13, R5, 0x3, P1 ;  /* 0x0000000d02057c11 */ /* 0x000fe200088f1c05 */
[----:B------:R-:W-:-:S07]  /*22a0*/  IMAD.MOV R0, RZ, RZ, -R0 ;  /* 0x000000ffff007224 */ /* 0x000fce00078e0a00 */
.L_x_250:
[----:B------:R-:W-:Y:S02]  /*22b0*/  IMAD.MOV.U32 R2, RZ, RZ, R4 ;  /* 0x000000ffff027224 */ /* 0x000fe400078e0004 */
[----:B------:R-:W-:-:S06]  /*22c0*/  IMAD.MOV.U32 R3, RZ, RZ, R5 ;  /* 0x000000ffff037224 */ /* 0x000fcc00078e0005 */
[----:B------:R-:W2:Y:S01]  /*22d0*/  LDG.E.64 R2, desc[UR16][R2.64] ;  /* 0x0000001002027981 */ /* 0x000ea2000c1e1b00 */
[----:B------:R-:W-:Y:S01]  /*22e0*/  VIADD R0, R0, 0x1 ;  /* 0x0000000100007836 */ /* 0x000fe20000000000 */
[----:B------:R-:W-:-:S04]  /*22f0*/  IADD3 R4, P1, PT, R4, 0x1000, RZ ;  /* 0x0000100004047810 */ /* 0x000fc80007f3e0ff */
[----:B------:R-:W-:Y:S01]  /*2300*/  ISETP.NE.AND P0, PT, R0, RZ, PT ;  /* 0x000000ff0000720c */ /* 0x000fe20003f05270 */
[----:B------:R-:W-:Y:S01]  /*2310*/  IMAD.X R5, RZ, RZ, R5, P1 ;  /* 0x000000ffff057224 */ /* 0x000fe200008e0605 */
[----:B--2---:R-:W-:-:S11]  /*2320*/  DADD R8, R2, R8 ;  /* 0x0000000002087229 */ /* 0x004fd60000000008 */
[----:B------:R-:W-:Y:S05]  /*2330*/  @P0 BRA `(.L_x_250) ;  /* 0xfffffffc00dc0947 */ /* 0x000fea000383ffff */
.L_x_242:
[----:B------:R-:W-:Y:S05]  /*2340*/  BSYNC.RECONVERGENT B1 ;  /* 0x0000000000017941 */ /* 0x000fea0003800200 */
.L_x_239:
[----:B------:R-:W0:Y:S01]  /*2350*/  S2R R0, SR_LANEID ;  /* 0x0000000000007919 */ /* 0x000e220000000000 */
[----:B------:R-:W-:Y:S04]  /*2360*/  SHFL.DOWN PT, R2, R8, 0x1, 0x1f ;  /* 0x08201f0008027f89 */ /* 0x000fe800000e0000 */
[----:B------:R-:W1:Y:S01]  /*2370*/  SHFL.DOWN PT, R3, R9, 0x1, 0x1f ;  /* 0x08201f0009037f89 */ /* 0x000e6200000e0000 */
[----:B------:R-:W2:Y:S01]  /*2380*/  S2R R11, SR_TID.X ;  /* 0x00000000000b7919 */ /* 0x000ea20000002100 */
        /* <DEDUP_REMOVED lines=20> */
[----:B------:R-:W-:Y:S02]  /*24d0*/  @!P1 MOV R7, 0x400 ;  /* 0x0000040000079802 */ /* 0x000fe40000000f00 */
[----:B--2---:R-:W-:Y:S01]  /*24e0*/  @!P1 SHF.R.U32.HI R6, RZ, 0x2, R11 ;  /* 0x00000002ff069819 */ /* 0x004fe2000001160b */
[----:B------:R-:W0:Y:S01]  /*24f0*/  SHFL.DOWN PT, R3, R9, 0x8, 0x1f ;  /* 0x09001f0009037f89 */ /* 0x000e2200000e0000 */
[----:B-1----:R-:W-:-:S02]  /*2500*/  @!P1 LEA R7, R10, R7, 0x18 ;  /* 0x000000070a079211 */ /* 0x002fc400078ec0ff */
[----:B------:R-:W-:-:S05]  /*2510*/  @!P1 LOP3.LUT R6, R6, 0xf8, RZ, 0xc0, !PT ;  /* 0x000000f806069812 */ /* 0x000fca00078ec0ff */
        /* <DEDUP_REMOVED lines=14> */
[----:B------:R-:W1:Y:S01]  /*2600*/  S2UR UR5, SR_CgaCtaId ;  /* 0x00000000000579c3 */ /* 0x000e620000008800 */
[----:B------:R-:W-:Y:S02]  /*2610*/  UMOV UR4, 0x400 ;  /* 0x0000040000047882 */ /* 0x000fe40000000000 */
[----:B-1----:R-:W-:-:S09]  /*2620*/  ULEA UR4, UR5, UR4, 0x18 ;  /* 0x0000000405047291 */ /* 0x002fd2000f8ec0ff */
[----:B0-----:R-:W0:Y:S04]  /*2630*/  LDS.64 R2, [UR4+0x18] ;  /* 0x00001804ff027984 */ /* 0x001e280008000a00 */
        /* <DEDUP_REMOVED lines=22> */
.L_x_238:
[----:B------:R-:W-:Y:S05]  /*27a0*/  BSYNC.RECONVERGENT B0 ;  /* 0x0000000000007941 */ /* 0x000fea0003800200 */
.L_x_223:
[----:B------:R-:W-:Y:S05]  /*27b0*/  @P0 EXIT ;  /* 0x000000000000094d */ /* 0x000fea0003800000 */
[----:B------:R-:W3:Y:S02]  /*27c0*/  LDCU.64 UR4, c[0x0][0x388] ;  /* 0x00007100ff0477ac */ /* 0x000ee40008000a00 */
[----:B---3--:R-:W-:-:S06]  /*27d0*/  UIMAD.WIDE.U32 UR4, UR18, 0x8, UR4 ;  /* 0x00000008120478a5 */ /* 0x008fcc000f8e0004 */
[----:B0-----:R-:W-:Y:S02]  /*27e0*/  IMAD.U32 R2, RZ, RZ, UR4 ;  /* 0x00000004ff027e24 */ /* 0x001fe4000f8e00ff */
[----:B--2---:R-:W-:-:S05]  /*27f0*/  IMAD.U32 R3, RZ, RZ, UR5 ;  /* 0x00000005ff037e24 */ /* 0x004fca000f8e00ff */
[----:B------:R-:W-:Y:S01]  /*2800*/  STG.E.64 desc[UR16][R2.64], R8 ;  /* 0x0000000802007986 */ /* 0x000fe2000c101b10 */
[----:B------:R-:W-:Y:S05]  /*2810*/  EXIT ;  /* 0x000000000000794d */ /* 0x000fea0003800000 */
.L_x_251:
        /* <DEDUP_REMOVED lines=14> */
.L_x_2030:


//--------------------- .text._ZN3cub18CUB_300001_SM_10006detail6reduce28DeviceReduceSingleTileKernelINS2_10policy_hubIdyN4cuda3std3__44plusIdEEE10Policy1000EN6thrust24THRUST_300001_SM_1000_NS6detail15normal_iteratorINSD_10device_ptrIdEEEEPdyS9_ddNS7_10__identityEEEvT0_T1_T2_T3_T4_T6_ --------------------------
	.section	.text._ZN3cub18CUB_300001_SM_10006detail6reduce28DeviceReduceSingleTileKernelINS2_10policy_hubIdyN4cuda3std3__44plusIdEEE10Policy1000EN6thrust24THRUST_300001_SM_1000_NS6detail15normal_iteratorINSD_10device_ptrIdEEEEPdyS9_ddNS7_10__identityEEEvT0_T1_T2_T3_T4_T6_,"ax",@progbits
	.align	128
        .global         _ZN3cub18CUB_300001_SM_10006detail6reduce28DeviceReduceSingleTileKernelINS2_10policy_hubIdyN4cuda3std3__44plusIdEEE10Policy1000EN6thrust24THRUST_300001_SM_1000_NS6detail15normal_iteratorINSD_10device_ptrIdEEEEPdyS9_ddNS7_10__identityEEEvT0_T1_T2_T3_T4_T6_
        .type           _ZN3cub18CUB_300001_SM_10006detail6reduce28DeviceReduceSingleTileKernelINS2_10policy_hubIdyN4cuda3std3__44plusIdEEE10Policy1000EN6thrust24THRUST_300001_SM_1000_NS6detail15normal_iteratorINSD_10device_ptrIdEEEEPdyS9_ddNS7_10__identityEEEvT0_T1_T2_T3_T4_T6_,@function
        .size           _ZN3cub18CUB_300001_SM_10006detail6reduce28DeviceReduceSingleTileKernelINS2_10policy_hubIdyN4cuda3std3__44plusIdEEE10Policy1000EN6thrust24THRUST_300001_SM_1000_NS6detail15normal_iteratorINSD_10device_ptrIdEEEEPdyS9_ddNS7_10__identityEEEvT0_T1_T2_T3_T4_T6_,(.L_x_2031 - _ZN3cub18CUB_300001_SM_10006detail6reduce28DeviceReduceSingleTileKernelINS2_10policy_hubIdyN4cuda3std3__44plusIdEEE10Policy1000EN6thrust24THRUST_300001_SM_1000_NS6detail15normal_iteratorINSD_10device_ptrIdEEEEPdyS9_ddNS7_10__identityEEEvT0_T1_T2_T3_T4_T6_)
        .other          _ZN3cub18CUB_300001_SM_10006detail6reduce28DeviceReduceSingleTileKernelINS2_10policy_hubIdyN4cuda3std3__44plusIdEEE10Policy1000EN6thrust24THRUST_300001_SM_1000_NS6detail15normal_iteratorINSD_10device_ptrIdEEEEPdyS9_ddNS7_10__identityEEEvT0_T1_T2_T3_T4_T6_,@"STO_CUDA_ENTRY STV_DEFAULT"
_ZN3cub18CUB_300001_SM_10006detail6reduce28DeviceReduceSingleTileKernelINS2_10policy_hubIdyN4cuda3std3__44plusIdEEE10Policy1000EN6thrust24THRUST_300001_SM_1000_NS6detail15normal_iteratorINSD_10device_ptrIdEEEEPdyS9_ddNS7_10__identityEEEvT0_T1_T2_T3_T4_T6_:
.text._ZN3cub18CUB_300001_SM_10006detail6reduce28DeviceReduceSingleTileKernelINS2_10policy_hubIdyN4cuda3std3__44plusIdEEE10Policy1000EN6thrust24THRUST_300001_SM_1000_NS6detail15normal_iteratorINSD_10device_ptrIdEEEEPdyS9_ddNS7_10__identityEEEvT0_T1_T2_T3_T4_T6_:
[----:B------:R-:W-:Y:S01]  /*0000*/  LDC R1, c[0x0][0x37c] ;  /* 0x0000df00ff017b82 */ /* 0x000fe20000000800 */
[----:B------:R-:W0:Y:S01]  /*0010*/  LDCU.64 UR4, c[0x0][0x390] ;  /* 0x00007200ff0477ac */ /* 0x000e220008000a00 */
[----:B------:R-:W1:Y:S01]  /*0020*/  LDCU.64 UR6, c[0x0][0x358] ;  /* 0x00006b00ff0677ac */ /* 0x000e620008000a00 */
[----:B0-----:R-:W-:Y:S02]  /*0030*/  IMAD.U32 R8, RZ, RZ, UR4 ;  /* 0x00000004ff087e24 */ /* 0x001fe4000f8e00ff */
[----:B------:R-:W-:-:S03]  /*0040*/  IMAD.U32 R9, RZ, RZ, UR5 ;  /* 0x00000005ff097e24 */ /* 0x000fc6000f8e00ff */
[----:B------:R-:W-:-:S04]  /*0050*/  ISETP.NE.U32.AND P0, PT, R8, RZ, PT ;  /* 0x000000ff0800720c */ /* 0x000fc80003f05070 */
[----:B------:R-:W-:-:S13]  /*0060*/  ISETP.NE.AND.EX P0, PT, R9, RZ, PT, P0 ;  /* 0x000000ff0900720c */ /* 0x000fda0003f05300 */
        /* <DEDUP_REMOVED lines=8> */
.L_x_252:
[----:B------:R-:W-:Y:S01]  /*00f0*/  ISETP.GT.U32.AND P0, PT, R8, 0xdff, PT ;  /* 0x00000dff0800780c */ /* 0x000fe20003f04070 */
[----:B------:R-:W-:Y:S03]  /*0100*/  BSSY.RECONVERGENT B0, `(.L_x_253) ;  /* 0x000024d000007945 */ /* 0x000fe60003800200 */
[----:B------:R-:W-:-:S13]  /*0110*/  ISETP.GT.U32.AND.EX P0, PT, R9, RZ, PT, P0 ;  /* 0x000000ff0900720c */ /* 0x000fda0003f04100 */
[----:B------:R-:W-:Y:S05]  /*0120*/  @P0 BRA `(.L_x_254) ;  /* 0x0000001400340947 */ /* 0x000fea0003800000 */
[----:B------:R-:W0:Y:S01]  /*0130*/  S2R R0, SR_TID.X ;  /* 0x0000000000007919 */ /* 0x000e220000002100 */
[----:B------:R-:W-:Y:S01]  /*0140*/  BSSY.RECONVERGENT B1, `(.L_x_255) ;  /* 0x0000009000017945 */ /* 0x000fe20003800200 */
[----:B------:R-:W-:Y:S02]  /*0150*/  CS2R R4, SRZ ;  /* 0x0000000000047805 */ /* 0x000fe4000001ff00 */
[----:B0-----:R-:W-:Y:S01]  /*0160*/  ISETP.GE.U32.AND P0, PT, R0, R8, PT ;  /* 0x000000080000720c */ /* 0x001fe20003f06070 */
[----:B------:R-:W-:-:S12]  /*0170*/  IMAD.MOV.U32 R2, RZ, RZ, R0 ;  /* 0x000000ffff027224 */ /* 0x000fd800078e0000 */
[----:B------:R-:W-:Y:S05]  /*0180*/  @P0 BRA `(.L_x_256) ;  /* 0x0000000000100947 */ /* 0x000fea0003800000 */
[----:B------:R-:W0:Y:S02]  /*0190*/  LDC.64 R4, c[0x0][0x380] ;  /* 0x0000e000ff047b82 */ /* 0x000e240000000a00 */
[----:B0-----:R-:W-:-:S06]  /*01a0*/  IMAD.WIDE.U32 R4, R0, 0x8, R4 ;  /* 0x0000000800047825 */ /* 0x001fcc00078e0004 */
[----:B------:R-:W5:Y:S01]  /*01b0*/  LDG.E.64 R4, desc[UR6][R4.64] ;  /* 0x0000000604047981 */ /* 0x000f62000c1e1b00 */
[----:B------:R-:W-:-:S07]  /*01c0*/  VIADD R2, R0, 0x200 ;  /* 0x0000020000027836 */ /* 0x000fce0000000000 */
.L_x_256:
[----:B------:R-:W-:Y:S05]  /*01d0*/  BSYNC.RECONVERGENT B1 ;  /* 0x0000000000017941 */ /* 0x000fea0003800200 */
.L_x_255:
[----:B------:R-:W-:Y:S01]  /*01e0*/  ISETP.GE.U32.AND P0, PT, R2, R8, PT ;  /* 0x000000080200720c */ /* 0x000fe20003f06070 */
[----:B------:R-:W-:-:S12]  /*01f0*/  BSSY.RECONVERGENT B1, `(.L_x_257) ;  /* 0x000006d000017945 */ /* 0x000fd80003800200 */
[----:B------:R-:W-:Y:S05]  /*0200*/  @P0 BRA `(.L_x_258) ;  /* 0x0000000400ac0947 */ /* 0x000fea0003800000 */
[----:B------:R-:W-:Y:S01]  /*0210*/  LOP3.LUT R3, RZ, R2, RZ, 0x33, !PT ;  /* 0x00000002ff037212 */ /* 0x000fe200078e33ff */
[----:B------:R-:W-:Y:S04]  /*0220*/  BSSY.RECONVERGENT B2, `(.L_x_259) ;  /* 0x0000033000027945 */ /* 0x000fe80003800200 */
[----:B------:R-:W-:-:S05]  /*0230*/  IMAD.IADD R6, R3, 0x1, R8 ;  /* 0x0000000103067824 */ /* 0x000fca00078e0208 */
[C---:B------:R-:W-:Y:S02]  /*0240*/  ISETP.GE.U32.AND P1, PT, R6.reuse, 0x1e00, PT ;  /* 0x00001e000600780c */ /* 0x040fe40003f26070 */
[----:B------:R-:W-:-:S04]  /*0250*/  LEA.HI R3, R6, 0x1, RZ, 0x17 ;  /* 0x0000000106037811 */ /* 0x000fc800078fb8ff */
[----:B------:R-:W-:-:S04]  /*0260*/  LOP3.LUT R43, R3, 0xf, RZ, 0xc0, !PT ;  /* 0x0000000f032b7812 */ /* 0x000fc800078ec0ff */
[----:B------:R-:W-:-:S03]  /*0270*/  ISETP.NE.AND P0, PT, R43, RZ, PT ;  /* 0x000000ff2b00720c */ /* 0x000fc60003f05270 */
[----:B------:R-:W-:Y:S10]  /*0280*/  @!P1 BRA `(.L_x_260) ;  /* 0x0000000000b09947 */ /* 0x000ff40003800000 */
[----:B------:R-:W0:Y:S01]  /*0290*/  LDC.64 R6, c[0x0][0x380] ;  /* 0x0000e000ff067b82 */ /* 0x000e220000000a00 */
[----:B------:R-:W-:-:S05]  /*02a0*/  LOP3.LUT R42, R3, 0xfffff0, RZ, 0xc0, !PT ;  /* 0x00fffff0032a7812 */ /* 0x000fca00078ec0ff */
[----:B------:R-:W-:Y:S02]  /*02b0*/  IMAD.MOV R42, RZ, RZ, -R42 ;  /* 0x000000ffff2a7224 */ /* 0x000fe400078e0a2a */
[----:B0-----:R-:W-:-:S03]  /*02c0*/  IMAD.WIDE.U32 R6, R2, 0x8, R6 ;  /* 0x0000000802067825 */ /* 0x001fc600078e0006 */
[----:B------:R-:W-:-:S05]  /*02d0*/  IADD3 R6, P1, PT, R6, 0x8000, RZ ;  /* 0x0000800006067810 */ /* 0x000fca0007f3e0ff */
[----:B------:R-:W-:-:S08]  /*02e0*/  IMAD.X R7, RZ, RZ, R7, P1 ;  /* 0x000000ffff077224 */ /* 0x000fd000008e0607 */
.L_x_261:
[----:B------:R-:W2:Y:S04]  /*02f0*/  LDG.E.64 R10, desc[UR6][R6.64+-0x8000] ;  /* 0xff800006060a7981 */ /* 0x000ea8000c1e1b00 */
[----:B------:R-:W3:Y:S04]  /*0300*/  LDG.E.64 R12, desc[UR6][R6.64+-0x7000] ;  /* 0xff900006060c7981 */ /* 0x000ee8000c1e1b00 */
[----:B------:R-:W4:Y:S04]  /*0310*/  LDG.E.64 R14, desc[UR6][R6.64+-0x6000] ;  /* 0xffa00006060e7981 */ /* 0x000f28000c1e1b00 */
        /* <DEDUP_REMOVED lines=12> */
[----:B------:R0:W4:Y:S01]  /*03e0*/  LDG.E.64 R40, desc[UR6][R6.64+0x7000] ;  /* 0x0070000606287981 */ /* 0x000122000c1e1b00 */
[----:B------:R-:W-:-:S02]  /*03f0*/  VIADD R42, R42, 0x10 ;  /* 0x000000102a2a7836 */ /* 0x000fc40000000000 */
[----:B------:R-:W-:-:S03]  /*0400*/  VIADD R2, R2, 0x2000 ;  /* 0x0000200002027836 */ /* 0x000fc60000000000 */
[----:B------:R-:W-:Y:S02]  /*0410*/  ISETP.NE.AND P1, PT, R42, RZ, PT ;  /* 0x000000ff2a00720c */ /* 0x000fe40003f25270 */
[----:B0-----:R-:W-:-:S05]  /*0420*/  IADD3 R6, P2, PT, R6, 0x10000, RZ ;  /* 0x0001000006067810 */ /* 0x001fca0007f5e0ff */
[----:B------:R-:W-:Y:S01]  /*0430*/  IMAD.X R7, RZ, RZ, R7, P2 ;  /* 0x000000ffff077224 */ /* 0x000fe200010e0607 */
        /* <DEDUP_REMOVED lines=16> */
[----:B------:R-:W-:Y:S10]  /*0540*/  @P1 BRA `(.L_x_261) ;  /* 0xfffffffc00681947 */ /* 0x000ff4000383ffff */
.L_x_260:
[----:B------:R-:W-:Y:S05]  /*0550*/  BSYNC.RECONVERGENT B2 ;  /* 0x0000000000027941 */ /* 0x000fea0003800200 */
.L_x_259:
[----:B------:R-:W-:Y:S05]  /*0560*/  @!P0 BRA `(.L_x_258) ;  /* 0x0000000000d48947 */ /* 0x000fea0003800000 */
[----:B------:R-:W-:Y:S01]  /*0570*/  ISETP.GE.U32.AND P0, PT, R43, 0x8, PT ;  /* 0x000000082b00780c */ /* 0x000fe20003f06070 */
[----:B------:R-:W-:Y:S01]  /*0580*/  BSSY.RECONVERGENT B2, `(.L_x_262) ;  /* 0x0000017000027945 */ /* 0x000fe20003800200 */
[----:B------:R-:W-:-:S04]  /*0590*/  LOP3.LUT R26, R3, 0x7, RZ, 0xc0, !PT ;  /* 0x00000007031a7812 */ /* 0x000fc800078ec0ff */
[----:B------:R-:W-:-:S07]  /*05a0*/  ISETP.NE.AND P1, PT, R26, RZ, PT ;  /* 0x000000ff1a00720c */ /* 0x000fce0003f25270 */
[----:B------:R-:W-:Y:S06]  /*05b0*/  @!P0 BRA `(.L_x_263) ;  /* 0x00000000004c8947 */ /* 0x000fec0003800000 */
[----:B------:R-:W0:Y:S02]  /*05c0*/  LDC.64 R6, c[0x0][0x380] ;  /* 0x0000e000ff067b82 */ /* 0x000e240000000a00 */
[----:B0-----:R-:W-:-:S05]  /*05d0*/  IMAD.WIDE R6, R2, 0x8, R6 ;  /* 0x0000000802067825 */ /* 0x001fca00078e0206 */
        /* <DEDUP_REMOVED lines=17> */
.L_x_263:
[----:B------:R-:W-:Y:S05]  /*06f0*/  BSYNC.RECONVERGENT B2 ;  /* 0x0000000000027941 */ /* 0x000fea0003800200 */
.L_x_262:
        /* <DEDUP_REMOVED lines=17> */
.L_x_265:
[----:B------:R-:W-:Y:S05]  /*0810*/  BSYNC.RECONVERGENT B2 ;  /* 0x0000000000027941 */ /* 0x000fea0003800200 */
.L_x_264:
[----:B------:R-:W-:Y:S05]  /*0820*/  @!P1 BRA `(.L_x_258) ;  /* 0x0000000000249947 */ /* 0x000fea0003800000 */
[----:B------:R-:W0:Y:S01]  /*0830*/  LDC.64 R10, c[0x0][0x380] ;  /* 0x0000e000ff0a7b82 */ /* 0x000e220000000a00 */
[----:B------:R-:W-:-:S07]  /*0840*/  IMAD.MOV R3, RZ, RZ, -R3 ;  /* 0x000000ffff037224 */ /* 0x000fce00078e0a03 */
.L_x_266:
[----:B0-----:R-:W-:-:S06]  /*0850*/  IMAD.WIDE R6, R2, 0x8, R10 ;  /* 0x0000000802067825 */ /* 0x001fcc00078e020a */
[----:B------:R-:W2:Y:S01]  /*0860*/  LDG.E.64 R6, desc[UR6][R6.64] ;  /* 0x0000000606067981 */ /* 0x000ea2000c1e1b00 */
[----:B------:R-:W-:Y:S02]  /*0870*/  VIADD R3, R3, 0x1 ;  /* 0x0000000103037836 */ /* 0x000fe40000000000 */
[----:B------:R-:W-:-:S03]  /*0880*/  VIADD R2, R2, 0x200 ;  /* 0x0000020002027836 */ /* 0x000fc60000000000 */
[----:B------:R-:W-:Y:S01]  /*0890*/  ISETP.NE.AND P0, PT, R3, RZ, PT ;  /* 0x000000ff0300720c */ /* 0x000fe20003f05270 */
[----:B--2--5:R-:W-:-:S12]  /*08a0*/  DADD R4, R6, R4 ;  /* 0x0000000006047229 */ /* 0x024fd80000000004 */
[----:B------:R-:W-:Y:S05]  /*08b0*/  @P0 BRA `(.L_x_266) ;  /* 0xfffffffc00e40947 */ /* 0x000fea000383ffff */
.L_x_258:
[----:B------:R-:W-:Y:S05]  /*08c0*/  BSYNC.RECONVERGENT B1 ;  /* 0x0000000000017941 */ /* 0x000fea0003800200 */
.L_x_257:
[----:B------:R-:W-:-:S04]  /*08d0*/  ISETP.GE.U32.AND P0, PT, R8, 0x200, PT ;  /* 0x000002000800780c */ /* 0x000fc80003f06070 */
[----:B------:R-:W-:-:S13]  /*08e0*/  ISETP.GE.U32.AND.EX P0, PT, R9, RZ, PT, P0 ;  /* 0x000000ff0900720c */ /* 0x000fda0003f06100 */
        /* <DEDUP_REMOVED lines=32> */
[----:B------:R-:W-:Y:S02]  /*0af0*/  ISETP.GT.AND P0, PT, R10, 0xf, PT ;  /* 0x0000000f0a00780c */ /* 0x000fe40003f04270 */
[----:B------:R-:W-:Y:S01]  /*0b00*/  @!P1 LOP3.LUT R8, R4, 0xf8, RZ, 0xc0, !PT ;  /* 0x000000f804089812 */ /* 0x000fe200078ec0ff */
[----:B------:R-:W0:Y:S04]  /*0b10*/  SHFL.DOWN PT, R3, R7, 0x10, 0x1f ;  /* 0x0a001f0007037f89 */ /* 0x000e2800000e0000 */
[----:B------:R-:W-:Y:S01]  /*0b20*/  @!P1 IMAD.IADD R9, R8, 0x1, R9 ;  /* 0x0000000108099824 */ /* 0x000fe200078e0209 */
[----:B0-----:R-:W-:-:S07]  /*0b30*/  DADD R4, R2, R6 ;  /* 0x0000000002047229 */ /* 0x001fce0000000006 */
[----:B------:R0:W-:Y:S01]  /*0b40*/  @!P1 STS.64 [R9+0x10], R4 ;  /* 0x0000100409009388 */ /* 0x0001e20000000a00 */
[----:B------:R-:W-:Y:S01]  /*0b50*/  BAR.SYNC.DEFER_BLOCKING 0x0 ;  /* 0x0000000000007b1d */ /* 0x000fe20000010000 */
[----:B------:R-:W-:Y:S02]  /*0b60*/  ISETP.NE.AND P1, PT, R0, RZ, PT ;  /* 0x000000ff0000720c */ /* 0x000fe40003f25270 */
[----:B------:R-:W-:Y:S02]  /*0b70*/  FSEL R2, R6, R4, P0 ;  /* 0x0000000406027208 */ /* 0x000fe40000000000 */
[----:B------:R-:W-:-:S09]  /*0b80*/  FSEL R3, R7, R5, P0 ;  /* 0x0000000507037208 */ /* 0x000fd20000000000 */
[----:B0-----:R-:W-:Y:S05]  /*0b90*/  @P1 BRA `(.L_x_268) ;  /* 0x00000018008c1947 */ /* 0x001fea0003800000 */
        /* <DEDUP_REMOVED lines=27> */
.L_x_267:
[----:B------:R-:W-:Y:S01]  /*0d50*/  LOP3.LUT R2, R0, 0x3e0, RZ, 0xc0, !PT ;  /* 0x000003e000027812 */ /* 0x000fe200078ec0ff */
[----:B------:R-:W0:Y:S03]  /*0d60*/  S2R R12, SR_LANEID ;  /* 0x00000000000c7919 */ /* 0x000e260000000000 */
[----:B------:R-:W-:Y:S01]  /*0d70*/  LOP3.LUT R7, RZ, R2, RZ, 0x33, !PT ;  /* 0x00000002ff077212 */ /* 0x000fe200078e33ff */
[----:B------:R-:W-:-:S04]  /*0d80*/  VIADD R3, R2, 0x20 ;  /* 0x0000002002037836 */ /* 0x000fc80000000000 */
[----:B------:R-:W-:Y:S01]  /*0d90*/  IMAD.IADD R7, R7, 0x1, R8 ;  /* 0x0000000107077824 */ /* 0x000fe200078e0208 */
[----:B------:R-:W-:-:S04]  /*0da0*/  ISETP.GT.U32.AND P0, PT, R3, R8, PT ;  /* 0x000000080300720c */ /* 0x000fc80003f04070 */
[----:B------:R-:W-:-:S05]  /*0db0*/  SEL R13, R7, 0x1f, P0 ;  /* 0x0000001f070d7807 */ /* 0x000fca0000000000 */
[----:B-----5:R-:W-:Y:S04]  /*0dc0*/  SHFL.DOWN PT, R2, R4, 0x1, R13 ;  /* 0x0820000004027989 */ /* 0x020fe800000e000d */
[----:B------:R-:W1:Y:S01]  /*0dd0*/  SHFL.DOWN PT, R3, R5, 0x1, R13 ;  /* 0x0820000005037989 */ /* 0x000e6200000e000d */
[C---:B0-----:R-:W-:Y:S01]  /*0de0*/  ISETP.GE.AND P0, PT, R12.reuse, R13, PT ;  /* 0x0000000d0c00720c */ /* 0x041fe20003f06270 */
[C---:B------:R-:W-:Y:S01]  /*0df0*/  VIADD R10, R12.reuse, 0x2 ;  /* 0x000000020c0a7836 */ /* 0x040fe20000000000 */
[----:B------:R-:W-:Y:S01]  /*0e00*/  ISETP.NE.AND P1, PT, R12, RZ, PT ;  /* 0x000000ff0c00720c */ /* 0x000fe20003f25270 */
[----:B-1----:R-:W-:-:S10]  /*0e10*/  DADD R2, R2, R4 ;  /* 0x0000000002027229 */ /* 0x002fd40000000004 */
[----:B------:R-:W-:Y:S01]  /*0e20*/  FSEL R6, R2, R4, !P0 ;  /* 0x0000000402067208 */ /* 0x000fe20004000000 */
[----:B------:R-:W-:Y:S01]  /*0e30*/  VIADD R4, R12, 0x4 ;  /* 0x000000040c047836 */ /* 0x000fe20000000000 */
[----:B------:R-:W-:Y:S02]  /*0e40*/  FSEL R7, R3, R5, !P0 ;  /* 0x0000000503077208 */ /* 0x000fe40004000000 */
[----:B------:R-:W-:Y:S01]  /*0e50*/  ISETP.GT.AND P0, PT, R10, R13, PT ;  /* 0x0000000d0a00720c */ /* 0x000fe20003f04270 */
[----:B------:R-:W-:Y:S04]  /*0e60*/  SHFL.DOWN PT, R2, R6, 0x2, R13 ;  /* 0x0840000006027989 */ /* 0x000fe800000e000d */
[----:B------:R-:W0:Y:S02]  /*0e70*/  SHFL.DOWN PT, R3, R7, 0x2, R13 ;  /* 0x0840000007037989 */ /* 0x000e2400000e000d */
[----:B0-----:R-:W-:-:S10]  /*0e80*/  DADD R2, R2, R6 ;  /* 0x0000000002027229 */ /* 0x001fd40000000006 */
[----:B------:R-:W-:Y:S01]  /*0e90*/  FSEL R10, R6, R2, P0 ;  /* 0x00000002060a7208 */ /* 0x000fe20000000000 */
[----:B------:R-:W-:Y:S01]  /*0ea0*/  VIADD R6, R12, 0x8 ;  /* 0x000000080c067836 */ /* 0x000fe20000000000 */
[----:B------:R-:W-:Y:S02]  /*0eb0*/  FSEL R11, R7, R3, P0 ;  /* 0x00000003070b7208 */ /* 0x000fe40000000000 */
[----:B------:R-:W-:Y:S01]  /*0ec0*/  ISETP.GT.AND P0, PT, R4, R13, PT ;  /* 0x0000000d0400720c */ /* 0x000fe20003f04270 */
[----:B------:R-:W-:Y:S04]  /*0ed0*/  SHFL.DOWN PT, R2, R10, 0x4, R13 ;  /* 0x088000000a027989 */ /* 0x000fe800000e000d */
[----:B------:R-:W0:Y:S02]  /*0ee0*/  SHFL.DOWN PT, R3, R11, 0x4, R13 ;  /* 0x088000000b037989 */ /* 0x000e2400000e000d */
[----:B0-----:R-:W-:-:S10]  /*0ef0*/  DADD R2, R2, R10 ;  /* 0x0000000002027229 */ /* 0x001fd4000000000a */
[----:B------:R-:W-:Y:S02]  /*0f00*/  FSEL R4, R10, R2, P0 ;  /* 0x000000020a047208 */ /* 0x000fe40000000000 */
[----:B------:R-:W-:Y:S02]  /*0f10*/  FSEL R5, R11, R3, P0 ;  /* 0x000000030b057208 */ /* 0x000fe40000000000 */
[----:B------:R-:W-:Y:S01]  /*0f20*/  ISETP.GT.AND P0, PT, R6, R13, PT ;  /* 0x0000000d0600720c */ /* 0x000fe20003f04270 */
[----:B------:R-:W-:Y:S01]  /*0f30*/  SHFL.DOWN PT, R2, R4, 0x8, R13 ;  /* 0x0900000004027989 */ /* 0x000fe200000e000d */
[----:B------:R-:W-:-:S03]  /*0f40*/  @!P1 MOV R10, 0x400 ;  /* 0x00000400000a9802 */ /* 0x000fc60000000f00 */
[----:B------:R-:W0:Y:S01]  /*0f50*/  SHFL.DOWN PT, R3, R5, 0x8, R13 ;  /* 0x0900000005037989 */ /* 0x000e2200000e000d */
[----:B------:R-:W1:Y:S01]  /*0f60*/  @!P1 S2R R11, SR_CgaCtaId ;  /* 0x00000000000b9919 */ /* 0x000e620000008800 */
[----:B0-----:R-:W-:-:S10]  /*0f70*/  DADD R2, R2, R4 ;  /* 0x0000000002027229 */ /* 0x001fd40000000004 */
[----:B------:R-:W-:Y:S01]  /*0f80*/  FSEL R6, R4, R2, P0 ;  /* 0x0000000204067208 */ /* 0x000fe20000000000 */
[----:B------:R-:W-:Y:S01]  /*0f90*/  VIADD R4, R12, 0x10 ;  /* 0x000000100c047836 */ /* 0x000fe20000000000 */
[----:B------:R-:W-:Y:S02]  /*0fa0*/  FSEL R7, R5, R3, P0 ;  /* 0x0000000305077208 */ /* 0x000fe40000000000 */
[----:B------:R-:W-:Y:S01]  /*0fb0*/  @!P1 SHF.R.U32.HI R5, RZ, 0x2, R0 ;  /* 0x00000002ff059819 */ /* 0x000fe20000011600 */
[----:B------:R-:W-:Y:S01]  /*0fc0*/  SHFL.DOWN PT, R2, R6, 0x10, R13 ;  /* 0x0a00000006027989 */ /* 0x000fe200000e000d */
[----:B-1----:R-:W-:Y:S02]  /*0fd0*/  @!P1 LEA R10, R11, R10, 0x18 ;  /* 0x0000000a0b0a9211 */ /* 0x002fe400078ec0ff */
[----:B------:R-:W-:Y:S01]  /*0fe0*/  @!P1 LOP3.LUT R5, R5, 0xf8, RZ, 0xc0, !PT ;  /* 0x000000f805059812 */ /* 0x000fe200078ec0ff */
[----:B------:R-:W0:Y:S01]  /*0ff0*/  SHFL.DOWN PT, R3, R7, 0x10, R13 ;  /* 0x0a00000007037989 */ /* 0x000e2200000e000d */
[----:B------:R-:W-:-:S03]  /*1000*/  ISETP.GT.AND P0, PT, R4, R13, PT ;  /* 0x0000000d0400720c */ /* 0x000fc60003f04270 */
[----:B------:R-:W-:Y:S01]  /*1010*/  @!P1 IMAD.IADD R5, R5, 0x1, R10 ;  /* 0x0000000105059824 */ /* 0x000fe200078e020a */
[----:B0-----:R-:W-:-:S10]  /*1020*/  DADD R2, R2, R6 ;  /* 0x0000000002027229 */ /* 0x001fd40000000006 */
[----:B------:R-:W-:Y:S02]  /*1030*/  FSEL R2, R6, R2, P0 ;  /* 0x0000000206027208 */ /* 0x000fe40000000000 */
[----:B------:R-:W-:-:S05]  /*1040*/  FSEL R3, R7, R3, P0 ;  /* 0x0000000307037208 */ /* 0x000fca0000000000 */
[----:B------:R0:W-:Y:S01]  /*1050*/  @!P1 STS.64 [R5+0x10], R2 ;  /* 0x0000100205009388 */ /* 0x0001e20000000a00 */
[----:B------:R-:W-:Y:S01]  /*1060*/  BAR.SYNC.DEFER_BLOCKING 0x0 ;  /* 0x0000000000007b1d */ /* 0x000fe20000010000 */
[----:B------:R-:W-:-:S13]  /*1070*/  ISETP.NE.AND P1, PT, R0, RZ, PT ;  /* 0x000000ff0000720c */ /* 0x000fda0003f25270 */
[----:B0-----:R-:W-:Y:S05]  /*1080*/  @P1 BRA `(.L_x_268) ;  /* 0x0000001400501947 */ /* 0x001fea0003800000 */
[----:B------:R-:W0:Y:S01]  /*1090*/  S2UR UR5, SR_CgaCtaId ;  /* 0x00000000000579c3 */ /* 0x000e220000008800 */
[----:B------:R-:W-:Y:S01]  /*10a0*/  UMOV UR4, 0x400 ;  /* 0x0000040000047882 */ /* 0x000fe20000000000 */
[----:B------:R-:W-:-:S04]  /*10b0*/  ISETP.GT.U32.AND P0, PT, R8, 0x20, PT ;  /* 0x000000200800780c */ /* 0x000fc80003f04070 */
[----:B------:R-:W-:Y:S01]  /*10c0*/  ISETP.GT.U32.AND.EX P0, PT, R9, RZ, PT, P0 ;  /* 0x000000ff0900720c */ /* 0x000fe20003f04100 */
[----:B0-----:R-:W-:-:S09]  /*10d0*/  ULEA UR4, UR5, UR4, 0x18 ;  /* 0x0000000405047291 */ /* 0x001fd2000f8ec0ff */
[----:B------:R-:W0:Y:S04]  /*10e0*/  LDS.64 R4, [UR4+0x18] ;  /* 0x00001804ff047984 */ /* 0x000e280008000a00 */
[----:B------:R-:W1:Y:S01]  /*10f0*/  LDS.128 R12, [UR4+0x20] ;  /* 0x00002004ff0c7984 */ /* 0x000e620008000c00 */
[----:B0-----:R-:W-:-:S10]  /*1100*/  DADD R4, R2, R4 ;  /* 0x0000000002047229 */ /* 0x001fd40000000004 */
[----:B------:R-:W-:Y:S02]  /*1110*/  FSEL R2, R4, R2, P0 ;  /* 0x0000000204027208 */ /* 0x000fe40000000000 */
[----:B------:R-:W-:Y:S02]  /*1120*/  FSEL R3, R5, R3, P0 ;  /* 0x0000000305037208 */ /* 0x000fe40000000000 */
[----:B------:R-:W0:Y:S01]  /*1130*/  LDS.128 R4, [UR4+0x30] ;  /* 0x00003004ff047984 */ /* 0x000e220008000c00 */
[----:B------:R-:W-:-:S03]  /*1140*/  ISETP.GT.U32.AND P0, PT, R8, 0x40, PT ;  /* 0x000000400800780c */ /* 0x000fc60003f04070 */
[----:B-1----:R-:W-:Y:S01]  /*1150*/  DADD R12, R12, R2 ;  /* 0x000000000c0c7229 */ /* 0x002fe20000000002 */
[----:B------:R-:W-:-:S09]  /*1160*/  ISETP.GT.U32.AND.EX P0, PT, R9, RZ, PT, P0 ;  /* 0x000000ff0900720c */ /* 0x000fd20003f04100 */
[----:B------:R-:W-:Y:S02]  /*1170*/  FSEL R2, R12, R2, P0 ;  /* 0x000000020c027208 */ /* 0x000fe40000000000 */
[----:B------:R-:W-:Y:S02]  /*1180*/  FSEL R3, R13, R3, P0 ;  /* 0x000000030d037208 */ /* 0x000fe40000000000 */
[----:B------:R-:W-:-:S04]  /*1190*/  ISETP.GT.U32.AND P0, PT, R8, 0x60, PT ;  /* 0x000000600800780c */ /* 0x000fc80003f04070 */
[----:B------:R-:W-:Y:S01]  /*11a0*/  DADD R14, R2, R14 ;  /* 0x00000000020e7229 */ /* 0x000fe2000000000e */
[----:B------:R-:W-:-:S09]  /*11b0*/  ISETP.GT.U32.AND.EX P0, PT, R9, RZ, PT, P0 ;  /* 0x000000ff0900720c */ /* 0x000fd20003f04100 */
[----:B------:R-:W-:Y:S02]  /*11c0*/  FSEL R2, R14, R2, P0 ;  /* 0x000000020e027208 */ /* 0x000fe40000000000 */
[----:B------:R-:W-:Y:S02]  /*11d0*/  FSEL R3, R15, R3, P0 ;  /* 0x000000030f037208 */ /* 0x000fe40000000000 */
[----:B------:R-:W1:Y:S01]  /*11e0*/  LDS.128 R12, [UR4+0x40] ;  /* 0x00004004ff0c7984 */ /* 0x000e620008000c00 */
[----:B------:R-:W-:-:S03]  /*11f0*/  ISETP.GT.U32.AND P0, PT, R8, 0x80, PT ;  /* 0x000000800800780c */ /* 0x000fc60003f04070 */
[----:B0-----:R-:W-:Y:S01]  /*1200*/  DADD R4, R4, R2 ;  /* 0x0000000004047229 */ /* 0x001fe20000000002 */
        /* <DEDUP_REMOVED lines=52> */
[----:B------:R-:W-:-:S04]  /*1550*/  ISETP.GT.U32.AND P0, PT, R8, 0x1c0, PT ;  /* 0x000001c00800780c */ /* 0x000fc80003f04070 */
        /* <DEDUP_REMOVED lines=8> */
[----:B------:R-:W-:Y:S01]  /*15e0*/  FSEL R3, R15, R3, P0 ;  /* 0x000000030f037208 */ /* 0x000fe20000000000 */
[----:B------:R-:W-:Y:S06]  /*15f0*/  BRA `(.L_x_268) ;  /* 0x0000000c00f47947 */ /* 0x000fec0003800000 */
.L_x_254:
[----:B------:R-:W0:Y:S01]  /*1600*/  S2R R0, SR_TID.X ;  /* 0x0000000000007919 */ /* 0x000e220000002100 */
[----:B------:R-:W0:Y:S02]  /*1610*/  LDC.64 R4, c[0x0][0x380] ;  /* 0x0000e000ff047b82 */ /* 0x000e240000000a00 */
[----:B0-----:R-:W-:-:S05]  /*1620*/  IMAD.WIDE.U32 R4, R0, 0x8, R4 ;  /* 0x0000000800047825 */ /* 0x001fca00078e0004 */
[----:B------:R-:W2:Y:S04]  /*1630*/  LDG.E.64 R2, desc[UR6][R4.64] ;  /* 0x0000000604027981 */ /* 0x000ea8000c1e1b00 */
[----:B------:R-:W2:Y:S04]  /*1640*/  LDG.E.64 R6, desc[UR6][R4.64+0x1000] ;  /* 0x0010000604067981 */ /* 0x000ea8000c1e1b00 */
[----:B------:R-:W3:Y:S04]  /*1650*/  LDG.E.64 R10, desc[UR6][R4.64+0x2000] ;  /* 0x00200006040a7981 */ /* 0x000ee8000c1e1b00 */
[----:B------:R-:W4:Y:S04]  /*1660*/  LDG.E.64 R12, desc[UR6][R4.64+0x3000] ;  /* 0x00300006040c7981 */ /* 0x000f28000c1e1b00 */
[----:B------:R-:W5:Y:S04]  /*1670*/  LDG.E.64 R14, desc[UR6][R4.64+0x4000] ;  /* 0x00400006040e7981 */ /* 0x000f68000c1e1b00 */
[----:B------:R-:W5:Y:S04]  /*1680*/  LDG.E.64 R16, desc[UR6][R4.64+0x5000] ;  /* 0x0050000604107981 */ /* 0x000f68000c1e1b00 */
[----:B------:R-:W5:Y:S01]  /*1690*/  LDG.E.64 R18, desc[UR6][R4.64+0x6000] ;  /* 0x0060000604127981 */ /* 0x000f62000c1e1b00 */
[----:B--2---:R-:W-:-:S08]  /*16a0*/  DADD R2, R2, R6 ;  /* 0x0000000002027229 */ /* 0x004fd00000000006 */
[----:B---3--:R-:W-:-:S08]  /*16b0*/  DADD R2, R10, R2 ;  /* 0x000000000a027229 */ /* 0x008fd00000000002 */
[----:B----4-:R-:W-:Y:S01]  /*16c0*/  DADD R2, R12, R2 ;  /* 0x000000000c027229 */ /* 0x010fe20000000002 */
[----:B------:R-:W-:-:S04]  /*16d0*/  IADD3 R12, P1, PT, R8, -0xe00, RZ ;  /* 0xfffff200080c7810 */ /* 0x000fc80007f3e0ff */
[----:B------:R-:W-:Y:S02]  /*16e0*/  ISETP.GE.U32.AND P0, PT, R12, 0xe00, PT ;  /* 0x00000e000c00780c */ /* 0x000fe40003f06070 */
[----:B------:R-:W-:Y:S01]  /*16f0*/  IADD3.X R13, PT, PT, R9, -0x1, RZ, P1, !PT ;  /* 0xffffffff090d7810 */ /* 0x000fe20000ffe4ff */
[----:B-----5:R-:W-:-:S03]  /*1700*/  DADD R2, R14, R2 ;  /* 0x000000000e027229 */ /* 0x020fc60000000002 */
[----:B------:R-:W-:-:S05]  /*1710*/  ISETP.GE.U32.AND.EX P0, PT, R13, RZ, PT, P0 ;  /* 0x000000ff0d00720c */ /* 0x000fca0003f06100 */
[----:B------:R-:W-:-:S08]  /*1720*/  DADD R2, R16, R2 ;  /* 0x0000000010027229 */ /* 0x000fd00000000002 */
[----:B------:R-:W-:Y:S01]  /*1730*/  DADD R6, R18, R2 ;  /* 0x0000000012067229 */ /* 0x000fe20000000002 */
[----:B------:R-:W-:Y:S02]  /*1740*/  IMAD.MOV.U32 R3, RZ, RZ, 0xe00 ;  /* 0x00000e00ff037424 */ /* 0x000fe400078e00ff */
[----:B------:R-:W-:Y:S01]  /*1750*/  IMAD.MOV.U32 R2, RZ, RZ, RZ ;  /* 0x000000ffff027224 */ /* 0x000fe200078e00ff */
[----:B------:R-:W-:Y:S07]  /*1760*/  @!P0 BRA `(.L_x_269) ;  /* 0x0000000000748947 */ /* 0x000fee0003800000 */
[----:B------:R-:W0:Y:S01]  /*1770*/  LDC.64 R8, c[0x0][0x390] ;  /* 0x0000e400ff087b82 */ /* 0x000e220000000a00 */
[----:B------:R-:W-:Y:S02]  /*1780*/  IMAD.MOV.U32 R3, RZ, RZ, 0xe00 ;  /* 0x00000e00ff037424 */ /* 0x000fe400078e00ff */
[----:B------:R-:W-:-:S07]  /*1790*/  IMAD.MOV.U32 R2, RZ, RZ, RZ ;  /* 0x000000ffff027224 */ /* 0x000fce00078e00ff */
.L_x_271:
[----:B------:R-:W-:-:S04]  /*17a0*/  LEA R16, P0, R3, R4, 0x3 ;  /* 0x0000000403107211 */ /* 0x000fc800078018ff */
[----:B------:R-:W-:-:S05]  /*17b0*/  LEA.HI.X R17, R3, R5, R2, 0x3, P0 ;  /* 0x0000000503117211 */ /* 0x000fca00000f1c02 */
[----:B------:R-:W2:Y:S04]  /*17c0*/  LDG.E.64 R18, desc[UR6][R16.64] ;  /* 0x0000000610127981 */ /* 0x000ea8000c1e1b00 */
[----:B------:R-:W3:Y:S04]  /*17d0*/  LDG.E.64 R20, desc[UR6][R16.64+0x1000] ;  /* 0x0010000610147981 */ /* 0x000ee8000c1e1b00 */
[----:B------:R-:W4:Y:S04]  /*17e0*/  LDG.E.64 R22, desc[UR6][R16.64+0x2000] ;  /* 0x0020000610167981 */ /* 0x000f28000c1e1b00 */
[----:B------:R-:W5:Y:S04]  /*17f0*/  LDG.E.64 R24, desc[UR6][R16.64+0x3000] ;  /* 0x0030000610187981 */ /* 0x000f68000c1e1b00 */
[----:B------:R-:W5:Y:S04]  /*1800*/  LDG.E.64 R26, desc[UR6][R16.64+0x4000] ;  /* 0x00400006101a7981 */ /* 0x000f68000c1e1b00 */
[----:B------:R-:W5:Y:S04]  /*1810*/  LDG.E.64 R10, desc[UR6][R16.64+0x5000] ;  /* 0x00500006100a7981 */ /* 0x000f68000c1e1b00 */
[----:B------:R-:W5:Y:S01]  /*1820*/  LDG.E.64 R14, desc[UR6][R16.64+0x6000] ;  /* 0x00600006100e7981 */ /* 0x000f62000c1e1b00 */
[----:B--2---:R-:W-:Y:S01]  /*1830*/  DADD R18, R18, R6 ;  /* 0x0000000012127229 */ /* 0x004fe20000000006 */
[----:B0-----:R-:W-:-:S04]  /*1840*/  IADD3 R6, P1, PT, -R3, R8, RZ ;  /* 0x0000000803067210 */ /* 0x001fc80007f3e1ff */
[----:B------:R-:W-:Y:S01]  /*1850*/  ISETP.GE.U32.AND P0, PT, R6, 0xe00, PT ;  /* 0x00000e000600780c */ /* 0x000fe20003f06070 */
[----:B------:R-:W-:Y:S02]  /*1860*/  IMAD.X R6, R9, 0x1, ~R2, P1 ;  /* 0x0000000109067824 */ /* 0x000fe400008e0e02 */
[----:B---3--:R-:W-:-:S03]  /*1870*/  DADD R18, R20, R18 ;  /* 0x0000000014127229 */ /* 0x008fc60000000012 */
[----:B------:R-:W-:-:S05]  /*1880*/  ISETP.GE.U32.AND.EX P0, PT, R6, RZ, PT, P0 ;  /* 0x000000ff0600720c */ /* 0x000fca0003f06100 */
[----:B----4-:R-:W-:-:S08]  /*1890*/  DADD R18, R22, R18 ;  /* 0x0000000016127229 */ /* 0x010fd00000000012 */
[----:B-----5:R-:W-:-:S08]  /*18a0*/  DADD R18, R24, R18 ;  /* 0x0000000018127229 */ /* 0x020fd00000000012 */
[----:B------:R-:W-:-:S08]  /*18b0*/  DADD R18, R26, R18 ;  /* 0x000000001a127229 */ /* 0x000fd00000000012 */
[----:B------:R-:W-:-:S08]  /*18c0*/  DADD R10, R10, R18 ;  /* 0x000000000a0a7229 */ /* 0x000fd00000000012 */
[----:B------:R-:W-:Y:S01]  /*18d0*/  DADD R6, R14, R10 ;  /* 0x000000000e067229 */ /* 0x000fe2000000000a */
[----:B------:R-:W-:Y:S10]  /*18e0*/  @!P0 BRA `(.L_x_270) ;  /* 0x0000000800208947 */ /* 0x000ff40003800000 */
[----:B------:R-:W-:-:S05]  /*18f0*/  IADD3 R3, P0, PT, R3, 0xe00, RZ ;  /* 0x00000e0003037810 */ /* 0x000fca0007f1e0ff */
[----:B------:R-:W-:Y:S01]  /*1900*/  IMAD.X R2, RZ, RZ, R2, P0 ;  /* 0x000000ffff027224 */ /* 0x000fe200000e0602 */
[----:B------:R-:W-:-:S04]  /*1910*/  ISETP.GT.U32.AND P0, PT, R3, R12, PT ;  /* 0x0000000c0300720c */ /* 0x000fc80003f04070 */
[----:B------:R-:W-:-:S13]  /*1920*/  ISETP.GT.U32.AND.EX P0, PT, R2, R13, PT, P0 ;  /* 0x0000000d0200720c */ /* 0x000fda0003f04100 */
[----:B------:R-:W-:Y:S05]  /*1930*/  @!P0 BRA `(.L_x_271) ;  /* 0xfffffffc00988947 */ /* 0x000fea000383ffff */
.L_x_269:
[----:B------:R-:W-:Y:S01]  /*1940*/  IMAD.IADD R5, R8, 0x1, -R3 ;  /* 0x0000000108057824 */ /* 0x000fe200078e0a03 */
[----:B------:R-:W-:Y:S01]  /*1950*/  ISETP.GE.U32.AND P1, PT, R3, R8, PT ;  /* 0x000000080300720c */ /* 0x000fe20003f26070 */
[----:B------:R-:W-:Y:S03]  /*1960*/  BSSY.RECONVERGENT B1, `(.L_x_270) ;  /* 0x0000080000017945 */ /* 0x000fe60003800200 */
[----:B------:R-:W-:-:S04]  /*1970*/  ISETP.GE.AND P0, PT, R0, R5, PT ;  /* 0x000000050000720c */ /* 0x000fc80003f06270 */
[----:B------:R-:W-:-:S13]  /*1980*/  ISETP.GE.U32.OR.EX P0, PT, R2, R9, P0, P1 ;  /* 0x000000090200720c */ /* 0x000fda0000706510 */
[----:B------:R-:W-:Y:S05]  /*1990*/  @P0 BRA `(.L_x_272) ;  /* 0x0000000400f00947 */ /* 0x000fea0003800000 */
[----:B------:R-:W-:Y:S01]  /*19a0*/  LOP3.LUT R4, RZ, R0, RZ, 0x33, !PT ;  /* 0x00000000ff047212 */ /* 0x000fe200078e33ff */
[----:B------:R-:W-:Y:S01]  /*19b0*/  BSSY.RECONVERGENT B2, `(.L_x_273) ;  /* 0x0000038000027945 */ /* 0x000fe20003800200 */
[----:B------:R-:W-:Y:S02]  /*19c0*/  IMAD.MOV.U32 R42, RZ, RZ, R0 ;  /* 0x000000ffff2a7224 */ /* 0x000fe400078e0000 */
[----:B------:R-:W-:-:S04]  /*19d0*/  IADD3 R8, PT, PT, -R3, R8, R4 ;  /* 0x0000000803087210 */ /* 0x000fc80007ffe104 */
[C---:B------:R-:W-:Y:S02]  /*19e0*/  ISETP.GE.U32.AND P1, PT, R8.reuse, 0x1e00, PT ;  /* 0x00001e000800780c */ /* 0x040fe40003f26070 */
[----:B------:R-:W-:-:S04]  /*19f0*/  LEA.HI R4, R8, 0x1, RZ, 0x17 ;  /* 0x0000000108047811 */ /* 0x000fc800078fb8ff */
[----:B------:R-:W-:-:S04]  /*1a00*/  LOP3.LUT R5, R4, 0xf, RZ, 0xc0, !PT ;  /* 0x0000000f04057812 */ /* 0x000fc800078ec0ff */
[----:B------:R-:W-:-:S03]  /*1a10*/  ISETP.NE.AND P0, PT, R5, RZ, PT ;  /* 0x000000ff0500720c */ /* 0x000fc60003f05270 */
[----:B------:R-:W-:Y:S10]  /*1a20*/  @!P1 BRA `(.L_x_274) ;  /* 0x0000000000c09947 */ /* 0x000ff40003800000 */
[----:B------:R-:W0:Y:S01]  /*1a30*/  LDCU.64 UR4, c[0x0][0x380] ;  /* 0x00007000ff0477ac */ /* 0x000e220008000a00 */
[----:B------:R-:W-:Y:S01]  /*1a40*/  IADD3 R9, P2, PT, R0, R3, RZ ;  /* 0x0000000300097210 */ /* 0x000fe20007f5e0ff */
[----:B------:R-:W-:Y:S01]  /*1a50*/  IMAD.MOV.U32 R42, RZ, RZ, R0 ;  /* 0x000000ffff2a7224 */ /* 0x000fe200078e0000 */
[----:B------:R-:W-:-:S03]  /*1a60*/  LOP3.LUT R43, R4, 0xfffff0, RZ, 0xc0, !PT ;  /* 0x00fffff0042b7812 */ /* 0x000fc600078ec0ff */
[----:B------:R-:W-:Y:S02]  /*1a70*/  IMAD.X R10, RZ, RZ, R2, P2 ;  /* 0x000000ffff0a7224 */ /* 0x000fe400010e0602 */
[----:B------:R-:W-:Y:S01]  /*1a80*/  IMAD.MOV R43, RZ, RZ, -R43 ;  /* 0x000000ffff2b7224 */ /* 0x000fe200078e0a2b */
[----:B0-----:R-:W-:-:S04]  /*1a90*/  LEA R8, P1, R9, UR4, 0x3 ;  /* 0x0000000409087c11 */ /* 0x001fc8000f8218ff */
[----:B------:R-:W-:Y:S02]  /*1aa0*/  IADD3 R8, P2, PT, R8, 0x8000, RZ ;  /* 0x0000800008087810 */ /* 0x000fe40007f5e0ff */
[----:B------:R-:W-:-:S05]  /*1ab0*/  LEA.HI.X R9, R9, UR5, R10, 0x3, P1 ;  /* 0x0000000509097c11 */ /* 0x000fca00088f1c0a */
[----:B------:R-:W-:-:S07]  /*1ac0*/  IMAD.X R9, RZ, RZ, R9, P2 ;  /* 0x000000ffff097224 */ /* 0x000fce00010e0609 */
.L_x_275:
[----:B------:R-:W2:Y:S04]  /*1ad0*/  LDG.E.64 R10, desc[UR6][R8.64+-0x8000] ;  /* 0xff800006080a7981 */ /* 0x000ea8000c1e1b00 */
[----:B------:R-:W3:Y:S04]  /*1ae0*/  LDG.E.64 R12, desc[UR6][R8.64+-0x7000] ;  /* 0xff900006080c7981 */ /* 0x000ee8000c1e1b00 */
[----:B------:R-:W4:Y:S04]  /*1af0*/  LDG.E.64 R14, desc[UR6][R8.64+-0x6000] ;  /* 0xffa00006080e7981 */ /* 0x000f28000c1e1b00 */
[----:B------:R-:W5:Y:S04]  /*1b00*/  LDG.E.64 R16, desc[UR6][R8.64+-0x5000] ;  /* 0xffb0000608107981 */ /* 0x000f68000c1e1b00 */
        /* <DEDUP_REMOVED lines=11> */
[----:B------:R0:W5:Y:S01]  /*1bc0*/  LDG.E.64 R40, desc[UR6][R8.64+0x7000] ;  /* 0x0070000608287981 */ /* 0x000162000c1e1b00 */
[----:B------:R-:W-:-:S02]  /*1bd0*/  VIADD R43, R43, 0x10 ;  /* 0x000000102b2b7836 */ /* 0x000fc40000000000 */
        /* <DEDUP_REMOVED lines=21> */
.L_x_274:
[----:B------:R-:W-:Y:S05]  /*1d30*/  BSYNC.RECONVERGENT B2 ;  /* 0x0000000000027941 */ /* 0x000fea0003800200 */
.L_x_273:
[----:B------:R-:W-:Y:S05]  /*1d40*/  @!P0 BRA `(.L_x_272) ;  /* 0x0000000400048947 */ /* 0x000fea0003800000 */
[----:B------:R-:W-:Y:S01]  /*1d50*/  ISETP.GE.U32.AND P1, PT, R5, 0x8, PT ;  /* 0x000000080500780c */ /* 0x000fe20003f26070 */
[----:B------:R-:W-:Y:S01]  /*1d60*/  BSSY.RECONVERGENT B2, `(.L_x_276) ;  /* 0x000001a000027945 */ /* 0x000fe20003800200 */
[----:B------:R-:W-:-:S04]  /*1d70*/  LOP3.LUT R26, R4, 0x7, RZ, 0xc0, !PT ;  /* 0x00000007041a7812 */ /* 0x000fc800078ec0ff */
[----:B------:R-:W-:-:S07]  /*1d80*/  ISETP.NE.AND P0, PT, R26, RZ, PT ;  /* 0x000000ff1a00720c */ /* 0x000fce0003f05270 */
[----:B------:R-:W-:Y:S06]  /*1d90*/  @!P1 BRA `(.L_x_277) ;  /* 0x0000000000589947 */ /* 0x000fec0003800000 */
        /* <DEDUP_REMOVED lines=22> */
.L_x_277:
[----:B------:R-:W-:Y:S05]  /*1f00*/  BSYNC.RECONVERGENT B2 ;  /* 0x0000000000027941 */ /* 0x000fea0003800200 */
.L_x_276:
        /* <DEDUP_REMOVED lines=20> */
.L_x_279:
[----:B------:R-:W-:Y:S05]  /*2050*/  BSYNC.RECONVERGENT B2 ;  /* 0x0000000000027941 */ /* 0x000fea0003800200 */
.L_x_278:
[----:B------:R-:W-:Y:S05]  /*2060*/  @!P0 BRA `(.L_x_272) ;  /* 0x00000000003c8947 */ /* 0x000fea0003800000 */
[----:B------:R-:W0:Y:S01]  /*2070*/  LDCU.64 UR4, c[0x0][0x380] ;  /* 0x00007000ff0477ac */ /* 0x000e220008000a00 */
[----:B------:R-:W-:Y:S01]  /*2080*/  IADD3 R3, P0, PT, R42, R3, RZ ;  /* 0x000000032a037210 */ /* 0x000fe20007f1e0ff */
[----:B------:R-:W-:-:S04]  /*2090*/  IMAD.MOV R4, RZ, RZ, -R16 ;  /* 0x000000ffff047224 */ /* 0x000fc800078e0a10 */
[----:B------:R-:W-:Y:S01]  /*20a0*/  IMAD.X R2, RZ, RZ, R2, P0 ;  /* 0x000000ffff027224 */ /* 0x000fe200000e0602 */
[----:B0-----:R-:W-:-:S04]  /*20b0*/  LEA R5, P1, R3, UR4, 0x3 ;  /* 0x0000000403057c11 */ /* 0x001fc8000f8218ff */
[----:B------:R-:W-:-:S09]  /*20c0*/  LEA.HI.X R8, R3, UR5, R2, 0x3, P1 ;  /* 0x0000000503087c11 */ /* 0x000fd200088f1c02 */
.L_x_280:
        /* <DEDUP_REMOVED lines=9> */
.L_x_272:
[----:B------:R-:W-:Y:S05]  /*2160*/  BSYNC.RECONVERGENT B1 ;  /* 0x0000000000017941 */ /* 0x000fea0003800200 */
.L_x_270:
        /* <DEDUP_REMOVED lines=40> */
[----:B------:R-:W-:-:S03]  /*23f0*/  FSEL R5, R5, R3, P0 ;  /* 0x0000000305057208 */ /* 0x000fc60000000000 */
[----:B0-----:R-:W-:Y:S02]  /*2400*/  IMAD.MOV.U32 R2, RZ, RZ, R0 ;  /* 0x000000ffff027224 */ /* 0x001fe400078e0000 */
[----:B------:R-:W-:-:S04]  /*2410*/  IMAD.MOV.U32 R3, RZ, RZ, R5 ;  /* 0x000000ffff037224 */ /* 0x000fc800078e0005 */
[----:B------:R-:W-:Y:S05]  /*2420*/  @P1 BRA `(.L_x_268) ;  /* 0x0000000000681947 */ /* 0x000fea0003800000 */
        /* <DEDUP_REMOVED lines=26> */
.L_x_268:
[----:B------:R-:W-:Y:S05]  /*25d0*/  BSYNC.RECONVERGENT B0 ;  /* 0x0000000000007941 */ /* 0x000fea0003800200 */
.L_x_253:
[----:B------:R-:W-:Y:S05]  /*25e0*/  @P1 EXIT ;  /* 0x000000000000194d */ /* 0x000fea0003800000 */
[----:B------:R-:W0:Y:S01]  /*25f0*/  LDCU.64 UR4, c[0x0][0x3a0] ;  /* 0x00007400ff0477ac */ /* 0x000e220008000a00 */
[----:B------:R-:W1:Y:S01]  /*2600*/  LDC.64 R4, c[0x0][0x388] ;  /* 0x0000e200ff047b82 */ /* 0x000e620000000a00 */
[----:B0-----:R-:W-:-:S07]  /*2610*/  DADD R2, R2, UR4 ;  /* 0x0000000402027e29 */ /* 0x001fce0008000000 */
[----:B-1----:R-:W-:Y:S01]  /*2620*/  STG.E.64 desc[UR6][R4.64], R2 ;  /* 0x0000000204007986 */ /* 0x002fe2000c101b06 */
[----:B------:R-:W-:Y:S05]  /*2630*/  EXIT ;  /* 0x000000000000794d */ /* 0x000fea0003800000 */
.L_x_281:
        /* <DEDUP_REMOVED lines=12> */
.L_x_2031:


//--------------------- .text._ZN3cub18CUB_300001_SM_10006detail6reduce28DeviceReduceSingleTileKernelINS2_10policy_hubIdjN4cuda3std3__44plusIdEEE10Policy1000EPdSC_iS9_ddNS7_10__identityEEEvT0_T1_T2_T3_T4_T6_ --------------------------
	.section	.text._ZN3cub18CUB_300001_SM_10006detail6reduce28DeviceReduceSingleTileKernelINS2_10policy_hubIdjN4cuda3std3__44plusIdEEE10Policy1000EPdSC_iS9_ddNS7_10__identityEEEvT0_T1_T2_T3_T4_T6_,"ax",@progbits
	.align	128
        .global         _ZN3cub18CUB_300001_SM_10006detail6reduce28DeviceReduceSingleTileKernelINS2_10policy_hubIdjN4cuda3std3__44plusIdEEE10Policy1000EPdSC_iS9_ddNS7_10__identityEEEvT0_T1_T2_T3_T4_T6_
        .type           _ZN3cub18CUB_300001_SM_10006detail6reduce28DeviceReduceSingleTileKernelINS2_10policy_hubIdjN4cuda3std3__44plusIdEEE10Policy1000EPdSC_iS9_ddNS7_10__identityEEEvT0_T1_T2_T3_T4_T6_,@function
        .size           _ZN3cub18CUB_300001_SM_10006detail6reduce28DeviceReduceSingleTileKernelINS2_10policy_hubIdjN4cuda3std3__44plusIdEEE10Policy1000EPdSC_iS9_ddNS7_10__identityEEEvT0_T1_T2_T3_T4_T6_,(.L_x_2032 - _ZN3cub18CUB_300001_SM_10006detail6reduce28DeviceReduceSingleTileKernelINS2_10policy_hubIdjN4cuda3std3__44plusIdEEE10Policy1000EPdSC_iS9_ddNS7_10__identityEEEvT0_T1_T2_T3_T4_T6_)
        .other          _ZN3cub18CUB_300001_SM_10006detail6reduce28DeviceReduceSingleTileKernelINS2_10policy_hubIdjN4cuda3std3__44plusIdEEE10Policy1000EPdSC_iS9_ddNS7_10__identityEEEvT0_T1_T2_T3_T4_T6_,@"STO_CUDA_ENTRY STV_DEFAULT"
_ZN3cub18CUB_300001_SM_10006detail6reduce28DeviceReduceSingleTileKernelINS2_10policy_hubIdjN4cuda3std3__44plusIdEEE10Policy1000EPdSC_iS9_ddNS7_10__identityEEEvT0_T1_T2_T3_T4_T6_:
.text._ZN3cub18CUB_300001_SM_10006detail6reduce28DeviceReduceSingleTileKernelINS2_10policy_hubIdjN4cuda3std3__44plusIdEEE10Policy1000EPdSC_iS9_ddNS7_10__identityEEEvT0_T1_T2_T3_T4_T6_:
        /* <DEDUP_REMOVED lines=13> */
.L_x_282:
        /* <DEDUP_REMOVED lines=13> */
.L_x_286:
[----:B------:R-:W-:Y:S05]  /*01a0*/  BSYNC.RECONVERGENT B1 ;  /* 0x0000000000017941 */ /* 0x000fea0003800200 */
.L_x_285:
[----:B------:R-:W-:Y:S01]  /*01b0*/  ISETP.GE.AND P0, PT, R5, R4, PT ;  /* 0x000000040500720c */ /* 0x000fe20003f06270 */
[----:B------:R-:W-:-:S12]  /*01c0*/  BSSY.RECONVERGENT B1, `(.L_x_287) ;  /* 0x0000078000017945 */ /* 0x000fd80003800200 */
[----:B------:R-:W-:Y:S05]  /*01d0*/  @P0 BRA `(.L_x_288) ;  /* 0x0000000400d80947 */ /* 0x000fea0003800000 */
[----:B------:R-:W-:Y:S01]  /*01e0*/  LOP3.LUT R9, RZ, R5, RZ, 0x33, !PT ;  /* 0x00000005ff097212 */ /* 0x000fe200078e33ff */
[----:B------:R-:W-:Y:S04]  /*01f0*/  BSSY.RECONVERGENT B2, `(.L_x_289) ;  /* 0x0000019000027945 */ /* 0x000fe80003800200 */
[----:B------:R-:W-:-:S04]  /*0200*/  IMAD.IADD R9, R9, 0x1, R4 ;  /* 0x0000000109097824 */ /* 0x000fc800078e0204 */
[C---:B------:R-:W-:Y:S01]  /*0210*/  IMAD.HI.U32 R0, R9.reuse, -0x33333333, RZ ;  /* 0xcccccccd09007827 */ /* 0x040fe200078e00ff */
[----:B------:R-:W-:-:S04]  /*0220*/  ISETP.GE.U32.AND P0, PT, R9, 0x780, PT ;  /* 0x000007800900780c */ /* 0x000fc80003f06070 */
[----:B------:R-:W-:-:S04]  /*0230*/  SHF.R.U32.HI R0, RZ, 0x9, R0 ;  /* 0x00000009ff007819 */ /* 0x000fc80000011600 */
[----:B------:R-:W-:-:S04]  /*0240*/  LOP3.LUT R2, R0, 0x3, RZ, 0xc0, !PT ;  /* 0x0000000300027812 */ /* 0x000fc800078ec0ff */
[----:B------:R-:W-:-:S13]  /*0250*/  ISETP.NE.AND P1, PT, R2, 0x3, PT ;  /* 0x000000030200780c */ /* 0x000fda0003f25270 */
[----:B------:R-:W-:Y:S05]  /*0260*/  @!P1 BRA `(.L_x_290) ;  /* 0x0000000000449947 */ /* 0x000fea0003800000 */
[----:B------:R-:W0:Y:S01]  /*0270*/  LDC.64 R8, c[0x0][0x380] ;  /* 0x0000e000ff087b82 */ /* 0x000e220000000a00 */
[----:B------:R-:W-:-:S05]  /*0280*/  VIADD R0, R0, 0x1 ;  /* 0x0000000100007836 */ /* 0x000fca0000000000 */
[----:B------:R-:W-:-:S05]  /*0290*/  LOP3.LUT R0, R0, 0x3, RZ, 0xc0, !PT ;  /* 0x0000000300007812 */ /* 0x000fca00078ec0ff */
[----:B------:R-:W-:Y:S02]  /*02a0*/  IMAD.MOV R0, RZ, RZ, -R0 ;  /* 0x000000ffff007224 */ /* 0x000fe400078e0a00 */
[----:B0-----:R-:W-:-:S04]  /*02b0*/  IMAD.WIDE.U32 R8, R5, 0x8, R8 ;  /* 0x0000000805087825 */ /* 0x001fc800078e0008 */
[----:B------:R-:W-:Y:S02]  /*02c0*/  IMAD.MOV.U32 R2, RZ, RZ, R8 ;  /* 0x000000ffff027224 */ /* 0x000fe400078e0008 */
[----:B------:R-:W-:-:S07]  /*02d0*/  IMAD.MOV.U32 R11, RZ, RZ, R9 ;  /* 0x000000ffff0b7224 */ /* 0x000fce00078e0009 */
.L_x_291:
        /* <DEDUP_REMOVED lines=10> */
.L_x_290:
[----:B------:R-:W-:Y:S05]  /*0380*/  BSYNC.RECONVERGENT B2 ;  /* 0x0000000000027941 */ /* 0x000fea0003800200 */
.L_x_289:
        /* <DEDUP_REMOVED lines=8> */
.L_x_294:
        /* <DEDUP_REMOVED lines=43> */
.L_x_293:
[----:B------:R-:W-:Y:S05]  /*06c0*/  BSYNC.RECONVERGENT B2 ;  /* 0x0000000000027941 */ /* 0x000fea0003800200 */
.L_x_292:
        /* <DEDUP_REMOVED lines=26> */
.L_x_296:
[----:B------:R-:W-:Y:S05]  /*0870*/  BSYNC.RECONVERGENT B2 ;  /* 0x0000000000027941 */ /* 0x000fea0003800200 */
.L_x_295:
        /* <DEDUP_REMOVED lines=12> */
.L_x_288:
[----:B------:R-:W-:Y:S05]  /*0940*/  BSYNC.RECONVERGENT B1 ;  /* 0x0000000000017941 */ /* 0x000fea0003800200 */
.L_x_287:
        /* <DEDUP_REMOVED lines=47> */
[----:B------:R-:W0:Y:S04]  /*0c40*/  LDS.128 R8, [UR4+0x20] ;  /* 0x00002004ff087984 */ /* 0x000e280008000c00 */
[----:B------:R-:W1:Y:S04]  /*0c50*/  LDS.128 R16, [UR4+0x30] ;  /* 0x00003004ff107984 */ /* 0x000e680008000c00 */
[----:B--2---:R-:W2:Y:S01]  /*0c60*/  LDS.128 R4, [UR4+0x40] ;  /* 0x00004004ff047984 */ /* 0x004ea20008000c00 */
[----:B0-----:R-:W-:-:S03]  /*0c70*/  DADD R8, R12, R8 ;  /* 0x000000000c087229 */ /* 0x001fc60000000008 */
[----:B------:R-:W-:Y:S05]  /*0c80*/  LDS.128 R12, [UR4+0x60] ;  /* 0x00006004ff0c7984 */ /* 0x000fea0008000c00 */
[----:B------:R-:W-:Y:S02]  /*0c90*/  DADD R2, R8, R10 ;  /* 0x0000000008027229 */ /* 0x000fe4000000000a */
[----:B------:R-:W0:Y:S06]  /*0ca0*/  LDS.128 R8, [UR4+0x50] ;  /* 0x00005004ff087984 */ /* 0x000e2c0008000c00 */
[----:B-1----:R-:W-:-:S08]  /*0cb0*/  DADD R2, R2, R16 ;  /* 0x0000000002027229 */ /* 0x002fd00000000010 */
[----:B------:R-:W-:-:S08]  /*0cc0*/  DADD R2, R2, R18 ;  /* 0x0000000002027229 */ /* 0x000fd00000000012 */
[----:B--2---:R-:W-:-:S08]  /*0cd0*/  DADD R2, R2, R4 ;  /* 0x0000000002027229 */ /* 0x004fd00000000004 */
[----:B------:R-:W-:Y:S01]  /*0ce0*/  DADD R2, R2, R6 ;  /* 0x0000000002027229 */ /* 0x000fe20000000006 */
[----:B------:R-:W1:Y:S07]  /*0cf0*/  LDS.128 R4, [UR4+0x70] ;  /* 0x00007004ff047984 */ /* 0x000e6e0008000c00 */
[----:B0-----:R-:W-:-:S08]  /*0d00*/  DADD R2, R2, R8 ;  /* 0x0000000002027229 */ /* 0x001fd00000000008 */
[----:B------:R-:W-:Y:S01]  /*0d10*/  DADD R2, R2, R10 ;  /* 0x0000000002027229 */ /* 0x000fe2000000000a */
[----:B------:R-:W0:Y:S07]  /*0d20*/  LDS.128 R8, [UR4+0x80] ;  /* 0x00008004ff087984 */ /* 0x000e2e0008000c00 */
[----:B------:R-:W-:-:S08]  /*0d30*/  DADD R2, R2, R12 ;  /* 0x0000000002027229 */ /* 0x000fd0000000000c */
[----:B------:R-:W-:Y:S01]  /*0d40*/  DADD R2, R2, R14 ;  /* 0x0000000002027229 */ /* 0x000fe2000000000e */
[----:B------:R-:W2:Y:S07]  /*0d50*/  LDS.128 R12, [UR4+0x90] ;  /* 0x00009004ff0c7984 */ /* 0x000eae0008000c00 */
[----:B-1----:R-:W-:-:S08]  /*0d60*/  DADD R2, R2, R4 ;  /* 0x0000000002027229 */ /* 0x002fd00000000004 */
[----:B------:R-:W-:Y:S01]  /*0d70*/  DADD R2, R2, R6 ;  /* 0x0000000002027229 */ /* 0x000fe20000000006 */
[----:B------:R-:W1:Y:S07]  /*0d80*/  LDS.128 R4, [UR4+0xa0] ;  /* 0x0000a004ff047984 */ /* 0x000e6e0008000c00 */
[----:B0-----:R-:W-:Y:S01]  /*0d90*/  DADD R2, R2, R8 ;  /* 0x0000000002027229 */ /* 0x001fe20000000008 */
[----:B------:R-:W0:Y:S07]  /*0da0*/  LDS.64 R8, [UR4+0xb0] ;  /* 0x0000b004ff087984 */ /* 0x000e2e0008000a00 */
[----:B------:R-:W-:-:S08]  /*0db0*/  DADD R2, R2, R10 ;  /* 0x0000000002027229 */ /* 0x000fd0000000000a */
[----:B--2---:R-:W-:-:S08]  /*0dc0*/  DADD R2, R2, R12 ;  /* 0x0000000002027229 */ /* 0x004fd0000000000c */
[----:B------:R-:W-:-:S08]  /*0dd0*/  DADD R2, R2, R14 ;  /* 0x0000000002027229 */ /* 0x000fd0000000000e */
[----:B-1----:R-:W-:-:S08]  /*0de0*/  DADD R2, R2, R4 ;  /* 0x0000000002027229 */ /* 0x002fd00000000004 */
[----:B------:R-:W-:-:S08]  /*0df0*/  DADD R2, R2, R6 ;  /* 0x0000000002027229 */ /* 0x000fd00000000006 */
[----:B0-----:R-:W-:Y:S01]  /*0e00*/  DADD R12, R2, R8 ;  /* 0x00000000020c7229 */ /* 0x001fe20000000008 */
[----:B------:R-:W-:Y:S10]  /*0e10*/  BRA `(.L_x_298) ;  /* 0x0000001800487947 */ /* 0x000ff40003800000 */
.L_x_297:
        /* <DEDUP_REMOVED lines=32> */
[----:B------:R-:W-:Y:S01]  /*1020*/  VIADD R0, R2, 0x10 ;  /* 0x0000001002007836 */ /* 0x000fe20000000000 */
[----:B------:R-:W-:Y:S02]  /*1030*/  @!P1 SHF.R.U32.HI R2, RZ, 0x2, R3 ;  /* 0x00000002ff029819 */ /* 0x000fe40000011603 */
[----:B------:R-:W1:Y:S02]  /*1040*/  SHFL.DOWN PT, R7, R11, 0x8, R5 ;  /* 0x090000000b077989 */ /* 0x000e6400000e0005 */
[----:B------:R-:W-:Y:S01]  /*1050*/  @!P1 LOP3.LUT R2, R2, 0xf8, RZ, 0xc0, !PT ;  /* 0x000000f802029812 */ /* 0x000fe200078ec0ff */
[----:B-1----:R-:W-:-:S10]  /*1060*/  DADD R6, R6, R10 ;  /* 0x0000000006067229 */ /* 0x002fd4000000000a */
[----:B------:R-:W-:Y:S02]  /*1070*/  FSEL R8, R10, R6, P0 ;  /* 0x000000060a087208 */ /* 0x000fe40000000000 */
[----:B------:R-:W-:Y:S02]  /*1080*/  FSEL R9, R11, R7, P0 ;  /* 0x000000070b097208 */ /* 0x000fe40000000000 */
[----:B------:R-:W-:Y:S01]  /*1090*/  @!P1 MOV R10, 0x400 ;  /* 0x00000400000a9802 */ /* 0x000fe20000000f00 */
[----:B------:R-:W-:Y:S01]  /*10a0*/  SHFL.DOWN PT, R6, R8, 0x10, R5 ;  /* 0x0a00000008067989 */ /* 0x000fe200000e0005 */
[----:B------:R-:W-:Y:S02]  /*10b0*/  ISETP.GT.AND P0, PT, R0, R5, PT ;  /* 0x000000050000720c */ /* 0x000fe40003f04270 */
[----:B0-----:R-:W-:Y:S01]  /*10c0*/  @!P1 LEA R11, R13, R10, 0x18 ;  /* 0x0000000a0d0b9211 */ /* 0x001fe200078ec0ff */
        /* <DEDUP_REMOVED lines=13> */
[----:B------:R-:W0:Y:S04]  /*11a0*/  LDS.128 R16, [UR4+0x20] ;  /* 0x00002004ff107984 */ /* 0x000e280008000c00 */
[----:B-1----:R-:W1:Y:S01]  /*11b0*/  LDS.128 R8, [UR4+0x30] ;  /* 0x00003004ff087984 */ /* 0x002e620008000c00 */
[----:B0-----:R-:W-:-:S10]  /*11c0*/  DADD R16, R12, R16 ;  /* 0x000000000c107229 */ /* 0x001fd40000000010 */
[----:B------:R-:W-:Y:S02]  /*11d0*/  FSEL R2, R16, R12, P1 ;  /* 0x0000000c10027208 */ /* 0x000fe40000800000 */
[----:B------:R-:W-:Y:S02]  /*11e0*/  FSEL R3, R17, R13, P1 ;  /* 0x0000000d11037208 */ /* 0x000fe40000800000 */
[----:B------:R-:W-:Y:S01]  /*11f0*/  ISETP.GT.AND P1, PT, R4, 0x40, PT ;  /* 0x000000400400780c */ /* 0x000fe20003f24270 */
[----:B------:R-:W0:Y:S03]  /*1200*/  LDS.128 R12, [UR4+0x40] ;  /* 0x00004004ff0c7984 */ /* 0x000e260008000c00 */
        /* <DEDUP_REMOVED lines=65> */
[----:B------:R-:W1:Y:S01]  /*1620*/  LDS.64 R2, [UR4+0xb0] ;  /* 0x0000b004ff027984 */ /* 0x000e620008000a00 */
        /* <DEDUP_REMOVED lines=11> */
[----:B------:R-:W-:Y:S01]  /*16e0*/  FSEL R13, R3, R7, P1 ;  /* 0x00000007030d7208 */ /* 0x000fe20000800000 */
[----:B------:R-:W-:Y:S06]  /*16f0*/  BRA `(.L_x_298) ;  /* 0x0000001000107947 */ /* 0x000fec0003800000 */
.L_x_284:
        /* <DEDUP_REMOVED lines=11> */
[----:B------:R-:W-:Y:S01]  /*17b0*/  ISETP.GE.U32.AND P0, PT, R4, 0x2800, PT ;  /* 0x000028000400780c */ /* 0x000fe20003f06070 */
[----:B--2---:R-:W-:-:S08]  /*17c0*/  DADD R2, R20, R2 ;  /* 0x0000000014027229 */ /* 0x004fd00000000002 */
[----:B---3--:R-:W-:Y:S01]  /*17d0*/  DADD R2, R8, R2 ;  /* 0x0000000008027229 */ /* 0x008fe20000000002 */
[----:B------:R-:W-:-:S07]  /*17e0*/  IMAD.MOV.U32 R9, RZ, RZ, 0x1400 ;  /* 0x00001400ff097424 */ /* 0x000fce00078e00ff */
[----:B----4-:R-:W-:-:S08]  /*17f0*/  DADD R2, R10, R2 ;  /* 0x000000000a027229 */ /* 0x010fd00000000002 */
[----:B-----5:R-:W-:-:S08]  /*1800*/  DADD R2, R12, R2 ;  /* 0x000000000c027229 */ /* 0x020fd00000000002 */
[----:B------:R-:W-:-:S08]  /*1810*/  DADD R2, R14, R2 ;  /* 0x000000000e027229 */ /* 0x000fd00000000002 */
[----:B------:R-:W-:-:S08]  /*1820*/  DADD R2, R16, R2 ;  /* 0x0000000010027229 */ /* 0x000fd00000000002 */
[----:B------:R-:W-:Y:S01]  /*1830*/  DADD R2, R18, R2 ;  /* 0x0000000012027229 */ /* 0x000fe20000000002 */
[----:B------:R-:W-:Y:S10]  /*1840*/  @!P0 BRA `(.L_x_299) ;  /* 0x00000000006c8947 */ /* 0x000ff40003800000 */
[----:B------:R-:W0:Y:S01]  /*1850*/  LDC R26, c[0x0][0x390] ;  /* 0x0000e400ff1a7b82 */ /* 0x000e220000000800 */
[----:B------:R-:W-:Y:S02]  /*1860*/  VIADD R8, R4, 0xffffec00 ;  /* 0xffffec0004087836 */ /* 0x000fe40000000000 */
[----:B------:R-:W-:-:S07]  /*1870*/  IMAD.MOV.U32 R9, RZ, RZ, 0x1400 ;  /* 0x00001400ff097424 */ /* 0x000fce00078e00ff */
.L_x_301:
        /* <DEDUP_REMOVED lines=13> */
[----:B------:R-:W-:-:S08]  /*1950*/  DADD R4, R20, R4 ;  /* 0x0000000014047229 */ /* 0x000fd00000000004 */
[----:B------:R-:W-:Y:S01]  /*1960*/  DADD R22, R22, R4 ;  /* 0x0000000016167229 */ /* 0x000fe20000000004 */
[----:B0-----:R-:W-:-:S04]  /*1970*/  IMAD.MOV.U32 R4, RZ, RZ, R26 ;  /* 0x000000ffff047224 */ /* 0x001fc800078e001a */
[----:B------:R-:W-:-:S03]  /*1980*/  IMAD.IADD R2, R4, 0x1, -R9 ;  /* 0x0000000104027824 */ /* 0x000fc600078e0a09 */
[----:B------:R-:W-:Y:S02]  /*1990*/  DADD R22, R24, R22 ;  /* 0x0000000018167229 */ /* 0x000fe40000000016 */
[----:B------:R-:W-:-:S06]  /*19a0*/  ISETP.GE.AND P0, PT, R2, 0x1400, PT ;  /* 0x000014000200780c */ /* 0x000fcc0003f06270 */
[----:B------:R-:W-:-:S07]  /*19b0*/  DADD R2, R10, R22 ;  /* 0x000000000a027229 */ /* 0x000fce0000000016 */
[----:B------:R-:W-:Y:S05]  /*19c0*/  @!P0 BRA `(.L_x_300) ;  /* 0x0000000800348947 */ /* 0x000fea0003800000 */
[----:B------:R-:W-:-:S05]  /*19d0*/  VIADD R9, R9, 0x1400 ;  /* 0x0000140009097836 */ /* 0x000fca0000000000 */
[----:B------:R-:W-:-:S13]  /*19e0*/  ISETP.GT.AND P0, PT, R9, R8, PT ;  /* 0x000000080900720c */ /* 0x000fda0003f04270 */
[----:B------:R-:W-:Y:S05]  /*19f0*/  @!P0 BRA `(.L_x_301) ;  /* 0xfffffffc00a08947 */ /* 0x000fea000383ffff */
.L_x_299:
[----:B------:R-:W-:-:S13]  /*1a00*/  ISETP.GE.AND P0, PT, R9, R4, PT ;  /* 0x000000040900720c */ /* 0x000fda0003f06270 */
[----:B------:R-:W-:Y:S05]  /*1a10*/  @P0 BRA `(.L_x_300) ;  /* 0x0000000800200947 */ /* 0x000fea0003800000 */
[----:B------:R-:W-:Y:S01]  /*1a20*/  IMAD.IADD R39, R4, 0x1, -R9 ;  /* 0x0000000104277824 */ /* 0x000fe200078e0a09 */
[----:B------:R-:W-:Y:S04]  /*1a30*/  BSSY.RECONVERGENT B1, `(.L_x_300) ;  /* 0x0000086000017945 */ /* 0x000fe80003800200 */
[----:B------:R-:W-:-:S13]  /*1a40*/  ISETP.GE.AND P0, PT, R0, R39, PT ;  /* 0x000000270000720c */ /* 0x000fda0003f06270 */
[----:B------:R-:W-:Y:S05]  /*1a50*/  @P0 BRA `(.L_x_302) ;  /* 0x00000008000c0947 */ /* 0x000fea0003800000 */
[----:B------:R-:W-:Y:S01]  /*1a60*/  LOP3.LUT R5, RZ, R0, RZ, 0x33, !PT ;  /* 0x00000000ff057212 */ /* 0x000fe200078e33ff */
[----:B------:R-:W-:Y:S01]  /*1a70*/  BSSY.RECONVERGENT B2, `(.L_x_303) ;  /* 0x0000017000027945 */ /* 0x000fe20003800200 */
[----:B------:R-:W-:Y:S02]  /*1a80*/  IMAD.MOV.U32 R38, RZ, RZ, R0 ;  /* 0x000000ffff267224 */ /* 0x000fe400078e0000 */
[----:B------:R-:W-:-:S04]  /*1a90*/  IADD3 R5, PT, PT, -R9, R4, R5 ;  /* 0x0000000409057210 */ /* 0x000fc80007ffe105 */
[C---:B------:R-:W-:Y:S01]  /*1aa0*/  ISETP.GE.U32.AND P1, PT, R5.reuse, 0x780, PT ;  /* 0x000007800500780c */ /* 0x040fe20003f26070 */
[----:B------:R-:W-:-:S05]  /*1ab0*/  IMAD.HI.U32 R4, R5, -0x33333333, RZ ;  /* 0xcccccccd05047827 */ /* 0x000fca00078e00ff */
[----:B------:R-:W-:-:S04]  /*1ac0*/  SHF.R.U32.HI R4, RZ, 0x9, R4 ;  /* 0x00000009ff047819 */ /* 0x000fc80000011604 */
[----:B------:R-:W-:-:S04]  /*1ad0*/  LOP3.LUT R6, R4, 0x3, RZ, 0xc0, !PT ;  /* 0x0000000304067812 */ /* 0x000fc800078ec0ff */
[----:B------:R-:W-:-:S13]  /*1ae0*/  ISETP.NE.AND P0, PT, R6, 0x3, PT ;  /* 0x000000030600780c */ /* 0x000fda0003f05270 */
[----:B------:R-:W-:Y:S05]  /*1af0*/  @!P0 BRA `(.L_x_304) ;  /* 0x0000000000388947 */ /* 0x000fea0003800000 */
[----:B------:R-:W0:Y:S01]  /*1b00*/  LDC.64 R6, c[0x0][0x380] ;  /* 0x0000e000ff067b82 */ /* 0x000e220000000a00 */
[----:B------:R-:W-:Y:S02]  /*1b10*/  VIADD R4, R4, 0x1 ;  /* 0x0000000104047836 */ /* 0x000fe40000000000 */
[----:B------:R-:W-:Y:S02]  /*1b20*/  IMAD.IADD R11, R0, 0x1, R9 ;  /* 0x00000001000b7824 */ /* 0x000fe400078e0209 */
[----:B------:R-:W-:Y:S01]  /*1b30*/  IMAD.MOV.U32 R38, RZ, RZ, R0 ;  /* 0x000000ffff267224 */ /* 0x000fe200078e0000 */
[----:B------:R-:W-:-:S05]  /*1b40*/  LOP3.LUT R4, R4, 0x3, RZ, 0xc0, !PT ;  /* 0x0000000304047812 */ /* 0x000fca00078ec0ff */
[----:B------:R-:W-:-:S07]  /*1b50*/  IMAD.MOV R8, RZ, RZ, -R4 ;  /* 0x000000ffff087224 */ /* 0x000fce00078e0a04 */
.L_x_305:
[----:B0-----:R-:W-:-:S06]  /*1b60*/  IMAD.WIDE.U32 R4, R11, 0x8, R6 ;  /* 0x000000080b047825 */ /* 0x001fcc00078e0006 */
[----:B------:R-:W2:Y:S01]  /*1b70*/  LDG.E.64.CONSTANT R4, desc[UR6][R4.64] ;  /* 0x0000000604047981 */ /* 0x000ea2000c1e9b00 */
[----:B------:R-:W-:Y:S02]  /*1b80*/  VIADD R8, R8, 0x1 ;  /* 0x0000000108087836 */ /* 0x000fe40000000000 */
[----:B------:R-:W-:Y:S02]  /*1b90*/  VIADD R38, R38, 0x280 ;  /* 0x0000028026267836 */ /* 0x000fe40000000000 */
[----:B------:R-:W-:Y:S01]  /*1ba0*/  VIADD R11, R11, 0x280 ;  /* 0x000002800b0b7836 */ /* 0x000fe20000000000 */
[----:B------:R-:W-:Y:S01]  /*1bb0*/  ISETP.NE.AND P0, PT, R8, RZ, PT ;  /* 0x000000ff0800720c */ /* 0x000fe20003f05270 */
[----:B--2---:R-:W-:-:S12]  /*1bc0*/  DADD R2, R4, R2 ;  /* 0x0000000004027229 */ /* 0x004fd80000000002 */
[----:B------:R-:W-:Y:S05]  /*1bd0*/  @P0 BRA `(.L_x_305) ;  /* 0xfffffffc00e00947 */ /* 0x000fea000383ffff */
.L_x_304:
[----:B------:R-:W-:Y:S05]  /*1be0*/  BSYNC.RECONVERGENT B2 ;  /* 0x0000000000027941 */ /* 0x000fea0003800200 */
.L_x_303:
[----:B------:R-:W-:Y:S05]  /*1bf0*/  @!P1 BRA `(.L_x_302) ;  /* 0x0000000400a49947 */ /* 0x000fea0003800000 */
[----:B------:R-:W0:Y:S01]  /*1c00*/  LDCU.64 UR4, c[0x0][0x380] ;  /* 0x00007000ff0477ac */ /* 0x000e220008000a00 */
[----:B------:R-:W-:Y:S01]  /*1c10*/  IMAD.IADD R7, R39, 0x1, -R38 ;  /* 0x0000000127077824 */ /* 0x000fe200078e0a26 */
[C---:B------:R-:W-:Y:S01]  /*1c20*/  IADD3 R5, P0, PT, R38.reuse, R9, RZ ;  /* 0x0000000926057210 */ /* 0x040fe20007f1e0ff */
[----:B------:R-:W-:Y:S01]  /*1c30*/  BSSY.RECONVERGENT B2, `(.L_x_306) ;  /* 0x000003a000027945 */ /* 0x000fe20003800200 */
[----:B------:R-:W-:Y:S02]  /*1c40*/  IMAD.IADD R40, R38, 0x1, R9 ;  /* 0x0000000126287824 */ /* 0x000fe400078e0209 */
        /* <DEDUP_REMOVED lines=10> */
.L_x_308:
[----:B------:R-:W0:Y:S01]  /*1cf0*/  LDC.64 R30, c[0x0][0x380] ;  /* 0x0000e000ff1e7b82 */ /* 0x000e220000000a00 */
[----:B------:R-:W2:Y:S04]  /*1d00*/  LDG.E.64.CONSTANT R8, desc[UR6][R4.64+-0x1400] ;  /* 0xffec000604087981 */ /* 0x000ea8000c1e9b00 */
[----:B------:R-:W3:Y:S01]  /*1d10*/  LDG.E.64.CONSTANT R10, desc[UR6][R4.64] ;  /* 0x00000006040a7981 */ /* 0x000ee2000c1e9b00 */
[----:B------:R-:W-:-:S03]  /*1d20*/  VIADD R15, R40, 0xa00 ;  /* 0x00000a00280f7836 */ /* 0x000fc60000000000 */
[----:B------:R-:W4:Y:S04]  /*1d30*/  LDG.E.64.CONSTANT R12, desc[UR6][R4.64+0x1400] ;  /* 0x00140006040c7981 */ /* 0x000f28000c1e9b00 */
[----:B------:R-:W5:Y:S04]  /*1d40*/  LDG.E.64.CONSTANT R16, desc[UR6][R4.64+0x3c00] ;  /* 0x003c000604107981 */ /* 0x000f68000c1e9b00 */
[----:B------:R-:W5:Y:S01]  /*1d50*/  LDG.E.64.CONSTANT R18, desc[UR6][R4.64+0x5000] ;  /* 0x0050000604127981 */ /* 0x000f62000c1e9b00 */
[----:B------:R-:W-:-:S03]  /*1d60*/  VIADD R23, R40, 0x1400 ;  /* 0x0000140028177836 */ /* 0x000fc60000000000 */
[----:B------:R-:W5:Y:S01]  /*1d70*/  LDG.E.64.CONSTANT R20, desc[UR6][R4.64+0x6400] ;  /* 0x0064000604147981 */ /* 0x000f62000c1e9b00 */
[----:B0-----:R-:W-:-:S03]  /*1d80*/  IMAD.WIDE.U32 R6, R40, 0x8, R30 ;  /* 0x0000000828067825 */ /* 0x001fc600078e001e */
[----:B------:R-:W5:Y:S04]  /*1d90*/  LDG.E.64.CONSTANT R24, desc[UR6][R4.64+0x8c00] ;  /* 0x008c000604187981 */ /* 0x000f68000c1e9b00 */
[----:B------:R-:W5:Y:S04]  /*1da0*/  LDG.E.64.CONSTANT R26, desc[UR6][R4.64+0xa000] ;  /* 0x00a00006041a7981 */ /* 0x000f68000c1e9b00 */
[----:B------:R-:W2:Y:S01]  /*1db0*/  LDG.E.64.CONSTANT R6, desc[UR6][R6.64] ;  /* 0x0000000606067981 */ /* 0x000ea2000c1e9b00 */
[----:B------:R-:W-:-:S03]  /*1dc0*/  IMAD.WIDE.U32 R14, R15, 0x8, R30 ;  /* 0x000000080f0e7825 */ /* 0x000fc600078e001e */
[----:B------:R-:W5:Y:S04]  /*1dd0*/  LDG.E.64.CONSTANT R28, desc[UR6][R4.64+0xb400] ;  /* 0x00b40006041c7981 */ /* 0x000f68000c1e9b00 */
[----:B------:R-:W5:Y:S01]  /*1de0*/  LDG.E.64.CONSTANT R14, desc[UR6][R14.64] ;  /* 0x000000060e0e7981 */ /* 0x000f62000c1e9b00 */
[----:B------:R-:W-:-:S03]  /*1df0*/  IMAD.WIDE.U32 R22, R23, 0x8, R30 ;  /* 0x0000000817167825 */ /* 0x000fc600078e001e */
[----:B------:R-:W5:Y:S04]  /*1e00*/  LDG.E.64.CONSTANT R34, desc[UR6][R4.64+0xf000] ;  /* 0x00f0000604227981 */ /* 0x000f68000c1e9b00 */
[----:B------:R-:W5:Y:S01]  /*1e10*/  LDG.E.64.CONSTANT R22, desc[UR6][R22.64] ;  /* 0x0000000616167981 */ /* 0x000f62000c1e9b00 */
[----:B------:R-:W-:-:S03]  /*1e20*/  VIADD R33, R40, 0x1e00 ;  /* 0x00001e0028217836 */ /* 0x000fc60000000000 */
[----:B------:R-:W5:Y:S01]  /*1e30*/  LDG.E.64.CONSTANT R36, desc[UR6][R4.64+0x10400] ;  /* 0x0104000604247981 */ /* 0x000f62000c1e9b00 */
[----:B------:R-:W-:-:S03]  /*1e40*/  IMAD.WIDE.U32 R30, R33, 0x8, R30 ;  /* 0x00000008211e7825 */ /* 0x000fc600078e001e */
[----:B------:R0:W5:Y:S04]  /*1e50*/  LDG.E.64.CONSTANT R32, desc[UR6][R4.64+0xdc00] ;  /* 0x00dc000604207981 */ /* 0x000168000c1e9b00 */
[----:B------:R-:W5:Y:S01]  /*1e60*/  LDG.E.64.CONSTANT R30, desc[UR6][R30.64] ;  /* 0x000000061e1e7981 */ /* 0x000f62000c1e9b00 */
[----:B------:R-:W-:-:S05]  /*1e70*/  VIADD R38, R38, 0x2800 ;  /* 0x0000280026267836 */ /* 0x000fca0000000000 */
[----:B------:R-:W-:Y:S02]  /*1e80*/  ISETP.GE.AND P1, PT, R38, R41, PT ;  /* 0x000000292600720c */ /* 0x000fe40003f26270 */
[----:B0-----:R-:W-:Y:S01]  /*1e90*/  IADD3 R4, P2, PT, R4, 0x14000, RZ ;  /* 0x0001400004047810 */ /* 0x001fe20007f5e0ff */
[----:B------:R-:W-:-:S04]  /*1ea0*/  VIADD R40, R40, 0x2800 ;  /* 0x0000280028287836 */ /* 0x000fc80000000000 */
[----:B------:R-:W-:Y:S01]  /*1eb0*/  IMAD.X R5, RZ, RZ, R5, P2 ;  /* 0x000000ffff057224 */ /* 0x000fe200010e0605 */
[----:B--2---:R-:W-:-:S08]  /*1ec0*/  DADD R6, R6, R2 ;  /* 0x0000000006067229 */ /* 0x004fd00000000002 */
[----:B------:R-:W-:-:S08]  /*1ed0*/  DADD R6, R6, R8 ;  /* 0x0000000006067229 */ /* 0x000fd00000000008 */
        /* <DEDUP_REMOVED lines=15> */
.L_x_307:
[----:B------:R-:W-:Y:S05]  /*1fd0*/  BSYNC.RECONVERGENT B2 ;  /* 0x0000000000027941 */ /* 0x000fea0003800200 */
.L_x_306:
[----:B------:R-:W-:Y:S01]  /*1fe0*/  IMAD.IADD R6, R39, 0x1, -R38 ;  /* 0x0000000127067824 */ /* 0x000fe200078e0a26 */
[----:B------:R-:W-:Y:S04]  /*1ff0*/  BSSY.RECONVERGENT B2, `(.L_x_309) ;  /* 0x000001d000027945 */ /* 0x000fe80003800200 */
[----:B------:R-:W-:-:S13]  /*2000*/  ISETP.GT.AND P1, PT, R6, 0xa00, PT ;  /* 0x00000a000600780c */ /* 0x000fda0003f24270 */
[----:B------:R-:W-:Y:S05]  /*2010*/  @!P1 BRA `(.L_x_310) ;  /* 0x0000000000689947 */ /* 0x000fea0003800000 */
[----:B------:R-:W0:Y:S01]  /*2020*/  LDC.64 R14, c[0x0][0x380] ;  /* 0x0000e000ff0e7b82 */ /* 0x000e220000000a00 */
[----:B------:R-:W2:Y:S04]  /*2030*/  LDG.E.64.CONSTANT R8, desc[UR6][R4.64+-0x1400] ;  /* 0xffec000604087981 */ /* 0x000ea8000c1e9b00 */
[----:B------:R-:W3:Y:S01]  /*2040*/  LDG.E.64.CONSTANT R10, desc[UR6][R4.64] ;  /* 0x00000006040a7981 */ /* 0x000ee2000c1e9b00 */
[----:B------:R-:W-:-:S03]  /*2050*/  VIADD R17, R40, 0xa00 ;  /* 0x00000a0028117836 */ /* 0x000fc60000000000 */
[----:B------:R-:W4:Y:S04]  /*2060*/  LDG.E.64.CONSTANT R12, desc[UR6][R4.64+0x1400] ;  /* 0x00140006040c7981 */ /* 0x000f28000c1e9b00 */
[----:B------:R-:W5:Y:S04]  /*2070*/  LDG.E.64.CONSTANT R18, desc[UR6][R4.64+0x5000] ;  /* 0x0050000604127981 */ /* 0x000f68000c1e9b00 */
[----:B------:R1:W5:Y:S01]  /*2080*/  LDG.E.64.CONSTANT R20, desc[UR6][R4.64+0x6400] ;  /* 0x0064000604147981 */ /* 0x000362000c1e9b00 */
[----:B0-----:R-:W-:-:S06]  /*2090*/  IMAD.WIDE.U32 R6, R40, 0x8, R14 ;  /* 0x0000000828067825 */ /* 0x001fcc00078e000e */
[----:B------:R-:W2:Y:S01]  /*20a0*/  LDG.E.64.CONSTANT R6, desc[UR6][R6.64] ;  /* 0x0000000606067981 */ /* 0x000ea2000c1e9b00 */
[----:B------:R-:W-:-:S03]  /*20b0*/  IMAD.WIDE.U32 R14, R17, 0x8, R14 ;  /* 0x00000008110e7825 */ /* 0x000fc600078e000e */
[----:B------:R-:W5:Y:S04]  /*20c0*/  LDG.E.64.CONSTANT R16, desc[UR6][R4.64+0x3c00] ;  /* 0x003c000604107981 */ /* 0x000f68000c1e9b00 */
[----:B------:R-:W5:Y:S01]  /*20d0*/  LDG.E.64.CONSTANT R14, desc[UR6][R14.64] ;  /* 0x000000060e0e7981 */ /* 0x000f62000c1e9b00 */
[----:B------:R-:W-:Y:S01]  /*20e0*/  PLOP3.LUT P0, PT, PT, PT, PT, 0x8, 0x80 ;  /* 0x000000000080781c */ /* 0x000fe20003f0e170 */
[----:B------:R-:W-:Y:S02]  /*20f0*/  VIADD R38, R38, 0x1400 ;  /* 0x0000140026267836 */ /* 0x000fe40000000000 */
[----:B------:R-:W-:Y:S01]  /*2100*/  VIADD R40, R40, 0x1400 ;  /* 0x0000140028287836 */ /* 0x000fe20000000000 */
[----:B--2---:R-:W-:-:S08]  /*2110*/  DADD R2, R2, R6 ;  /* 0x0000000002027229 */ /* 0x004fd00000000006 */
[----:B------:R-:W-:-:S08]  /*2120*/  DADD R2, R2, R8 ;  /* 0x0000000002027229 */ /* 0x000fd00000000008 */
[----:B---3--:R-:W-:-:S08]  /*2130*/  DADD R2, R2, R10 ;  /* 0x0000000002027229 */ /* 0x008fd0000000000a */
[----:B----4-:R-:W-:-:S08]  /*2140*/  DADD R2, R2, R12 ;  /* 0x0000000002027229 */ /* 0x010fd0000000000c */
[----:B-----5:R-:W-:-:S08]  /*2150*/  DADD R2, R2, R14 ;  /* 0x0000000002027229 */ /* 0x020fd0000000000e */
[----:B------:R-:W-:Y:S01]  /*2160*/  DADD R2, R2, R16 ;  /* 0x0000000002027229 */ /* 0x000fe20000000010 */
[----:B------:R-:W-:-:S07]  /*2170*/  IADD3 R6, P1, PT, R4, 0xa000, RZ ;  /* 0x0000a00004067810 */ /* 0x000fce0007f3e0ff */
[----:B------:R-:W-:Y:S01]  /*2180*/  DADD R2, R2, R18 ;  /* 0x0000000002027229 */ /* 0x000fe20000000012 */
[----:B-1----:R-:W-:Y:S02]  /*2190*/  IMAD.X R5, RZ, RZ, R5, P1 ;  /* 0x000000ffff057224 */ /* 0x002fe400008e0605 */
[----:B------:R-:W-:-:S05]  /*21a0*/  IMAD.MOV.U32 R4, RZ, RZ, R6 ;  /* 0x000000ffff047224 */ /* 0x000fca00078e0006 */
[----:B------:R-:W-:-:S11]  /*21b0*/  DADD R2, R2, R20 ;  /* 0x0000000002027229 */ /* 0x000fd60000000014 */
.L_x_310:
[----:B------:R-:W-:Y:S05]  /*21c0*/  BSYNC.RECONVERGENT B2 ;  /* 0x0000000000027941 */ /* 0x000fea0003800200 */
.L_x_309:
[----:B------:R-:W-:-:S13]  /*21d0*/  ISETP.LT.OR P0, PT, R38, R39, P0 ;  /* 0x000000272600720c */ /* 0x000fda0000701670 */
[----:B------:R-:W-:Y:S05]  /*21e0*/  @!P0 BRA `(.L_x_302) ;  /* 0x0000000000288947 */ /* 0x000fea0003800000 */
[----:B------:R-:W0:Y:S01]  /*21f0*/  LDC.64 R6, c[0x0][0x380] ;  /* 0x0000e000ff067b82 */ /* 0x000e220000000a00 */
[----:B------:R-:W2:Y:S04]  /*2200*/  LDG.E.64.CONSTANT R8, desc[UR6][R4.64] ;  /* 0x0000000604087981 */ /* 0x000ea8000c1e9b00 */
[----:B------:R-:W3:Y:S01]  /*2210*/  LDG.E.64.CONSTANT R10, desc[UR6][R4.64+0x1400] ;  /* 0x00140006040a7981 */ /* 0x000ee2000c1e9b00 */
[----:B0-----:R-:W-:-:S03]  /*2220*/  IMAD.WIDE.U32 R40, R40, 0x8, R6 ;  /* 0x0000000828287825 */ /* 0x001fc600078e0006 */
[----:B------:R-:W4:Y:S04]  /*2230*/  LDG.E.64.CONSTANT R6, desc[UR6][R4.64+-0x1400] ;  /* 0xffec000604067981 */ /* 0x000f28000c1e9b00 */
[----:B------:R-:W5:Y:S02]  /*2240*/  LDG.E.64.CONSTANT R40, desc[UR6][R40.64] ;  /* 0x0000000628287981 */ /* 0x000f64000c1e9b00 */
[----:B-----5:R-:W-:-:S08]  /*2250*/  DADD R2, R2, R40 ;  /* 0x0000000002027229 */ /* 0x020fd00000000028 */
[----:B----4-:R-:W-:-:S08]  /*2260*/  DADD R2, R2, R6 ;  /* 0x0000000002027229 */ /* 0x010fd00000000006 */
[----:B--2---:R-:W-:-:S08]  /*2270*/  DADD R2, R2, R8 ;  /* 0x0000000002027229 */ /* 0x004fd00000000008 */
[----:B---3--:R-:W-:-:S11]  /*2280*/  DADD R2, R2, R10 ;  /* 0x0000000002027229 */ /* 0x008fd6000000000a */
.L_x_302:
[----:B------:R-:W-:Y:S05]  /*2290*/  BSYNC.RECONVERGENT B1 ;  /* 0x0000000000017941 */ /* 0x000fea0003800200 */
.L_x_300:
        /* <DEDUP_REMOVED lines=16> */
[----:B------:R-:W-:Y:S01]  /*23a0*/  SHFL.DOWN PT, R2, R4, 0x4, 0x1f ;  /* 0x08801f0004027f89 */ /* 0x000fe200000e0000 */
[----:B------:R-:W-:Y:S02]  /*23b0*/  @!P1 MOV R7, 0x400 ;  /* 0x0000040000079802 */ /* 0x000fe40000000f00 */
[----:B------:R-:W-:Y:S01]  /*23c0*/  @!P1 SHF.R.U32.HI R6, RZ, 0x2, R0 ;  /* 0x00000002ff069819 */ /* 0x000fe20000011600 */
[----:B------:R-:W0:Y:S01]  /*23d0*/  SHFL.DOWN PT, R3, R5, 0x4, 0x1f ;  /* 0x08801f0005037f89 */ /* 0x000e2200000e0000 */
[----:B-1----:R-:W-:-:S02]  /*23e0*/  @!P1 LEA R7, R12, R7, 0x18 ;  /* 0x000000070c079211 */ /* 0x002fc400078ec0ff */
[----:B------:R-:W-:-:S05]  /*23f0*/  @!P1 LOP3.LUT R6, R6, 0xf8, RZ, 0xc0, !PT ;  /* 0x000000f806069812 */ /* 0x000fca00078ec0ff */
[----:B------:R-:W-:Y:S01]  /*2400*/  @!P1 IMAD.IADD R7, R6, 0x1, R7 ;  /* 0x0000000106079824 */ /* 0x000fe200078e0207 */
        /* <DEDUP_REMOVED lines=22> */
[----:B------:R-:W1:Y:S04]  /*2570*/  LDS.128 R8, [UR4+0x20] ;  /* 0x00002004ff087984 */ /* 0x000e680008000c00 */
[----:B------:R-:W2:Y:S04]  /*2580*/  LDS.128 R16, [UR4+0x30] ;  /* 0x00003004ff107984 */ /* 0x000ea80008000c00 */
[----:B0-----:R-:W0:Y:S01]  /*2590*/  LDS.128 R4, [UR4+0x40] ;  /* 0x00004004ff047984 */ /* 0x001e220008000c00 */
[----:B-1----:R-:W-:-:S03]  /*25a0*/  DADD R8, R12, R8 ;  /* 0x000000000c087229 */ /* 0x002fc60000000008 */
[----:B------:R-:W-:Y:S05]  /*25b0*/  LDS.128 R12, [UR4+0x60] ;  /* 0x00006004ff0c7984 */ /* 0x000fea0008000c00 */
[----:B------:R-:W-:Y:S02]  /*25c0*/  DADD R2, R8, R10 ;  /* 0x0000000008027229 */ /* 0x000fe4000000000a */
[----:B------:R-:W1:Y:S06]  /*25d0*/  LDS.128 R8, [UR4+0x50] ;  /* 0x00005004ff087984 */ /* 0x000e6c0008000c00 */
[----:B--2---:R-:W-:-:S08]  /*25e0*/  DADD R2, R2, R16 ;  /* 0x0000000002027229 */ /* 0x004fd00000000010 */
[----:B------:R-:W-:-:S08]  /*25f0*/  DADD R2, R2, R18 ;  /* 0x0000000002027229 */ /* 0x000fd00000000012 */
[----:B0-----:R-:W-:-:S08]  /*2600*/  DADD R2, R2, R4 ;  /* 0x0000000002027229 */ /* 0x001fd00000000004 */
[----:B------:R-:W-:Y:S01]  /*2610*/  DADD R2, R2, R6 ;  /* 0x0000000002027229 */ /* 0x000fe20000000006 */
[----:B------:R-:W0:Y:S07]  /*2620*/  LDS.128 R4, [UR4+0x70] ;  /* 0x00007004ff047984 */ /* 0x000e2e0008000c00 */
[----:B-1----:R-:W-:-:S08]  /*2630*/  DADD R2, R2, R8 ;  /* 0x0000000002027229 */ /* 0x002fd00000000008 */
[----:B------:R-:W-:Y:S01]  /*2640*/  DADD R2, R2, R10 ;  /* 0x0000000002027229 */ /* 0x000fe2000000000a */
[----:B------:R-:W1:Y:S07]  /*2650*/  LDS.128 R8, [UR4+0x80] ;  /* 0x00008004ff087984 */ /* 0x000e6e0008000c00 */
[----:B------:R-:W-:-:S08]  /*2660*/  DADD R2, R2, R12 ;  /* 0x0000000002027229 */ /* 0x000fd0000000000c */
[----:B------:R-:W-:Y:S01]  /*2670*/  DADD R2, R2, R14 ;  /* 0x0000000002027229 */ /* 0x000fe2000000000e */
[----:B------:R-:W2:Y:S07]  /*2680*/  LDS.128 R12, [UR4+0x90] ;  /* 0x00009004ff0c7984 */ /* 0x000eae0008000c00 */
[----:B0-----:R-:W-:-:S08]  /*2690*/  DADD R2, R2, R4 ;  /* 0x0000000002027229 */ /* 0x001fd00000000004 */
[----:B------:R-:W-:Y:S01]  /*26a0*/  DADD R2, R2, R6 ;  /* 0x0000000002027229 */ /* 0x000fe20000000006 */
[----:B------:R-:W0:Y:S07]  /*26b0*/  LDS.128 R4, [UR4+0xa0] ;  /* 0x0000a004ff047984 */ /* 0x000e2e0008000c00 */
[----:B-1----:R-:W-:Y:S01]  /*26c0*/  DADD R2, R2, R8 ;  /* 0x0000000002027229 */ /* 0x002fe20000000008 */
[----:B------:R-:W1:Y:S07]  /*26d0*/  LDS.64 R8, [UR4+0xb0] ;  /* 0x0000b004ff087984 */ /* 0x000e6e0008000a00 */
[----:B------:R-:W-:-:S08]  /*26e0*/  DADD R2, R2, R10 ;  /* 0x0000000002027229 */ /* 0x000fd0000000000a */
[----:B--2---:R-:W-:-:S08]  /*26f0*/  DADD R2, R2, R12 ;  /* 0x0000000002027229 */ /* 0x004fd0000000000c */
[----:B------:R-:W-:-:S08]  /*2700*/  DADD R2, R2, R14 ;  /* 0x0000000002027229 */ /* 0x000fd0000000000e */
[----:B0-----:R-:W-:-:S08]  /*2710*/  DADD R2, R2, R4 ;  /* 0x0000000002027229 */ /* 0x001fd00000000004 */
[----:B------:R-:W-:-:S08]  /*2720*/  DADD R2, R2, R6 ;  /* 0x0000000002027229 */ /* 0x000fd00000000006 */
[----:B-1----:R-:W-:-:S11]  /*2730*/  DADD R12, R2, R8 ;  /* 0x00000000020c7229 */ /* 0x002fd60000000008 */
.L_x_298:
[----:B------:R-:W-:Y:S05]  /*2740*/  BSYNC.RECONVERGENT B0 ;  /* 0x0000000000007941 */ /* 0x000fea0003800200 */
.L_x_283:
[----:B------:R-:W-:Y:S05]  /*2750*/  @P0 EXIT ;  /* 0x000000000000094d */ /* 0x000fea0003800000 */
[----:B------:R-:W1:Y:S01]  /*2760*/  LDCU.64 UR4, c[0x0][0x398] ;  /* 0x00007300ff0477ac */ /* 0x000e620008000a00 */
[----:B0-----:R-:W0:Y:S01]  /*2770*/  LDC.64 R2, c[0x0][0x388] ;  /* 0x0000e200ff027b82 */ /* 0x001e220000000a00 */
[----:B-1----:R-:W-:-:S07]  /*2780*/  DADD R12, R12, UR4 ;  /* 0x000000040c0c7e29 */ /* 0x002fce0008000000 */
[----:B0-----:R-:W-:Y:S01]  /*2790*/  STG.E.64 desc[UR6][R2.64], R12 ;  /* 0x0000000c02007986 */ /* 0x001fe2000c101b06 */
[----:B------:R-:W-:Y:S05]  /*27a0*/  EXIT ;  /* 0x000000000000794d */ /* 0x000fea0003800000 */
.L_x_311:
        /* <DEDUP_REMOVED lines=13> */
.L_x_2032:


//--------------------- .text._ZN3cub18CUB_300001_SM_10006detail6reduce18DeviceReduceKernelINS2_10policy_hubIdjN4cuda3std3__44plusIdEEE10Policy1000EN6thrust24THRUST_300001_SM_1000_NS6detail15normal_iteratorINSD_10device_ptrIdEEEEjS9_dNS7_10__identityEEEvT0_PT3_T1_NS0_13GridEvenShareISN_EET2_T4_ --------------------------
	.section	.text._ZN3cub18CUB_300001_SM_10006detail6reduce18DeviceReduceKernelINS2_10policy_hubIdjN4cuda3std3__44plusIdEEE10Policy1000EN6thrust24THRUST_300001_SM_1000_NS6detail15normal_iteratorINSD_10device_ptrIdEEEEjS9_dNS7_10__identityEEEvT0_PT3_T1_NS0_13GridEvenShareISN_EET2_T4_,"ax",@progbits
	.align	128
        .global         _ZN3cub18CUB_300001_SM_10006detail6reduce18DeviceReduceKernelINS2_10policy_hubIdjN4cuda3std3__44plusIdEEE10Policy1000EN6thrust24THRUST_300001_SM_1000_NS6detail15normal_iteratorINSD_10device_ptrIdEEEEjS9_dNS7_10__identityEEEvT0_PT3_T1_NS0_13GridEvenShareISN_EET2_T4_
        .type           _ZN3cub18CUB_300001_SM_10006detail6reduce18DeviceReduceKernelINS2_10policy_hubIdjN4cuda3std3__44plusIdEEE10Policy1000EN6thrust24THRUST_300001_SM_1000_NS6detail15normal_iteratorINSD_10device_ptrIdEEEEjS9_dNS7_10__identityEEEvT0_PT3_T1_NS0_13GridEvenShareISN_EET2_T4_,@function
        .size           _ZN3cub18CUB_300001_SM_10006detail6reduce18DeviceReduceKernelINS2_10policy_hubIdjN4cuda3std3__44plusIdEEE10Policy1000EN6thrust24THRUST_300001_SM_1000_NS6detail15normal_iteratorINSD_10device_ptrIdEEEEjS9_dNS7_10__identityEEEvT0_PT3_T1_NS0_13GridEvenShareISN_EET2_T4_,(.L_x_2033 - _ZN3cub18CUB_300001_SM_10006detail6reduce18DeviceReduceKernelINS2_10policy_hubIdjN4cuda3std3__44plusIdEEE10Policy1000EN6thrust24THRUST_300001_SM_1000_NS6detail15normal_iteratorINSD_10device_ptrIdEEEEjS9_dNS7_10__identityEEEvT0_PT3_T1_NS0_13GridEvenShareISN_EET2_T4_)
        .other          _ZN3cub18CUB_300001_SM_10006detail6reduce18DeviceReduceKernelINS2_10policy_hubIdjN4cuda3std3__44plusIdEEE10Policy1000EN6thrust24THRUST_300001_SM_1000_NS6detail15normal_iteratorINSD_10device_ptrIdEEEEjS9_dNS7_10__identityEEEvT0_PT3_T1_NS0_13GridEvenShareISN_EET2_T4_,@"STO_CUDA_ENTRY STV_DEFAULT"
_ZN3cub18CUB_300001_SM_10006detail6reduce18DeviceReduceKernelINS2_10policy_hubIdjN4cuda3std3__44plusIdEEE10Policy1000EN6thrust24THRUST_300001_SM_1000_NS6detail15normal_iteratorINSD_10device_ptrIdEEEEjS9_dNS7_10__identityEEEvT0_PT3_T1_NS0_13GridEvenShareISN_EET2_T4_:
.text._ZN3cub18CUB_300001_SM_10006detail6reduce18DeviceReduceKernelINS2_10policy_hubIdjN4cuda3std3__44plusIdEEE10Policy1000EN6thrust24THRUST_300001_SM_1000_NS6detail15normal_iteratorINSD_10device_ptrIdEEEEjS9_dNS7_10__identityEEEvT0_PT3_T1_NS0_13GridEvenShareISN_EET2_T4_:
[----:B------:R-:W-:Y:S08]  /*0000*/  LDC R1, c[0x0][0x37c] ;  /* 0x0000df00ff017b82 */ /* 0x000ff00000000800 */
[----:B------:R-:W0:Y:S01]  /*0010*/  S2UR UR9, SR_CTAID.X ;  /* 0x00000000000979c3 */ /* 0x000e220000002500 */
[----:B------:R-:W1:Y:S01]  /*0020*/  LDCU.64 UR12, c[0x0][0x3a8] ;  /* 0x00007500ff0c77ac */ /* 0x000e620008000a00 */
[----:B------:R-:W-:Y:S01]  /*0030*/  BSSY.RECONVERGENT B0, `(.L_x_312) ;  /* 0x00002d4000007945 */ /* 0x000fe20003800200 */
[----:B------:R-:W2:Y:S01]  /*0040*/  LDCU.64 UR10, c[0x0][0x358] ;  /* 0x00006b00ff0a77ac */ /* 0x000ea20008000a00 */
[----:B-1----:R-:W-:Y:S01]  /*0050*/  IMAD.U32 R4, RZ, RZ, UR12 ;  /* 0x0000000cff047e24 */ /* 0x002fe2000f8e00ff */
[----:B------:R-:W-:-:S02]  /*0060*/  UIMAD UR8, UR13, 0x1400, URZ ;  /* 0x000014000d0878a4 */ /* 0x000fc4000f8e02ff */
[----:B0-----:R-:W-:-:S06]  /*0070*/  UIMAD UR4, UR9, 0x1400, URZ ;  /* 0x00001400090478a4 */ /* 0x001fcc000f8e02ff */
[----:B------:R-:W-:-:S05]  /*0080*/  VIADD R0, R4, -UR4 ;  /* 0x8000000404007c36 */ /* 0x000fca0008000000 */
[----:B------:R-:W-:-:S13]  /*0090*/  ISETP.GT.U32.AND P0, PT, R0, 0x13ff, PT ;  /* 0x000013ff0000780c */ /* 0x000fda0003f04070 */
[----:B--2---:R-:W-:Y:S05]  /*00a0*/  @P0 BRA `(.L_x_313) ;  /* 0x0000001800380947 */ /* 0x004fea0003800000 */
[----:B------:R-:W0:Y:S01]  /*00b0*/  S2R R3, SR_TID.X ;  /* 0x0000000000037919 */ /* 0x000e220000002100 */
[----:B------:R-:W-:Y:S01]  /*00c0*/  BSSY.RECONVERGENT B1, `(.L_x_314) ;  /* 0x000000a000017945 */ /* 0x000fe20003800200 */
[----:B------:R-:W-:Y:S02]  /*00d0*/  CS2R R20, SRZ ;  /* 0x0000000000147805 */ /* 0x000fe4000001ff00 */
[----:B0-----:R-:W-:Y:S01]  /*00e0*/  ISETP.GE.U32.AND P0, PT, R3, R0, PT ;  /* 0x000000000300720c */ /* 0x001fe20003f06070 */
[----:B------:R-:W-:-:S12]  /*00f0*/  IMAD.MOV.U32 R19, RZ, RZ, R3 ;  /* 0x000000ffff137224 */ /* 0x000fd800078e0003 */
[----:B------:R-:W-:Y:S05]  /*0100*/  @P0 BRA `(.L_x_315) ;  /* 0x0000000000140947 */ /* 0x000fea0003800000 */
[----:B------:R-:W0:Y:S01]  /*0110*/  LDC.64 R20, c[0x0][0x380] ;  /* 0x0000e000ff147b82 */ /* 0x000e220000000a00 */
[----:B------:R-:W-:-:S04]  /*0120*/  VIADD R5, R3, UR4 ;  /* 0x0000000403057c36 */ /* 0x000fc80008000000 */
[----:B0-----:R-:W-:-:S06]  /*0130*/  IMAD.WIDE.U32 R20, R5, 0x8, R20 ;  /* 0x0000000805147825 */ /* 0x001fcc00078e0014 */
[----:B------:R-:W5:Y:S01]  /*0140*/  LDG.E.64 R20, desc[UR10][R20.64] ;  /* 0x0000000a14147981 */ /* 0x000f62000c1e1b00 */
[----:B------:R-:W-:-:S07]  /*0150*/  VIADD R19, R3, 0x280 ;  /* 0x0000028003137836 */ /* 0x000fce0000000000 */
.L_x_315:
[----:B------:R-:W-:Y:S05]  /*0160*/  BSYNC.RECONVERGENT B1 ;  /* 0x0000000000017941 */ /* 0x000fea0003800200 */
.L_x_314:
[----:B------:R-:W-:Y:S01]  /*0170*/  ISETP.GE.U32.AND P0, PT, R19, R0, PT ;  /* 0x000000001300720c */ /* 0x000fe20003f06070 */
[----:B------:R-:W-:-:S12]  /*0180*/  BSSY.RECONVERGENT B1, `(.L_x_316) ;  /* 0x00000a5000017945 */ /* 0x000fd80003800200 */
[----:B------:R-:W-:Y:S05]  /*0190*/  @P0 BRA `(.L_x_317) ;  /* 0x00000008008c0947 */ /* 0x000fea0003800000 */
[----:B------:R-:W-:Y:S01]  /*01a0*/  LOP3.LUT R5, RZ, R19, RZ, 0x33, !PT ;  /* 0x00000013ff057212 */ /* 0x000fe200078e33ff */
[----:B------:R-:W-:Y:S03]  /*01b0*/  BSSY.RECONVERGENT B2, `(.L_x_318) ;  /* 0x0000053000027945 */ /* 0x000fe60003800200 */
[----:B------:R-:W-:-:S04]  /*01c0*/  IADD3 R5, PT, PT, R4, -UR4, R5 ;  /* 0x8000000404057c10 */ /* 0x000fc8000fffe005 */
[C---:B------:R-:W-:Y:S01]  /*01d0*/  ISETP.GE.U32.AND P0, PT, R5.reuse, 0x2580, PT ;  /* 0x000025800500780c */ /* 0x040fe20003f06070 */
[----:B------:R-:W-:-:S05]  /*01e0*/  IMAD.HI.U32 R4, R5, -0x33333333, RZ ;  /* 0xcccccccd05047827 */ /* 0x000fca00078e00ff */
[----:B------:R-:W-:-:S04]  /*01f0*/  LEA.HI R4, R4, 0x1, RZ, 0x17 ;  /* 0x0000000104047811 */ /* 0x000fc800078fb8ff */
[----:B------:R-:W-:-:S03]  /*0200*/  LOP3.LUT R5, R4, 0xf, RZ, 0xc0, !PT ;  /* 0x0000000f04057812 */ /* 0x000fc600078ec0ff */
[----:B------:R-:W-:Y:S05]  /*0210*/  @!P0 BRA `(.L_x_319) ;  /* 0x0000000400308947 */ /* 0x000fea0003800000 */
[----:B------:R-:W-:Y:S01]  /*0220*/  LOP3.LUT R24, R4, 0xfffff0, RZ, 0xc0, !PT ;  /* 0x00fffff004187812 */ /* 0x000fe200078ec0ff */
[----:B------:R-:W-:Y:S01]  /*0230*/  BSSY.RECONVERGENT B3, `(.L_x_320) ;  /* 0x0000049000037945 */ /* 0x000fe20003800200 */
[C---:B------:R-:W-:Y:S02]  /*0240*/  VIADD R2, R19.reuse, 0x1400 ;  /* 0x0000140013027836 */ /* 0x040fe40000000000 */
[----:B------:R-:W-:Y:S02]  /*0250*/  VIADD R25, R19, UR4 ;  /* 0x0000000413197c36 */ /* 0x000fe40008000000 */
[----:B------:R-:W-:-:S07]  /*0260*/  IMAD.MOV R24, RZ, RZ, -R24 ;  /* 0x000000ffff187224 */ /* 0x000fce00078e0a18 */
.L_x_321:
[----:B------:R-:W0:Y:S02]  /*0270*/  LDC.64 R22, c[0x0][0x380] ;  /* 0x0000e000ff167b82 */ /* 0x000e240000000a00 */
[----:B0-----:R-:W-:-:S06]  /*0280*/  IMAD.WIDE.U32 R18, R25, 0x8, R22 ;  /* 0x0000000819127825 */ /* 0x001fcc00078e0016 */
[----:B------:R-:W2:Y:S01]  /*0290*/  LDG.E.64 R18, desc[UR10][R18.64] ;  /* 0x0000000a12127981 */ /* 0x000ea2000c1e1b00 */
[C---:B------:R-:W-:Y:S02]  /*02a0*/  VIADD R7, R25.reuse, 0x280 ;  /* 0x0000028019077836 */ /* 0x040fe40000000000 */
[----:B------:R-:W-:Y:S02]  /*02b0*/  VIADD R17, R25, 0x500 ;  /* 0x0000050019117836 */ /* 0x000fe40000000000 */
[----:B------:R-:W-:-:S04]  /*02c0*/  IMAD.WIDE.U32 R6, R7, 0x8, R22 ;  /* 0x0000000807067825 */ /* 0x000fc800078e0016 */
[--C-:B------:R-:W-:Y:S02]  /*02d0*/  IMAD.WIDE.U32 R16, R17, 0x8, R22.reuse ;  /* 0x0000000811107825 */ /* 0x100fe400078e0016 */
[----:B------:R-:W3:Y:S02]  /*02e0*/  LDG.E.64 R6, desc[UR10][R6.64] ;  /* 0x0000000a06067981 */ /* 0x000ee4000c1e1b00 */
[C---:B------:R-:W-:Y:S02]  /*02f0*/  VIADD R15, R25.reuse, 0x780 ;  /* 0x00000780190f7836 */ /* 0x040fe40000000000 */
[----:B------:R-:W4:Y:S01]  /*0300*/  LDG.E.64 R16, desc[UR10][R16.64] ;  /* 0x0000000a10107981 */ /* 0x000f22000c1e1b00 */
[----:B------:R-:W-:Y:S02]  /*0310*/  VIADD R13, R25, 0xa00 ;  /* 0x00000a00190d7836 */ /* 0x000fe40000000000 */
[----:B------:R-:W-:-:S04]  /*0320*/  IMAD.WIDE.U32 R14, R15, 0x8, R22 ;  /* 0x000000080f0e7825 */ /* 0x000fc800078e0016 */
[--C-:B------:R-:W-:Y:S02]  /*0330*/  IMAD.WIDE.U32 R12, R13, 0x8, R22.reuse ;  /* 0x000000080d0c7825 */ /* 0x100fe400078e0016 */
[----:B------:R-:W4:Y:S02]  /*0340*/  LDG.E.64 R14, desc[UR10][R14.64] ;  /* 0x0000000a0e0e7981 */ /* 0x000f24000c1e1b00 */
[C---:B------:R-:W-:Y:S02]  /*0350*/  VIADD R11, R25.reuse, 0xc80 ;  /* 0x00000c80190b7836 */ /* 0x040fe40000000000 */
[----:B------:R-:W4:Y:S01]  /*0360*/  LDG.E.64 R12, desc[UR10][R12.64] ;  /* 0x0000000a0c0c7981 */ /* 0x000f22000c1e1b00 */
[----:B------:R-:W-:Y:S02]  /*0370*/  VIADD R9, R25, 0xf00 ;  /* 0x00000f0019097836 */ /* 0x000fe40000000000 */
[----:B------:R-:W-:-:S04]  /*0380*/  IMAD.WIDE.U32 R10, R11, 0x8, R22 ;  /* 0x000000080b0a7825 */ /* 0x000fc800078e0016 */
[----:B------:R-:W-:Y:S02]  /*0390*/  IMAD.WIDE.U32 R8, R9, 0x8, R22 ;  /* 0x0000000809087825 */ /* 0x000fe400078e0016 */
[----:B------:R-:W4:Y:S04]  /*03a0*/  LDG.E.64 R10, desc[UR10][R10.64] ;  /* 0x0000000a0a0a7981 */ /* 0x000f28000c1e1b00 */
[----:B------:R-:W4:Y:S01]  /*03b0*/  LDG.E.64 R8, desc[UR10][R8.64] ;  /* 0x0000000a08087981 */ /* 0x000f22000c1e1b00 */
[----:B--2--5:R-:W-:Y:S01]  /*03c0*/  DADD R18, R18, R20 ;  /* 0x0000000012127229 */ /* 0x024fe20000000014 */
[----:B------:R-:W-:-:S04]  /*03d0*/  VIADD R21, R25, 0x1180 ;  /* 0x0000118019157836 */ /* 0x000fc80000000000 */
[----:B------:R-:W-:-:S06]  /*03e0*/  IMAD.WIDE.U32 R20, R21, 0x8, R22 ;  /* 0x0000000815147825 */ /* 0x000fcc00078e0016 */
[----:B------:R-:W2:Y:S01]  /*03f0*/  LDG.E.64 R20, desc[UR10][R20.64] ;  /* 0x0000000a14147981 */ /* 0x000ea2000c1e1b00 */
[----:B---3--:R-:W-:Y:S01]  /*0400*/  DADD R18, R18, R6 ;  /* 0x0000000012127229 */ /* 0x008fe20000000006 */
[----:B------:R-:W-:-:S04]  /*0410*/  VIADD R7, R25, 0x1400 ;  /* 0x0000140019077836 */ /* 0x000fc80000000000 */
[----:B------:R-:W-:-:S03]  /*0420*/  IMAD.WIDE.U32 R6, R7, 0x8, R22 ;  /* 0x0000000807067825 */ /* 0x000fc600078e0016 */
[----:B----4-:R-:W-:Y:S01]  /*0430*/  DADD R16, R18, R16 ;  /* 0x0000000012107229 */ /* 0x010fe20000000010 */
[----:B------:R-:W-:Y:S02]  /*0440*/  VIADD R19, R25, 0x1680 ;  /* 0x0000168019137836 */ /* 0x000fe40000000000 */
[----:B------:R-:W3:Y:S02]  /*0450*/  LDG.E.64 R6, desc[UR10][R6.64] ;  /* 0x0000000a06067981 */ /* 0x000ee4000c1e1b00 */
[----:B------:R-:W-:-:S03]  /*0460*/  IMAD.WIDE.U32 R18, R19, 0x8, R22 ;  /* 0x0000000813127825 */ /* 0x000fc600078e0016 */
[----:B------:R-:W-:Y:S01]  /*0470*/  DADD R14, R16, R14 ;  /* 0x00000000100e7229 */ /* 0x000fe2000000000e */
[----:B------:R-:W-:Y:S02]  /*0480*/  VIADD R17, R25, 0x1900 ;  /* 0x0000190019117836 */ /* 0x000fe40000000000 */
[----:B------:R-:W4:Y:S02]  /*0490*/  LDG.E.64 R18, desc[UR10][R18.64] ;  /* 0x0000000a12127981 */ /* 0x000f24000c1e1b00 */
        /* <DEDUP_REMOVED lines=12> */
[----:B------:R-:W-:-:S06]  /*0560*/  IMAD.WIDE.U32 R10, R11, 0x8, R22 ;  /* 0x000000080b0a7825 */ /* 0x000fcc00078e0016 */
[----:B------:R-:W4:Y:S01]  /*0570*/  LDG.E.64 R10, desc[UR10][R10.64] ;  /* 0x0000000a0a0a7981 */ /* 0x000f22000c1e1b00 */
[C---:B------:R-:W-:Y:S01]  /*0580*/  VIADD R27, R25.reuse, 0x2580 ;  /* 0x00002580191b7836 */ /* 0x040fe20000000000 */
[----:B--2---:R-:W-:Y:S01]  /*0590*/  DADD R20, R8, R20 ;  /* 0x0000000008147229 */ /* 0x004fe20000000014 */
[----:B------:R-:W-:-:S04]  /*05a0*/  VIADD R9, R25, 0x2300 ;  /* 0x0000230019097836 */ /* 0x000fc80000000000 */
[----:B------:R-:W-:-:S04]  /*05b0*/  IMAD.WIDE.U32 R8, R9, 0x8, R22 ;  /* 0x0000000809087825 */ /* 0x000fc800078e0016 */
[----:B------:R-:W-:Y:S02]  /*05c0*/  IMAD.WIDE.U32 R22, R27, 0x8, R22 ;  /* 0x000000081b167825 */ /* 0x000fe400078e0016 */
[----:B------:R-:W2:Y:S04]  /*05d0*/  LDG.E.64 R8, desc[UR10][R8.64] ;  /* 0x0000000a08087981 */ /* 0x000ea8000c1e1b00 */
[----:B------:R-:W2:Y:S01]  /*05e0*/  LDG.E.64 R22, desc[UR10][R22.64] ;  /* 0x0000000a16167981 */ /* 0x000ea2000c1e1b00 */
[----:B---3--:R-:W-:-:S08]  /*05f0*/  DADD R6, R20, R6 ;  /* 0x0000000014067229 */ /* 0x008fd00000000006 */
[----:B----4-:R-:W-:-:S08]  /*0600*/  DADD R6, R6, R18 ;  /* 0x0000000006067229 */ /* 0x010fd00000000012 */
[----:B------:R-:W-:-:S08]  /*0610*/  DADD R6, R6, R16 ;  /* 0x0000000006067229 */ /* 0x000fd00000000010 */
[----:B------:R-:W-:Y:S01]  /*0620*/  DADD R6, R6, R14 ;  /* 0x0000000006067229 */ /* 0x000fe2000000000e */
[----:B------:R-:W-:-:S07]  /*0630*/  VIADD R24, R24, 0x10 ;  /* 0x0000001018187836 */ /* 0x000fce0000000000 */
[----:B------:R-:W-:Y:S01]  /*0640*/  DADD R6, R6, R12 ;  /* 0x0000000006067229 */ /* 0x000fe2000000000c */
[----:B------:R-:W-:-:S07]  /*0650*/  ISETP.NE.AND P0, PT, R24, RZ, PT ;  /* 0x000000ff1800720c */ /* 0x000fce0003f05270 */
[----:B------:R-:W-:Y:S01]  /*0660*/  DADD R6, R6, R10 ;  /* 0x0000000006067229 */ /* 0x000fe2000000000a */
[----:B------:R-:W-:Y:S02]  /*0670*/  VIADD R2, R2, 0x2800 ;  /* 0x0000280002027836 */ /* 0x000fe40000000000 */
[----:B------:R-:W-:-:S05]  /*0680*/  VIADD R25, R25, 0x2800 ;  /* 0x0000280019197836 */ /* 0x000fca0000000000 */
[----:B--2---:R-:W-:-:S08]  /*0690*/  DADD R6, R6, R8 ;  /* 0x0000000006067229 */ /* 0x004fd00000000008 */
[----:B------:R-:W-:Y:S01]  /*06a0*/  DADD R20, R6, R22 ;  /* 0x0000000006147229 */ /* 0x000fe20000000016 */
[----:B------:R-:W-:Y:S10]  /*06b0*/  @P0 BRA `(.L_x_321) ;  /* 0xfffffff800ec0947 */ /* 0x000ff4000383ffff */
[----:B------:R-:W-:Y:S05]  /*06c0*/  BSYNC.RECONVERGENT B3 ;  /* 0x0000000000037941 */ /* 0x000fea0003800200 */
.L_x_320:
[----:B------:R-:W-:-:S07]  /*06d0*/  VIADD R19, R2, 0xffffec00 ;  /* 0xffffec0002137836 */ /* 0x000fce0000000000 */
.L_x_319:
[----:B------:R-:W-:Y:S05]  /*06e0*/  BSYNC.RECONVERGENT B2 ;  /* 0x0000000000027941 */ /* 0x000fea0003800200 */
.L_x_318:
[----:B------:R-:W-:-:S13]  /*06f0*/  ISETP.NE.AND P0, PT, R5, RZ, PT ;  /* 0x000000ff0500720c */ /* 0x000fda0003f05270 */
[----:B------:R-:W-:Y:S05]  /*0700*/  @!P0 BRA `(.L_x_317) ;  /* 0x0000000400308947 */ /* 0x000fea0003800000 */
[----:B------:R-:W-:Y:S01]  /*0710*/  ISETP.GE.U32.AND P0, PT, R5, 0x8, PT ;  /* 0x000000080500780c */ /* 0x000fe20003f06070 */
[----:B------:R-:W-:Y:S01]  /*0720*/  BSSY.RECONVERGENT B2, `(.L_x_322) ;  /* 0x0000026000027945 */ /* 0x000fe20003800200 */
[----:B------:R-:W-:-:S04]  /*0730*/  LOP3.LUT R2, R4, 0x7, RZ, 0xc0, !PT ;  /* 0x0000000704027812 */ /* 0x000fc800078ec0ff */
[----:B------:R-:W-:-:S07]  /*0740*/  ISETP.NE.AND P1, PT, R2, RZ, PT ;  /* 0x000000ff0200720c */ /* 0x000fce0003f25270 */
[----:B------:R-:W-:Y:S06]  /*0750*/  @!P0 BRA `(.L_x_323) ;  /* 0x0000000000888947 */ /* 0x000fec0003800000 */
[----:B------:R-:W0:Y:S01]  /*0760*/  LDC.64 R22, c[0x0][0x380] ;  /* 0x0000e000ff167b82 */ /* 0x000e220000000a00 */
[----:B------:R-:W-:-:S04]  /*0770*/  VIADD R5, R19, UR4 ;  /* 0x0000000413057c36 */ /* 0x000fc80008000000 */
[C---:B------:R-:W-:Y:S02]  /*0780*/  VIADD R15, R5.reuse, 0x280 ;  /* 0x00000280050f7836 */ /* 0x040fe40000000000 */
[C---:B------:R-:W-:Y:S02]  /*0790*/  VIADD R13, R5.reuse, 0x500 ;  /* 0x00000500050d7836 */ /* 0x040fe40000000000 */
[----:B0-----:R-:W-:-:S04]  /*07a0*/  IMAD.WIDE.U32 R16, R5, 0x8, R22 ;  /* 0x0000000805107825 */ /* 0x001fc800078e0016 */
[--C-:B------:R-:W-:Y:S02]  /*07b0*/  IMAD.WIDE.U32 R14, R15, 0x8, R22.reuse ;  /* 0x000000080f0e7825 */ /* 0x100fe400078e0016 */
[----:B------:R-:W2:Y:S02]  /*07c0*/  LDG.E.64 R16, desc[UR10][R16.64] ;  /* 0x0000000a10107981 */ /* 0x000ea4000c1e1b00 */
[----:B------:R-:W-:Y:S02]  /*07d0*/  IMAD.WIDE.U32 R12, R13, 0x8, R22 ;  /* 0x000000080d0c7825 */ /* 0x000fe400078e0016 */
[----:B------:R-:W3:Y:S02]  /*07e0*/  LDG.E.64 R14, desc[UR10][R14.64] ;  /* 0x0000000a0e0e7981 */ /* 0x000ee4000c1e1b00 */
[C---:B------:R-:W-:Y:S02]  /*07f0*/  VIADD R11, R5.reuse, 0x780 ;  /* 0x00000780050b7836 */ /* 0x040fe40000000000 */
[----:B------:R-:W4:Y:S01]  /*0800*/  LDG.E.64 R12, desc[UR10][R12.64] ;  /* 0x0000000a0c0c7981 */ /* 0x000f22000c1e1b00 */
[----:B------:R-:W-:-:S02]  /*0810*/  VIADD R9, R5, 0xa00 ;  /* 0x00000a0005097836 */ /* 0x000fc40000000000 */
[----:B------:R-:W-:-:S04]  /*0820*/  IMAD.WIDE.U32 R10, R11, 0x8, R22 ;  /* 0x000000080b0a7825 */ /* 0x000fc800078e0016 */
[--C-:B------:R-:W-:Y:S02]  /*0830*/  IMAD.WIDE.U32 R8, R9, 0x8, R22.reuse ;  /* 0x0000000809087825 */ /* 0x100fe400078e0016 */
[----:B------:R-:W4:Y:S02]  /*0840*/  LDG.E.64 R10, desc[UR10][R10.64] ;  /* 0x0000000a0a0a7981 */ /* 0x000f24000c1e1b00 */
[C---:B------:R-:W-:Y:S02]  /*0850*/  VIADD R7, R5.reuse, 0xc80 ;  /* 0x00000c8005077836 */ /* 0x040fe40000000000 */
[----:B------:R-:W4:Y:S01]  /*0860*/  LDG.E.64 R8, desc[UR10][R8.64] ;  /* 0x0000000a08087981 */ /* 0x000f22000c1e1b00 */
[----:B------:R-:W-:Y:S02]  /*0870*/  VIADD R25, R5, 0xf00 ;  /* 0x00000f0005197836 */ /* 0x000fe40000000000 */
[----:B------:R-:W-:-:S04]  /*0880*/  IMAD.WIDE.U32 R6, R7, 0x8, R22 ;  /* 0x0000000807067825 */ /* 0x000fc800078e0016 */
[--C-:B------:R-:W-:Y:S02]  /*0890*/  IMAD.WIDE.U32 R24, R25, 0x8, R22.reuse ;  /* 0x0000000819187825 */ /* 0x100fe400078e0016 */
[----:B------:R-:W4:Y:S02]  /*08a0*/  LDG.E.64 R6, desc[UR10][R6.64] ;  /* 0x0000000a06067981 */ /* 0x000f24000c1e1b00 */
[----:B------:R-:W-:Y:S02]  /*08b0*/  VIADD R5, R5, 0x1180 ;  /* 0x0000118005057836 */ /* 0x000fe40000000000 */
[----:B------:R-:W4:Y:S02]  /*08c0*/  LDG.E.64 R24, desc[UR10][R24.64] ;  /* 0x0000000a18187981 */ /* 0x000f24000c1e1b00 */
[----:B------:R-:W-:-:S06]  /*08d0*/  IMAD.WIDE.U32 R22, R5, 0x8, R22 ;  /* 0x0000000805167825 */ /* 0x000fcc00078e0016 */
        /* <DEDUP_REMOVED lines=10> */
.L_x_323:
[----:B------:R-:W-:Y:S05]  /*0980*/  BSYNC.RECONVERGENT B2 ;  /* 0x0000000000027941 */ /* 0x000fea0003800200 */
.L_x_322:
        /* <DEDUP_REMOVED lines=13> */
[--C-:B------:R-:W-:Y:S02]  /*0a60*/  IMAD.WIDE.U32 R12, R13, 0x8, R8.reuse ;  /* 0x000000080d0c7825 */ /* 0x100fe400078e0008 */
[----:B------:R-:W3:Y:S02]  /*0a70*/  LDG.E.64 R10, desc[UR10][R10.64] ;  /* 0x0000000a0a0a7981 */ /* 0x000ee4000c1e1b00 */
        /* <DEDUP_REMOVED lines=8> */
[----:B------:R-:W-:-:S11]  /*0b00*/  DADD R20, R20, R8 ;  /* 0x0000000014147229 */ /* 0x000fd60000000008 */
.L_x_325:
[----:B------:R-:W-:Y:S05]  /*0b10*/  BSYNC.RECONVERGENT B2 ;  /* 0x0000000000027941 */ /* 0x000fea0003800200 */
.L_x_324:
[----:B------:R-:W-:Y:S05]  /*0b20*/  @!P1 BRA `(.L_x_317) ;  /* 0x0000000000289947 */ /* 0x000fea0003800000 */
[----:B------:R-:W0:Y:S01]  /*0b30*/  LDC.64 R6, c[0x0][0x380] ;  /* 0x0000e000ff067b82 */ /* 0x000e220000000a00 */
[----:B------:R-:W-:Y:S02]  /*0b40*/  VIADD R9, R19, UR4 ;  /* 0x0000000413097c36 */ /* 0x000fe40008000000 */
[----:B------:R-:W-:-:S07]  /*0b50*/  IMAD.MOV R2, RZ, RZ, -R4 ;  /* 0x000000ffff027224 */ /* 0x000fce00078e0a04 */
.L_x_326:
[----:B0-----:R-:W-:-:S06]  /*0b60*/  IMAD.WIDE.U32 R4, R9, 0x8, R6 ;  /* 0x0000000809047825 */ /* 0x001fcc00078e0006 */
[----:B------:R-:W2:Y:S01]  /*0b70*/  LDG.E.64 R4, desc[UR10][R4.64] ;  /* 0x0000000a04047981 */ /* 0x000ea2000c1e1b00 */
[----:B------:R-:W-:Y:S02]  /*0b80*/  VIADD R2, R2, 0x1 ;  /* 0x0000000102027836 */ /* 0x000fe40000000000 */
[----:B------:R-:W-:-:S03]  /*0b90*/  VIADD R9, R9, 0x280 ;  /* 0x0000028009097836 */ /* 0x000fc60000000000 */
[----:B------:R-:W-:Y:S01]  /*0ba0*/  ISETP.NE.AND P0, PT, R2, RZ, PT ;  /* 0x000000ff0200720c */ /* 0x000fe20003f05270 */
[----:B--2--5:R-:W-:-:S12]  /*0bb0*/  DADD R20, R4, R20 ;  /* 0x0000000004147229 */ /* 0x024fd80000000014 */
[----:B------:R-:W-:Y:S05]  /*0bc0*/  @P0 BRA `(.L_x_326) ;  /* 0xfffffffc00e40947 */ /* 0x000fea000383ffff */
.L_x_317:
[----:B------:R-:W-:Y:S05]  /*0bd0*/  BSYNC.RECONVERGENT B1 ;  /* 0x0000000000017941 */ /* 0x000fea0003800200 */
.L_x_316:
[----:B------:R-:W-:-:S13]  /*0be0*/  ISETP.GE.U32.AND P0, PT, R0, 0x280, PT ;  /* 0x000002800000780c */ /* 0x000fda0003f06070 */
        /* <DEDUP_REMOVED lines=50> */
[----:B------:R-:W1:Y:S05]  /*0f10*/  LDS.128 R4, [UR4+0x50] ;  /* 0x00005004ff047984 */ /* 0x000e6a0008000c00 */
[----:B------:R-:W-:-:S08]  /*0f20*/  DADD R16, R16, R18 ;  /* 0x0000000010107229 */ /* 0x000fd00000000012 */
[----:B--2---:R-:W-:-:S08]  /*0f30*/  DADD R12, R16, R12 ;  /* 0x00000000100c7229 */ /* 0x004fd0000000000c */
[----:B------:R-:W-:Y:S02]  /*0f40*/  DADD R2, R12, R14 ;  /* 0x000000000c027229 */ /* 0x000fe4000000000e */
[----:B------:R-:W2:Y:S06]  /*0f50*/  LDS.128 R12, [UR4+0x60] ;  /* 0x00006004ff0c7984 */ /* 0x000eac0008000c00 */
[----:B0-----:R-:W-:-:S08]  /*0f60*/  DADD R2, R2, R8 ;  /* 0x0000000002027229 */ /* 0x001fd00000000008 */
[----:B------:R-:W-:Y:S01]  /*0f70*/  DADD R2, R2, R10 ;  /* 0x0000000002027229 */ /* 0x000fe2000000000a */
[----:B------:R-:W0:Y:S07]  /*0f80*/  LDS.128 R8, [UR4+0x70] ;  /* 0x00007004ff087984 */ /* 0x000e2e0008000c00 */
        /* <DEDUP_REMOVED lines=16> */
[----:B-1----:R-:W-:Y:S01]  /*1090*/  DADD R4, R2, R4 ;  /* 0x0000000002047229 */ /* 0x002fe20000000004 */
[----:B------:R-:W-:Y:S10]  /*10a0*/  BRA `(.L_x_328) ;  /* 0x0000001c00307947 */ /* 0x000ff40003800000 */
.L_x_327:
[----:B------:R-:W-:-:S04]  /*10b0*/  LOP3.LUT R2, R3, 0x3e0, RZ, 0xc0, !PT ;  /* 0x000003e003027812 */ /* 0x000fc800078ec0ff */
[----:B------:R-:W-:Y:S01]  /*10c0*/  LOP3.LUT R7, RZ, R2, RZ, 0x33, !PT ;  /* 0x00000002ff077212 */ /* 0x000fe200078e33ff */
[----:B------:R-:W-:Y:S02]  /*10d0*/  VIADD R5, R2, 0x20 ;  /* 0x0000002002057836 */ /* 0x000fe40000000000 */
[----:B------:R-:W0:Y:S02]  /*10e0*/  S2R R2, SR_LANEID ;  /* 0x0000000000027919 */ /* 0x000e240000000000 */
[----:B------:R-:W-:Y:S01]  /*10f0*/  IMAD.IADD R7, R0, 0x1, R7 ;  /* 0x0000000100077824 */ /* 0x000fe200078e0207 */
[----:B------:R-:W-:-:S04]  /*1100*/  ISETP.GT.U32.AND P0, PT, R5, R0, PT ;  /* 0x000000000500720c */ /* 0x000fc80003f04070 */
[----:B------:R-:W-:-:S05]  /*1110*/  SEL R7, R7, 0x1f, P0 ;  /* 0x0000001f07077807 */ /* 0x000fca0000000000 */
[----:B-----5:R-:W-:Y:S04]  /*1120*/  SHFL.DOWN PT, R4, R20, 0x1, R7 ;  /* 0x0820000014047989 */ /* 0x020fe800000e0007 */
[----:B------:R-:W1:Y:S01]  /*1130*/  SHFL.DOWN PT, R5, R21, 0x1, R7 ;  /* 0x0820000015057989 */ /* 0x000e6200000e0007 */
[C---:B0-----:R-:W-:Y:S01]  /*1140*/  ISETP.GE.AND P0, PT, R2.reuse, R7, PT ;  /* 0x000000070200720c */ /* 0x041fe20003f06270 */
[----:B------:R-:W-:Y:S01]  /*1150*/  VIADD R6, R2, 0x2 ;  /* 0x0000000202067836 */ /* 0x000fe20000000000 */
[----:B-1----:R-:W-:-:S10]  /*1160*/  DADD R4, R4, R20 ;  /* 0x0000000004047229 */ /* 0x002fd40000000014 */
        /* <DEDUP_REMOVED lines=11> */
[----:B------:R-:W-:-:S03]  /*1220*/  VIADD R6, R2, 0x8 ;  /* 0x0000000802067836 */ /* 0x000fc60000000000 */
[----:B------:R-:W0:Y:S02]  /*1230*/  SHFL.DOWN PT, R5, R11, 0x4, R7 ;  /* 0x088000000b057989 */ /* 0x000e2400000e0007 */
[----:B------:R-:W-:Y:S01]  /*1240*/  ISETP.GT.AND P1, PT, R6, R7, PT ;  /* 0x000000070600720c */ /* 0x000fe20003f24270 */
[----:B0-----:R-:W-:-:S10]  /*1250*/  DADD R4, R4, R10 ;  /* 0x0000000004047229 */ /* 0x001fd4000000000a */
[----:B------:R-:W-:Y:S02]  /*1260*/  FSEL R8, R10, R4, P0 ;  /* 0x000000040a087208 */ /* 0x000fe40000000000 */
[----:B------:R-:W-:Y:S02]  /*1270*/  FSEL R9, R11, R5, P0 ;  /* 0x000000050b097208 */ /* 0x000fe40000000000 */
[C---:B------:R-:W-:Y:S01]  /*1280*/  ISETP.NE.AND P0, PT, R2.reuse, RZ, PT ;  /* 0x000000ff0200720c */ /* 0x040fe20003f05270 */
[----:B------:R-:W-:Y:S01]  /*1290*/  SHFL.DOWN PT, R4, R8, 0x8, R7 ;  /* 0x0900000008047989 */ /* 0x000fe200000e0007 */
[----:B------:R-:W-:-:S03]  /*12a0*/  VIADD R2, R2, 0x10 ;  /* 0x0000001002027836 */ /* 0x000fc60000000000 */
[----:B------:R-:W0:Y:S08]  /*12b0*/  SHFL.DOWN PT, R5, R9, 0x8, R7 ;  /* 0x0900000009057989 */ /* 0x000e3000000e0007 */
[----:B------:R-:W1:Y:S01]  /*12c0*/  @!P0 S2R R13, SR_CgaCtaId ;  /* 0x00000000000d8919 */ /* 0x000e620000008800 */
[----:B------:R-:W-:-:S04]  /*12d0*/  @!P0 SHF.R.U32.HI R6, RZ, 0x2, R3 ;  /* 0x00000002ff068819 */ /* 0x000fc80000011603 */
[----:B------:R-:W-:Y:S01]  /*12e0*/  @!P0 LOP3.LUT R6, R6, 0xf8, RZ, 0xc0, !PT ;  /* 0x000000f806068812 */ /* 0x000fe200078ec0ff */
        /* <DEDUP_REMOVED lines=18> */
[----:B------:R-:W-:Y:S01]  /*1410*/  ISETP.GT.U32.AND P1, PT, R0, 0x20, PT ;  /* 0x000000200000780c */ /* 0x000fe20003f24070 */
[----:B0-----:R-:W-:-:S09]  /*1420*/  ULEA UR4, UR5, UR4, 0x18 ;  /* 0x0000000405047291 */ /* 0x001fd2000f8ec0ff */
[----:B------:R-:W0:Y:S04]  /*1430*/  LDS.128 R12, [UR4+0x20] ;  /* 0x00002004ff0c7984 */ /* 0x000e280008000c00 */
[----:B------:R-:W1:Y:S01]  /*1440*/  LDS.128 R8, [UR4+0x30] ;  /* 0x00003004ff087984 */ /* 0x000e620008000c00 */
[----:B0-----:R-:W-:-:S10]  /*1450*/  DADD R12, R4, R12 ;  /* 0x00000000040c7229 */ /* 0x001fd4000000000c */
[----:B------:R-:W-:Y:S02]  /*1460*/  FSEL R2, R12, R4, P1 ;  /* 0x000000040c027208 */ /* 0x000fe40000800000 */
[----:B------:R-:W-:Y:S02]  /*1470*/  FSEL R3, R13, R5, P1 ;  /* 0x000000050d037208 */ /* 0x000fe40000800000 */
[----:B------:R-:W-:Y:S01]  /*1480*/  ISETP.GT.U32.AND P1, PT, R0, 0x40, PT ;  /* 0x000000400000780c */ /* 0x000fe20003f24070 */
[----:B------:R-:W0:Y:S03]  /*1490*/  LDS.128 R4, [UR4+0x40] ;  /* 0x00004004ff047984 */ /* 0x000e260008000c00 */
[----:B------:R-:W-:-:S10]  /*14a0*/  DADD R14, R2, R14 ;  /* 0x00000000020e7229 */ /* 0x000fd4000000000e */
[----:B------:R-:W-:Y:S02]  /*14b0*/  FSEL R2, R14, R2, P1 ;  /* 0x000000020e027208 */ /* 0x000fe40000800000 */
[----:B------:R-:W-:Y:S02]  /*14c0*/  FSEL R3, R15, R3, P1 ;  /* 0x000000030f037208 */ /* 0x000fe40000800000 */
[----:B------:R-:W-:-:S04]  /*14d0*/  ISETP.GT.U32.AND P1, PT, R0, 0x60, PT ;  /* 0x000000600000780c */ /* 0x000fc80003f24070 */
[----:B-1----:R-:W-:-:S10]  /*14e0*/  DADD R8, R8, R2 ;  /* 0x0000000008087229 */ /* 0x002fd40000000002 */
[----:B------:R-:W-:Y:S02]  /*14f0*/  FSEL R2, R8, R2, P1 ;  /* 0x0000000208027208 */ /* 0x000fe40000800000 */
[----:B------:R-:W-:Y:S02]  /*1500*/  FSEL R3, R9, R3, P1 ;  /* 0x0000000309037208 */ /* 0x000fe40000800000 */
[----:B------:R-:W-:-:S04]  /*1510*/  ISETP.GT.U32.AND P1, PT, R0, 0x80, PT ;  /* 0x000000800000780c */ /* 0x000fc80003f24070 */
[----:B------:R-:W-:-:S10]  /*1520*/  DADD R10, R2, R10 ;  /* 0x00000000020a7229 */ /* 0x000fd4000000000a */
[----:B------:R-:W-:Y:S02]  /*1530*/  FSEL R2, R10, R2, P1 ;  /* 0x000000020a027208 */ /* 0x000fe40000800000 */
[----:B------:R-:W-:Y:S02]  /*1540*/  FSEL R3, R11, R3, P1 ;  /* 0x000000030b037208 */ /* 0x000fe40000800000 */
[----:B------:R-:W1:Y:S01]  /*1550*/  LDS.128 R8, [UR4+0x50] ;  /* 0x00005004ff087984 */ /* 0x000e620008000c00 */
[----:B------:R-:W-:-:S03]  /*1560*/  ISETP.GT.U32.AND P1, PT, R0, 0xa0, PT ;  /* 0x000000a00000780c */ /* 0x000fc60003f24070 */
[----:B0-----:R-:W-:-:S10]  /*1570*/  DADD R4, R4, R2 ;  /* 0x0000000004047229 */ /* 0x001fd40000000002 */
[----:B------:R-:W-:Y:S02]  /*1580*/  FSEL R2, R4, R2, P1 ;  /* 0x0000000204027208 */ /* 0x000fe40000800000 */
[----:B------:R-:W-:Y:S02]  /*1590*/  FSEL R3, R5, R3, P1 ;  /* 0x0000000305037208 */ /* 0x000fe40000800000 */
[----:B------:R-:W-:-:S04]  /*15a0*/  ISETP.GT.U32.AND P1, PT, R0, 0xc0, PT ;  /* 0x000000c00000780c */ /* 0x000fc80003f24070 */
[----:B------:R-:W-:-:S10]  /*15b0*/  DADD R6, R2, R6 ;  /* 0x0000000002067229 */ /* 0x000fd40000000006 */
[----:B------:R-:W-:Y:S02]  /*15c0*/  FSEL R2, R6, R2, P1 ;  /* 0x0000000206027208 */ /* 0x000fe40000800000 */
[----:B------:R-:W-:Y:S02]  /*15d0*/  FSEL R3, R7, R3, P1 ;  /* 0x0000000307037208 */ /* 0x000fe40000800000 */
[----:B------:R-:W0:Y:S01]  /*15e0*/  LDS.128 R4, [UR4+0x60] ;  /* 0x00006004ff047984 */ /* 0x000e220008000c00 */
[----:B------:R-:W-:-:S03]  /*15f0*/  ISETP.GT.U32.AND P1, PT, R0, 0xe0, PT ;  /* 0x000000e00000780c */ /* 0x000fc60003f24070 */
        /* <DEDUP_REMOVED lines=43> */
[----:B------:R-:W1:Y:S01]  /*18b0*/  LDS.64 R2, [UR4+0xb0] ;  /* 0x0000b004ff027984 */ /* 0x000e620008000a00 */
        /* <DEDUP_REMOVED lines=8> */
[----:B------:R-:W-:-:S04]  /*1940*/  ISETP.GT.U32.AND P1, PT, R0, 0x260, PT ;  /* 0x000002600000780c */ /* 0x000fc80003f24070 */
[----:B-1----:R-:W-:-:S10]  /*1950*/  DADD R2, R2, R4 ;  /* 0x0000000002027229 */ /* 0x002fd40000000004 */
[----:B------:R-:W-:Y:S02]  /*1960*/  FSEL R4, R2, R4, P1 ;  /* 0x0000000402047208 */ /* 0x000fe40000800000 */
[----:B------:R-:W-:Y:S01]  /*1970*/  FSEL R5, R3, R5, P1 ;  /* 0x0000000503057208 */ /* 0x000fe20000800000 */
[----:B------:R-:W-:Y:S06]  /*1980*/  BRA `(.L_x_328) ;  /* 0x0000001000f87947 */ /* 0x000fec0003800000 */
.L_x_313:
[----:B------:R-:W0:Y:S01]  /*1990*/  S2R R5, SR_TID.X ;  /* 0x0000000000057919 */ /* 0x000e220000002100 */
[----:B------:R-:W1:Y:S02]  /*19a0*/  LDCU.64 UR6, c[0x0][0x380] ;  /* 0x00007000ff0677ac */ /* 0x000e640008000a00 */
[----:B-1----:R-:W-:Y:S02]  /*19b0*/  IMAD.U32 R6, RZ, RZ, UR6 ;  /* 0x00000006ff067e24 */ /* 0x002fe4000f8e00ff */
[----:B------:R-:W-:Y:S01]  /*19c0*/  IMAD.U32 R7, RZ, RZ, UR7 ;  /* 0x00000007ff077e24 */ /* 0x000fe2000f8e00ff */
[----:B0-----:R-:W-:-:S05]  /*19d0*/  IADD3 R21, PT, PT, R5, UR4, RZ ;  /* 0x0000000405157c10 */ /* 0x001fca000fffe0ff */
[----:B------:R-:W-:-:S05]  /*19e0*/  IMAD.WIDE.U32 R20, R21, 0x8, R6 ;  /* 0x0000000815147825 */ /* 0x000fca00078e0006 */
[----:B------:R-:W2:Y:S04]  /*19f0*/  LDG.E.64 R14, desc[UR10][R20.64] ;  /* 0x0000000a140e7981 */ /* 0x000ea8000c1e1b00 */
[----:B------:R-:W2:Y:S04]  /*1a00*/  LDG.E.64 R16, desc[UR10][R20.64+0x1400] ;  /* 0x0014000a14107981 */ /* 0x000ea8000c1e1b00 */
[----:B------:R-:W3:Y:S04]  /*1a10*/  LDG.E.64 R18, desc[UR10][R20.64+0x2800] ;  /* 0x0028000a14127981 */ /* 0x000ee8000c1e1b00 */
[----:B------:R-:W4:Y:S04]  /*1a20*/  LDG.E.64 R12, desc[UR10][R20.64+0x3c00] ;  /* 0x003c000a140c7981 */ /* 0x000f28000c1e1b00 */
[----:B------:R-:W5:Y:S04]  /*1a30*/  LDG.E.64 R10, desc[UR10][R20.64+0x5000] ;  /* 0x0050000a140a7981 */ /* 0x000f68000c1e1b00 */
[----:B------:R-:W5:Y:S04]  /*1a40*/  LDG.E.64 R8, desc[UR10][R20.64+0x6400] ;  /* 0x0064000a14087981 */ /* 0x000f68000c1e1b00 */
[----:B------:R-:W5:Y:S04]  /*1a50*/  LDG.E.64 R2, desc[UR10][R20.64+0x7800] ;  /* 0x0078000a14027981 */ /* 0x000f68000c1e1b00 */
[----:B------:R-:W5:Y:S01]  /*1a60*/  LDG.E.64 R28, desc[UR10][R20.64+0x8c00] ;  /* 0x008c000a141c7981 */ /* 0x000f62000c1e1b00 */
[----:B------:R-:W-:Y:S01]  /*1a70*/  ISETP.GE.U32.AND P0, PT, R0, UR8, PT ;  /* 0x0000000800007c0c */ /* 0x000fe2000bf06070 */
[----:B--2---:R-:W-:-:S08]  /*1a80*/  DADD R14, R14, R16 ;  /* 0x000000000e0e7229 */ /* 0x004fd00000000010 */
[----:B---3--:R-:W-:-:S08]  /*1a90*/  DADD R14, R18, R14 ;  /* 0x00000000120e7229 */ /* 0x008fd0000000000e */
[----:B----4-:R-:W-:-:S08]  /*1aa0*/  DADD R12, R12, R14 ;  /* 0x000000000c0c7229 */ /* 0x010fd0000000000e */
[----:B-----5:R-:W-:-:S08]  /*1ab0*/  DADD R10, R10, R12 ;  /* 0x000000000a0a7229 */ /* 0x020fd0000000000c */
[----:B------:R-:W-:-:S08]  /*1ac0*/  DADD R8, R8, R10 ;  /* 0x0000000008087229 */ /* 0x000fd0000000000a */
[----:B------:R-:W-:-:S08]  /*1ad0*/  DADD R2, R2, R8 ;  /* 0x0000000002027229 */ /* 0x000fd00000000008 */
[----:B------:R-:W-:Y:S01]  /*1ae0*/  DADD R28, R28, R2 ;  /* 0x000000001c1c7229 */ /* 0x000fe20000000002 */
[----:B------:R-:W-:Y:S10]  /*1af0*/  @!P0 BRA `(.L_x_329) ;  /* 0x0000000c00708947 */ /* 0x000ff40003800000 */
[----:B------:R-:W-:Y:S01]  /*1b00*/  UIMAD UR12, UR13, 0x1400, UR4 ;  /* 0x000014000d0c78a4 */ /* 0x000fe2000f8e0204 */
[----:B------:R-:W-:Y:S01]  /*1b10*/  VIADD R0, R4, 0xffffec00 ;  /* 0xffffec0004007836 */ /* 0x000fe20000000000 */
[----:B------:R-:W-:Y:S01]  /*1b20*/  UIADD3 UR5, UPT, UPT, UR9, UR13, URZ ;  /* 0x0000000d09057290 */ /* 0x000fe2000fffe0ff */
[----:B------:R-:W-:-:S03]  /*1b30*/  LOP3.LUT R3, RZ, R5, RZ, 0x33, !PT ;  /* 0x00000005ff037212 */ /* 0x000fc600078e33ff */
[----:B------:R-:W-:Y:S01]  /*1b40*/  ISETP.LT.U32.AND P0, PT, R0, UR12, PT ;  /* 0x0000000c00007c0c */ /* 0x000fe2000bf01070 */
[----:B------:R-:W-:Y:S01]  /*1b50*/  UIMAD UR5, UR5, 0x1400, URZ ;  /* 0x00001400050578a4 */ /* 0x000fe2000f8e02ff */
[----:B------:R-:W-:-:S05]  /*1b60*/  IADD3 R3, PT, PT, R4, -UR8, R3 ;  /* 0x8000000804037c10 */ /* 0x000fca000fffe003 */
[----:B------:R-:W-:Y:S01]  /*1b70*/  IMAD.U32 R8, RZ, RZ, UR5 ;  /* 0x00000005ff087e24 */ /* 0x000fe2000f8e00ff */
[----:B------:R-:W-:Y:S01]  /*1b80*/  UMOV UR6, UR5 ;  /* 0x0000000500067c82 */ /* 0x000fe20008000000 */
[----:B------:R-:W-:Y:S01]  /*1b90*/  VIADD R2, R3, -UR4 ;  /* 0x8000000403027c36 */ /* 0x000fe20008000000 */
[----:B------:R-:W-:Y:S02]  /*1ba0*/  UMOV UR4, URZ ;  /* 0x000000ff00047c82 */ /* 0x000fe40008000000 */
[----:B------:R-:W-:Y:S01]  /*1bb0*/  IADD3 R5, PT, PT, R8, 0x1400, R5 ;  /* 0x0000140008057810 */ /* 0x000fe20007ffe005 */
[----:B------:R-:W-:Y:S06]  /*1bc0*/  @P0 BRA `(.L_x_330) ;  /* 0x0000000000840947 */ /* 0x000fec0003800000 */
[----:B------:R-:W0:Y:S01]  /*1bd0*/  LDC R4, c[0x0][0x3a8] ;  /* 0x0000ea00ff047b82 */ /* 0x000e220000000800 */
[----:B------:R-:W1:Y:S07]  /*1be0*/  LDCU UR7, c[0x0][0x3ac] ;  /* 0x00007580ff0777ac */ /* 0x000e6e0008000800 */
[----:B------:R-:W2:Y:S02]  /*1bf0*/  LDC.64 R6, c[0x0][0x380] ;  /* 0x0000e000ff067b82 */ /* 0x000ea40000000a00 */
.L_x_331:
[----:B------:R-:W3:Y:S02]  /*1c00*/  S2R R25, SR_TID.X ;  /* 0x0000000000197919 */ /* 0x000ee40000002100 */
[----:B---3--:R-:W-:-:S04]  /*1c10*/  VIADD R25, R25, UR12 ;  /* 0x0000000c19197c36 */ /* 0x008fc80008000000 */
[----:B--2---:R-:W-:-:S05]  /*1c20*/  IMAD.WIDE.U32 R24, R25, 0x8, R6 ;  /* 0x0000000819187825 */ /* 0x004fca00078e0006 */
        /* <DEDUP_REMOVED lines=8> */
[----:B0-----:R-:W-:-:S05]  /*1cb0*/  VIADD R3, R4, -UR12 ;  /* 0x8000000c04037c36 */ /* 0x001fca0008000000 */
[----:B------:R-:W-:Y:S01]  /*1cc0*/  ISETP.GE.U32.AND P0, PT, R3, UR8, PT ;  /* 0x0000000803007c0c */ /* 0x000fe2000bf06070 */
        /* <DEDUP_REMOVED lines=8> */
[----:B------:R-:W-:Y:S10]  /*1d50*/  @!P0 BRA `(.L_x_329) ;  /* 0x0000000800d88947 */ /* 0x000ff40003800000 */
[----:B-1----:R-:W-:Y:S01]  /*1d60*/  UMOV UR13, UR7 ;  /* 0x00000007000d7c82 */ /* 0x002fe20008000000 */
[----:B------:R-:W-:Y:S01]  /*1d70*/  UIADD3 UR4, UPT, UPT, UR4, 0x1, URZ ;  /* 0x0000000104047890 */ /* 0x000fe2000fffe0ff */
[----:B------:R-:W-:Y:S01]  /*1d80*/  VIADD R2, R2, -UR8 ;  /* 0x8000000802027c36 */ /* 0x000fe20008000000 */
[----:B------:R-:W-:Y:S01]  /*1d90*/  UIMAD UR12, UR13, 0x1400, UR12 ;  /* 0x000014000d0c78a4 */ /* 0x000fe2000f8e020c */
[----:B------:R-:W-:Y:S01]  /*1da0*/  VIADD R5, R5, UR8 ;  /* 0x0000000805057c36 */ /* 0x000fe20008000000 */
[----:B------:R-:W-:-:S04]  /*1db0*/  UIADD3 UR6, UPT, UPT, UR8, UR6, URZ ;  /* 0x0000000608067290 */ /* 0x000fc8000fffe0ff */
[----:B------:R-:W-:-:S13]  /*1dc0*/  ISETP.LT.U32.AND P0, PT, R0, UR12, PT ;  /* 0x0000000c00007c0c */ /* 0x000fda000bf01070 */
[----:B------:R-:W-:Y:S05]  /*1dd0*/  @!P0 BRA `(.L_x_331) ;  /* 0xfffffffc00888947 */ /* 0x000fea000383ffff */
.L_x_330:
[----:B------:R-:W0:Y:S01]  /*1de0*/  S2R R9, SR_TID.X ;  /* 0x0000000000097919 */ /* 0x000e220000002100 */
[----:B------:R-:W-:Y:S01]  /*1df0*/  VIADD R0, R4, -UR12 ;  /* 0x8000000c04007c36 */ /* 0x000fe20008000000 */
[----:B------:R-:W-:Y:S04]  /*1e00*/  BSSY.RECONVERGENT B1, `(.L_x_329) ;  /* 0x00000ab000017945 */ /* 0x000fe80003800200 */
[----:B0-----:R-:W-:-:S04]  /*1e10*/  ISETP.GE.AND P0, PT, R9, R0, PT ;  /* 0x000000000900720c */ /* 0x001fc80003f06270 */
[----:B------:R-:W-:-:S13]  /*1e20*/  ISETP.LE.U32.OR P0, PT, R4, UR12, P0 ;  /* 0x0000000c04007c0c */ /* 0x000fda0008703470 */
[----:B------:R-:W-:Y:S05]  /*1e30*/  @P0 BRA `(.L_x_332) ;  /* 0x00000008009c0947 */ /* 0x000fea0003800000 */
[----:B------:R-:W-:Y:S01]  /*1e40*/  UIMAD UR7, UR4, UR13, URZ ;  /* 0x0000000d040772a4 */ /* 0x000fe2000f8e02ff */
[----:B------:R-:W-:Y:S01]  /*1e50*/  LOP3.LUT R3, RZ, R9, RZ, 0x33, !PT ;  /* 0x00000009ff037212 */ /* 0x000fe200078e33ff */
[----:B------:R-:W-:Y:S01]  /*1e60*/  BSSY.RECONVERGENT B2, `(.L_x_333) ;  /* 0x0000056000027945 */ /* 0x000fe20003800200 */
[----:B------:R-:W-:Y:S02]  /*1e70*/  IMAD.MOV.U32 R0, RZ, RZ, R9 ;  /* 0x000000ffff007224 */ /* 0x000fe400078e0009 */
[----:B------:R-:W-:Y:S01]  /*1e80*/  IADD3 R4, PT, PT, R4, -UR5, R3 ;  /* 0x8000000504047c10 */ /* 0x000fe2000fffe003 */
[----:B------:R-:W-:-:S04]  /*1e90*/  IMAD.U32 R3, RZ, RZ, UR7 ;  /* 0x00000007ff037e24 */ /* 0x000fc8000f8e00ff */
[----:B------:R-:W-:-:S04]  /*1ea0*/  IMAD R4, R3, -0x1400, R4 ;  /* 0xffffec0003047824 */ /* 0x000fc800078e0204 */
[C---:B------:R-:W-:Y:S01]  /*1eb0*/  IMAD.HI.U32 R3, R4.reuse, -0x33333333, RZ ;  /* 0xcccccccd04037827 */ /* 0x040fe200078e00ff */
[----:B------:R-:W-:-:S04]  /*1ec0*/  ISETP.GE.U32.AND P0, PT, R4, 0x2580, PT ;  /* 0x000025800400780c */ /* 0x000fc80003f06070 */
[----:B------:R-:W-:-:S04]  /*1ed0*/  LEA.HI R3, R3, 0x1, RZ, 0x17 ;  /* 0x0000000103037811 */ /* 0x000fc800078fb8ff */
[----:B------:R-:W-:-:S05]  /*1ee0*/  LOP3.LUT R4, R3, 0xf, RZ, 0xc0, !PT ;  /* 0x0000000f03047812 */ /* 0x000fca00078ec0ff */
[----:B------:R-:W-:Y:S05]  /*1ef0*/  @!P0 BRA `(.L_x_334) ;  /* 0x0000000400308947 */ /* 0x000fea0003800000 */
[----:B------:R-:W-:Y:S01]  /*1f00*/  IMAD.HI.U32 R0, R2, -0x33333333, RZ ;  /* 0xcccccccd02007827 */ /* 0x000fe200078e00ff */
[----:B------:R-:W-:Y:S04]  /*1f10*/  BSSY.RECONVERGENT B3, `(.L_x_335) ;  /* 0x0000049000037945 */ /* 0x000fe80003800200 */
[----:B------:R-:W-:-:S04]  /*1f20*/  LEA.HI R0, R0, 0x1, RZ, 0x17 ;  /* 0x0000000100007811 */ /* 0x000fc800078fb8ff */
[----:B------:R-:W-:Y:S02]  /*1f30*/  LOP3.LUT R26, R0, 0xfffff0, RZ, 0xc0, !PT ;  /* 0x00fffff0001a7812 */ /* 0x000fe400078ec0ff */
[----:B------:R-:W-:-:S03]  /*1f40*/  LOP3.LUT R0, R9, 0x1400, RZ, 0xfc, !PT ;  /* 0x0000140009007812 */ /* 0x000fc600078efcff */
[----:B------:R-:W-:-:S07]  /*1f50*/  IMAD.MOV R26, RZ, RZ, -R26 ;  /* 0x000000ffff1a7224 */ /* 0x000fce00078e0a1a */
.L_x_336:
[C---:B------:R-:W-:Y:S02]  /*1f60*/  VIADD R23, R5.reuse, 0xffffec00 ;  /* 0xffffec0005177836 */ /* 0x040fe40000000000 */
[----:B------:R-:W-:Y:S02]  /*1f70*/  VIADD R19, R5, 0xffffee80 ;  /* 0xffffee8005137836 */ /* 0x000fe40000000000 */
[----:B------:R-:W-:-:S04]  /*1f80*/  IMAD.WIDE.U32 R22, R23, 0x8, R6 ;  /* 0x0000000817167825 */ /* 0x000fc800078e0006 */
[--C-:B------:R-:W-:Y:S02]  /*1f90*/  IMAD.WIDE.U32 R18, R19, 0x8, R6.reuse ;  /* 0x0000000813127825 */ /* 0x100fe400078e0006 */
[----:B------:R-:W2:Y:S02]  /*1fa0*/  LDG.E.64 R22, desc[UR10][R22.64] ;  /* 0x0000000a16167981 */ /* 0x000ea4000c1e1b00 */
[C---:B------:R-:W-:Y:S02]  /*1fb0*/  VIADD R17, R5.reuse, 0xfffff100 ;  /* 0xfffff10005117836 */ /* 0x040fe40000000000 */
[----:B------:R-:W3:Y:S01]  /*1fc0*/  LDG.E.64 R18, desc[UR10][R18.64] ;  /* 0x0000000a12127981 */ /* 0x000ee2000c1e1b00 */
[----:B------:R-:W-:Y:S02]  /*1fd0*/  VIADD R15, R5, 0xfffff380 ;  /* 0xfffff380050f7836 */ /* 0x000fe40000000000 */
[----:B------:R-:W-:-:S04]  /*1fe0*/  IMAD.WIDE.U32 R16, R17, 0x8, R6 ;  /* 0x0000000811107825 */ /* 0x000fc800078e0006 */
[--C-:B------:R-:W-:Y:S02]  /*1ff0*/  IMAD.WIDE.U32 R14, R15, 0x8, R6.reuse ;  /* 0x000000080f0e7825 */ /* 0x100fe400078e0006 */
[----:B------:R-:W4:Y:S02]  /*2000*/  LDG.E.64 R16, desc[UR10][R16.64] ;  /* 0x0000000a10107981 */ /* 0x000f24000c1e1b00 */
[C---:B------:R-:W-:Y:S02]  /*2010*/  VIADD R13, R5.reuse, 0xfffff600 ;  /* 0xfffff600050d7836 */ /* 0x040fe40000000000 */
[----:B------:R-:W5:Y:S01]  /*2020*/  LDG.E.64 R14, desc[UR10][R14.64] ;  /* 0x0000000a0e0e7981 */ /* 0x000f62000c1e1b00 */
[----:B------:R-:W-:Y:S02]  /*2030*/  VIADD R11, R5, 0xfffff880 ;  /* 0xfffff880050b7836 */ /* 0x000fe40000000000 */
[----:B------:R-:W-:-:S04]  /*2040*/  IMAD.WIDE.U32 R12, R13, 0x8, R6 ;  /* 0x000000080d0c7825 */ /* 0x000fc800078e0006 */
[--C-:B------:R-:W-:Y:S02]  /*2050*/  IMAD.WIDE.U32 R10, R11, 0x8, R6.reuse ;  /* 0x000000080b0a7825 */ /* 0x100fe400078e0006 */
[----:B------:R-:W5:Y:S02]  /*2060*/  LDG.E.64 R12, desc[UR10][R12.64] ;  /* 0x0000000a0c0c7981 */ /* 0x000f64000c1e1b00 */
[C---:B------:R-:W-:Y:S02]  /*2070*/  VIADD R9, R5.reuse, 0xfffffb00 ;  /* 0xfffffb0005097836 */ /* 0x040fe40000000000 */
[----:B------:R-:W5:Y:S01]  /*2080*/  LDG.E.64 R10, desc[UR10][R10.64] ;  /* 0x0000000a0a0a7981 */ /* 0x000f62000c1e1b00 */
[----:B------:R-:W-:Y:S02]  /*2090*/  VIADD R21, R5, 0xfffffd80 ;  /* 0xfffffd8005157836 */ /* 0x000fe40000000000 */
[----:B------:R-:W-:-:S04]  /*20a0*/  IMAD.WIDE.U32 R8, R9, 0x8, R6 ;  /* 0x0000000809087825 */ /* 0x000fc800078e0006 */
[----:B------:R-:W-:Y:S02]  /*20b0*/  IMAD.WIDE.U32 R20, R21, 0x8, R6 ;  /* 0x0000000815147825 */ /* 0x000fe400078e0006 */
[----:B------:R-:W5:Y:S04]  /*20c0*/  LDG.E.64 R8, desc[UR10][R8.64] ;  /* 0x0000000a08087981 */ /* 0x000f68000c1e1b00 */
[----:B------:R-:W5:Y:S01]  /*20d0*/  LDG.E.64 R20, desc[UR10][R20.64] ;  /* 0x0000000a14147981 */ /* 0x000f62000c1e1b00 */
[----:B------:R-:W-:Y:S01]  /*20e0*/  VIADD R25, R5, 0x280 ;  /* 0x0000028005197836 */ /* 0x000fe20000000000 */
[----:B--2---:R-:W-:-:S08]  /*20f0*/  DADD R22, R22, R28 ;  /* 0x0000000016167229 */ /* 0x004fd0000000001c */
[----:B---3--:R-:W-:Y:S01]  /*2100*/  DADD R18, R22, R18 ;  /* 0x0000000016127229 */ /* 0x008fe20000000012 */
[----:B------:R-:W-:-:S06]  /*2110*/  IMAD.WIDE.U32 R22, R5, 0x8, R6 ;  /* 0x0000000805167825 */ /* 0x000fcc00078e0006 */
[----:B------:R-:W2:Y:S01]  /*2120*/  LDG.E.64 R22, desc[UR10][R22.64] ;  /* 0x0000000a16167981 */ /* 0x000ea2000c1e1b00 */
[----:B----4-:R-:W-:Y:S01]  /*2130*/  DADD R16, R18, R16 ;  /* 0x0000000012107229 */ /* 0x010fe20000000010 */
[----:B------:R-:W-:-:S04]  /*2140*/  IMAD.WIDE.U32 R18, R25, 0x8, R6 ;  /* 0x0000000819127825 */ /* 0x000fc800078e0006 */
[----:B------:R-:W-:Y:S02]  /*2150*/  VIADD R25, R5, 0x500 ;  /* 0x0000050005197836 */ /* 0x000fe40000000000 */
[----:B------:R-:W3:Y:S01]  /*2160*/  LDG.E.64 R18, desc[UR10][R18.64] ;  /* 0x0000000a12127981 */ /* 0x000ee2000c1e1b00 */
[----:B-----5:R-:W-:Y:S01]  /*2170*/  DADD R14, R16, R14 ;  /* 0x00000000100e7229 */ /* 0x020fe2000000000e */
[----:B------:R-:W-:-:S04]  /*2180*/  IMAD.WIDE.U32 R16, R25, 0x8, R6 ;  /* 0x0000000819107825 */ /* 0x000fc800078e0006 */
[----:B------:R-:W-:Y:S02]  /*2190*/  VIADD R25, R5, 0x780 ;  /* 0x0000078005197836 */ /* 0x000fe40000000000 */
[----:B------:R-:W4:Y:S01]  /*21a0*/  LDG.E.64 R16, desc[UR10][R16.64] ;  /* 0x0000000a10107981 */ /* 0x000f22000c1e1b00 */
[----:B------:R-:W-:Y:S01]  /*21b0*/  DADD R12, R14, R12 ;  /* 0x000000000e0c7229 */ /* 0x000fe2000000000c */
[----:B------:R-:W-:-:S04]  /*21c0*/  IMAD.WIDE.U32 R14, R25, 0x8, R6 ;  /* 0x00000008190e7825 */ /* 0x000fc800078e0006 */
[----:B------:R-:W-:Y:S02]  /*21d0*/  VIADD R25, R5, 0xa00 ;  /* 0x00000a0005197836 */ /* 0x000fe40000000000 */
[----:B------:R-:W5:Y:S01]  /*21e0*/  LDG.E.64 R14, desc[UR10][R14.64] ;  /* 0x0000000a0e0e7981 */ /* 0x000f62000c1e1b00 */
        /* <DEDUP_REMOVED lines=9> */
[----:B------:R-:W-:Y:S01]  /*2280*/  IMAD.WIDE.U32 R8, R25, 0x8, R6 ;  /* 0x0000000819087825 */ /* 0x000fe200078e0006 */
[----:B------:R-:W-:-:S05]  /*2290*/  IADD3 R25, PT, PT, R5, 0x1180, RZ ;  /* 0x0000118005197810 */ /* 0x000fca0007ffe0ff */
[----:B------:R-:W5:Y:S01]  /*22a0*/  LDG.E.64 R8, desc[UR10][R8.64] ;  /* 0x0000000a08087981 */ /* 0x000f62000c1e1b00 */
[----:B------:R-:W-:-:S06]  /*22b0*/  IMAD.WIDE.U32 R24, R25, 0x8, R6 ;  /* 0x0000000819187825 */ /* 0x000fcc00078e0006 */
[----:B------:R-:W5:Y:S01]  /*22c0*/  LDG.E.64 R24, desc[UR10][R24.64] ;  /* 0x0000000a18187981 */ /* 0x000f62000c1e1b00 */
[----:B------:R-:W-:Y:S02]  /*22d0*/  VIADD R26, R26, 0x10 ;  /* 0x000000101a1a7836 */ /* 0x000fe40000000000 */
[----:B------:R-:W-:Y:S02]  /*22e0*/  VIADD R0, R0, 0x2800 ;  /* 0x0000280000007836 */ /* 0x000fe40000000000 */
[----:B------:R-:W-:Y:S01]  /*22f0*/  VIADD R5, R5, 0x2800 ;  /* 0x0000280005057836 */ /* 0x000fe20000000000 */
[----:B------:R-:W-:Y:S01]  /*2300*/  ISETP.NE.AND P0, PT, R26, RZ, PT ;  /* 0x000000ff1a00720c */ /* 0x000fe20003f05270 */
        /* <DEDUP_REMOVED lines=9> */
[----:B------:R-:W-:Y:S05]  /*23a0*/  BSYNC.RECONVERGENT B3 ;  /* 0x0000000000037941 */ /* 0x000fea0003800200 */
.L_x_335:
[----:B------:R-:W-:-:S07]  /*23b0*/  VIADD R0, R0, 0xffffec00 ;  /* 0xffffec0000007836 */ /* 0x000fce0000000000 */
.L_x_334:
[----:B------:R-:W-:Y:S05]  /*23c0*/  BSYNC.RECONVERGENT B2 ;  /* 0x0000000000027941 */ /* 0x000fea0003800200 */
.L_x_333:
[----:B------:R-:W-:-:S13]  /*23d0*/  ISETP.NE.AND P0, PT, R4, RZ, PT ;  /* 0x000000ff0400720c */ /* 0x000fda0003f05270 */
[----:B------:R-:W-:Y:S05]  /*23e0*/  @!P0 BRA `(.L_x_332) ;  /* 0x0000000400308947 */ /* 0x000fea0003800000 */
[----:B------:R-:W-:Y:S01]  /*23f0*/  ISETP.GE.U32.AND P0, PT, R4, 0x8, PT ;  /* 0x000000080400780c */ /* 0x000fe20003f06070 */
[----:B------:R-:W-:Y:S01]  /*2400*/  BSSY.RECONVERGENT B2, `(.L_x_337) ;  /* 0x0000025000027945 */ /* 0x000fe20003800200 */
[----:B------:R-:W-:-:S04]  /*2410*/  LOP3.LUT R22, R3, 0x7, RZ, 0xc0, !PT ;  /* 0x0000000703167812 */ /* 0x000fc800078ec0ff */
[----:B------:R-:W-:-:S07]  /*2420*/  ISETP.NE.AND P1, PT, R22, RZ, PT ;  /* 0x000000ff1600720c */ /* 0x000fce0003f25270 */
[----:B------:R-:W-:Y:S06]  /*2430*/  @!P0 BRA `(.L_x_338) ;  /* 0x0000000000848947 */ /* 0x000fec0003800000 */
[----:B------:R-:W-:-:S04]  /*2440*/  VIADD R19, R0, UR12 ;  /* 0x0000000c00137c36 */ /* 0x000fc80008000000 */
[----:B------:R-:W-:-:S04]  /*2450*/  IMAD.WIDE.U32 R4, R19, 0x8, R6 ;  /* 0x0000000813047825 */ /* 0x000fc800078e0006 */
[C---:B------:R-:W-:Y:S02]  /*2460*/  VIADD R17, R19.reuse, 0x280 ;  /* 0x0000028013117836 */ /* 0x040fe40000000000 */
[----:B------:R-:W2:Y:S01]  /*2470*/  LDG.E.64 R4, desc[UR10][R4.64] ;  /* 0x0000000a04047981 */ /* 0x000ea2000c1e1b00 */
        /* <DEDUP_REMOVED lines=14> */
[--C-:B------:R-:W-:Y:S02]  /*2560*/  IMAD.WIDE.U32 R20, R21, 0x8, R6.reuse ;  /* 0x0000000815147825 */ /* 0x100fe400078e0006 */
[----:B------:R-:W5:Y:S02]  /*2570*/  LDG.E.64 R8, desc[UR10][R8.64] ;  /* 0x0000000a08087981 */ /* 0x000f64000c1e1b00 */
[----:B------:R-:W-:Y:S02]  /*2580*/  VIADD R19, R19, 0x1180 ;  /* 0x0000118013137836 */ /* 0x000fe40000000000 */
[----:B------:R-:W5:Y:S02]  /*2590*/  LDG.E.64 R20, desc[UR10][R20.64] ;  /* 0x0000000a14147981 */ /* 0x000f64000c1e1b00 */
[----:B------:R-:W-:-:S06]  /*25a0*/  IMAD.WIDE.U32 R18, R19, 0x8, R6 ;  /* 0x0000000813127825 */ /* 0x000fcc00078e0006 */
        /* <DEDUP_REMOVED lines=10> */
.L_x_338:
[----:B------:R-:W-:Y:S05]  /*2650*/  BSYNC.RECONVERGENT B2 ;  /* 0x0000000000027941 */ /* 0x000fea0003800200 */
.L_x_337:
[----:B------:R-:W-:Y:S05]  /*2660*/  @!P1 BRA `(.L_x_332) ;  /* 0x0000000000909947 */ /* 0x000fea0003800000 */
[----:B------:R-:W-:Y:S01]  /*2670*/  ISETP.GE.U32.AND P0, PT, R22, 0x4, PT ;  /* 0x000000041600780c */ /* 0x000fe20003f06070 */
[----:B------:R-:W-:Y:S01]  /*2680*/  BSSY.RECONVERGENT B2, `(.L_x_339) ;  /* 0x0000014000027945 */ /* 0x000fe20003800200 */
[----:B------:R-:W-:-:S11]  /*2690*/  LOP3.LUT P1, RZ, R3, 0x3, RZ, 0xc0, !PT ;  /* 0x0000000303ff7812 */ /* 0x000fd6000782c0ff */
[----:B------:R-:W-:Y:S05]  /*26a0*/  @!P0 BRA `(.L_x_340) ;  /* 0x0000000000448947 */ /* 0x000fea0003800000 */
        /* <DEDUP_REMOVED lines=8> */
[----:B------:R-:W-:Y:S02]  /*2730*/  VIADD R13, R3, 0x780 ;  /* 0x00000780030d7836 */ /* 0x000fe40000000000 */
[----:B------:R-:W4:Y:S02]  /*2740*/  LDG.E.64 R10, desc[UR10][R10.64] ;  /* 0x0000000a0a0a7981 */ /* 0x000f24000c1e1b00 */
[----:B------:R-:W-:-:S06]  /*2750*/  IMAD.WIDE.U32 R12, R13, 0x8, R6 ;  /* 0x000000080d0c7825 */ /* 0x000fcc00078e0006 */
[----:B------:R-:W5:Y:S01]  /*2760*/  LDG.E.64 R12, desc[UR10][R12.64] ;  /* 0x0000000a0c0c7981 */ /* 0x000f62000c1e1b00 */
[----:B------:R-:W-:Y:S01]  /*2770*/  VIADD R0, R0, 0xa00 ;  /* 0x00000a0000007836 */ /* 0x000fe20000000000 */
[----:B--2---:R-:W-:-:S08]  /*2780*/  DADD R28, R28, R4 ;  /* 0x000000001c1c7229 */ /* 0x004fd00000000004 */
[----:B---3--:R-:W-:-:S08]  /*2790*/  DADD R28, R28, R8 ;  /* 0x000000001c1c7229 */ /* 0x008fd00000000008 */
[----:B----4-:R-:W-:-:S08]  /*27a0*/  DADD R28, R28, R10 ;  /* 0x000000001c1c7229 */ /* 0x010fd0000000000a */
[----:B-----5:R-:W-:-:S11]  /*27b0*/  DADD R28, R28, R12 ;  /* 0x000000001c1c7229 */ /* 0x020fd6000000000c */
.L_x_340:
[----:B------:R-:W-:Y:S05]  /*27c0*/  BSYNC.RECONVERGENT B2 ;  /* 0x0000000000027941 */ /* 0x000fea0003800200 */
.L_x_339:
[----:B------:R-:W-:Y:S05]  /*27d0*/  @!P1 BRA `(.L_x_332) ;  /* 0x0000000000349947 */ /* 0x000fea0003800000 */
[----:B------:R-:W-:-:S04]  /*27e0*/  IMAD.HI.U32 R2, R2, -0x33333333, RZ ;  /* 0xcccccccd02027827 */ /* 0x000fc800078e00ff */
[----:B------:R-:W-:Y:S01]  /*27f0*/  VIADD R5, R0, UR6 ;  /* 0x0000000600057c36 */ /* 0x000fe20008000000 */
[----:B------:R-:W-:-:S04]  /*2800*/  LOP3.LUT R2, R2, 0xffff, RZ, 0xc0, !PT ;  /* 0x0000ffff02027812 */ /* 0x000fc800078ec0ff */
[----:B------:R-:W-:-:S04]  /*2810*/  LEA.HI R2, R2, 0x1, RZ, 0x17 ;  /* 0x0000000102027811 */ /* 0x000fc800078fb8ff */
[----:B------:R-:W-:-:S05]  /*2820*/  LOP3.LUT R2, R2, 0x3, RZ, 0xc0, !PT ;  /* 0x0000000302027812 */ /* 0x000fca00078ec0ff */
[----:B------:R-:W-:-:S07]  /*2830*/  IMAD.MOV R0, RZ, RZ, -R2 ;  /* 0x000000ffff007224 */ /* 0x000fce00078e0a02 */
.L_x_341:
[----:B------:R-:W-:-:S06]  /*2840*/  IMAD.WIDE.U32 R2, R5, 0x8, R6 ;  /* 0x0000000805027825 */ /* 0x000fcc00078e0006 */
[----:B------:R-:W2:Y:S01]  /*2850*/  LDG.E.64 R2, desc[UR10][R2.64] ;  /* 0x0000000a02027981 */ /* 0x000ea2000c1e1b00 */
[----:B------:R-:W-:Y:S02]  /*2860*/  VIADD R0, R0, 0x1 ;  /* 0x0000000100007836 */ /* 0x000fe40000000000 */
[----:B------:R-:W-:-:S03]  /*2870*/  VIADD R5, R5, 0x280 ;  /* 0x0000028005057836 */ /* 0x000fc60000000000 */
[----:B------:R-:W-:Y:S01]  /*2880*/  ISETP.NE.AND P0, PT, R0, RZ, PT ;  /* 0x000000ff0000720c */ /* 0x000fe20003f05270 */
[----:B--2---:R-:W-:-:S12]  /*2890*/  DADD R28, R2, R28 ;  /* 0x00000000021c7229 */ /* 0x004fd8000000001c */
[----:B------:R-:W-:Y:S05]  /*28a0*/  @P0 BRA `(.L_x_341) ;  /* 0xfffffffc00e40947 */ /* 0x000fea000383ffff */
.L_x_332:
[----:B------:R-:W-:Y:S05]  /*28b0*/  BSYNC.RECONVERGENT B1 ;  /* 0x0000000000017941 */ /* 0x000fea0003800200 */
.L_x_329:
[----:B------:R-:W0:Y:S01]  /*28c0*/  S2R R0, SR_LANEID ;  /* 0x0000000000007919 */ /* 0x000e220000000000 */
[----:B------:R-:W-:Y:S04]  /*28d0*/  SHFL.DOWN PT, R2, R28, 0x1, 0x1f ;  /* 0x08201f001c027f89 */ /* 0x000fe800000e0000 */
[----:B------:R-:W2:Y:S01]  /*28e0*/  SHFL.DOWN PT, R3, R29, 0x1, 0x1f ;  /* 0x08201f001d037f89 */ /* 0x000ea200000e0000 */
[----:B------:R-:W3:Y:S01]  /*28f0*/  S2R R11, SR_TID.X ;  /* 0x00000000000b7919 */ /* 0x000ee20000002100 */
[----:B--2---:R-:W-:Y:S01]  /*2900*/  DADD R2, R2, R28 ;  /* 0x0000000002027229 */ /* 0x004fe2000000001c */
[C---:B0-----:R-:W-:Y:S02]  /*2910*/  ISETP.GT.AND P0, PT, R0.reuse, 0x1e, PT ;  /* 0x0000001e0000780c */ /* 0x041fe40003f04270 */
[----:B------:R-:W-:-:S07]  /*2920*/  ISETP.NE.AND P1, PT, R0, RZ, PT ;  /* 0x000000ff0000720c */ /* 0x000fce0003f25270 */
[----:B------:R-:W-:Y:S02]  /*2930*/  FSEL R4, R28, R2, P0 ;  /* 0x000000021c047208 */ /* 0x000fe40000000000 */
[----:B------:R-:W-:Y:S02]  /*2940*/  FSEL R5, R29, R3, P0 ;  /* 0x000000031d057208 */ /* 0x000fe40000000000 */
[----:B------:R-:W-:Y:S01]  /*2950*/  ISETP.GT.AND P0, PT, R0, 0x1d, PT ;  /* 0x0000001d0000780c */ /* 0x000fe20003f04270 */
[----:B------:R-:W-:Y:S04]  /*2960*/  SHFL.DOWN PT, R2, R4, 0x2, 0x1f ;  /* 0x08401f0004027f89 */ /* 0x000fe800000e0000 */
[----:B------:R-:W0:Y:S01]  /*2970*/  SHFL.DOWN PT, R3, R5, 0x2, 0x1f ;  /* 0x08401f0005037f89 */ /* 0x000e2200000e0000 */
[----:B------:R-:W2:Y:S01]  /*2980*/  @!P1 S2R R10, SR_CgaCtaId ;  /* 0x00000000000a9919 */ /* 0x000ea20000008800 */
        /* <DEDUP_REMOVED lines=12> */
[----:B---3--:R-:W-:Y:S01]  /*2a50*/  @!P1 SHF.R.U32.HI R6, RZ, 0x2, R11 ;  /* 0x00000002ff069819 */ /* 0x008fe2000001160b */
[----:B------:R-:W0:Y:S01]  /*2a60*/  SHFL.DOWN PT, R3, R9, 0x8, 0x1f ;  /* 0x09001f0009037f89 */ /* 0x000e2200000e0000 */
[----:B--2---:R-:W-:-:S02]  /*2a70*/  @!P1 LEA R7, R10, R7, 0x18 ;  /* 0x000000070a079211 */ /* 0x004fc400078ec0ff */
        /* <DEDUP_REMOVED lines=19> */
[----:B------:R-:W3:Y:S04]  /*2bb0*/  LDS.128 R12, [UR4+0x30] ;  /* 0x00003004ff0c7984 */ /* 0x000ee80008000c00 */
[----:B------:R-:W4:Y:S01]  /*2bc0*/  LDS.128 R8, [UR4+0x40] ;  /* 0x00004004ff087984 */ /* 0x000f220008000c00 */
[----:B0-----:R-:W-:-:S03]  /*2bd0*/  DADD R16, R4, R16 ;  /* 0x0000000004107229 */ /* 0x001fc60000000010 */
[----:B--2---:R-:W0:Y:S05]  /*2be0*/  LDS.128 R4, [UR4+0x50] ;  /* 0x00005004ff047984 */ /* 0x004e2a0008000c00 */
[----:B------:R-:W-:-:S08]  /*2bf0*/  DADD R16, R16, R18 ;  /* 0x0000000010107229 */ /* 0x000fd00000000012 */
[----:B---3--:R-:W-:-:S08]  /*2c00*/  DADD R12, R16, R12 ;  /* 0x00000000100c7229 */ /* 0x008fd0000000000c */
[----:B------:R-:W-:Y:S02]  /*2c10*/  DADD R2, R12, R14 ;  /* 0x000000000c027229 */ /* 0x000fe4000000000e */
[----:B------:R-:W2:Y:S06]  /*2c20*/  LDS.128 R12, [UR4+0x60] ;  /* 0x00006004ff0c7984 */ /* 0x000eac0008000c00 */
[----:B----4-:R-:W-:-:S08]  /*2c30*/  DADD R2, R2, R8 ;  /* 0x0000000002027229 */ /* 0x010fd00000000008 */
[----:B------:R-:W-:Y:S01]  /*2c40*/  DADD R2, R2, R10 ;  /* 0x0000000002027229 */ /* 0x000fe2000000000a */
[----:B------:R-:W3:Y:S07]  /*2c50*/  LDS.128 R8, [UR4+0x70] ;  /* 0x00007004ff087984 */ /* 0x000eee0008000c00 */
[----:B0-----:R-:W-:-:S08]  /*2c60*/  DADD R2, R2, R4 ;  /* 0x0000000002027229 */ /* 0x001fd00000000004 */
[----:B------:R-:W-:Y:S01]  /*2c70*/  DADD R2, R2, R6 ;  /* 0x0000000002027229 */ /* 0x000fe20000000006 */
[----:B------:R-:W0:Y:S07]  /*2c80*/  LDS.128 R4, [UR4+0x80] ;  /* 0x00008004ff047984 */ /* 0x000e2e0008000c00 */
[----:B--2---:R-:W-:-:S08]  /*2c90*/  DADD R2, R2, R12 ;  /* 0x0000000002027229 */ /* 0x004fd0000000000c */
[----:B------:R-:W-:Y:S01]  /*2ca0*/  DADD R2, R2, R14 ;  /* 0x0000000002027229 */ /* 0x000fe2000000000e */
[----:B------:R-:W2:Y:S07]  /*2cb0*/  LDS.128 R12, [UR4+0x90] ;  /* 0x00009004ff0c7984 */ /* 0x000eae0008000c00 */
[----:B---3--:R-:W-:-:S08]  /*2cc0*/  DADD R2, R2, R8 ;  /* 0x0000000002027229 */ /* 0x008fd00000000008 */
[----:B------:R-:W-:Y:S01]  /*2cd0*/  DADD R2, R2, R10 ;  /* 0x0000000002027229 */ /* 0x000fe2000000000a */
[----:B------:R-:W3:Y:S07]  /*2ce0*/  LDS.128 R8, [UR4+0xa0] ;  /* 0x0000a004ff087984 */ /* 0x000eee0008000c00 */
[----:B0-----:R-:W-:Y:S01]  /*2cf0*/  DADD R2, R2, R4 ;  /* 0x0000000002027229 */ /* 0x001fe20000000004 */
[----:B------:R-:W0:Y:S07]  /*2d00*/  LDS.64 R4, [UR4+0xb0] ;  /* 0x0000b004ff047984 */ /* 0x000e2e0008000a00 */
[----:B------:R-:W-:-:S08]  /*2d10*/  DADD R2, R2, R6 ;  /* 0x0000000002027229 */ /* 0x000fd00000000006 */
[----:B--2---:R-:W-:-:S08]  /*2d20*/  DADD R2, R2, R12 ;  /* 0x0000000002027229 */ /* 0x004fd0000000000c */
[----:B------:R-:W-:-:S08]  /*2d30*/  DADD R2, R2, R14 ;  /* 0x0000000002027229 */ /* 0x000fd0000000000e */
[----:B---3--:R-:W-:-:S08]  /*2d40*/  DADD R2, R2, R8 ;  /* 0x0000000002027229 */ /* 0x008fd00000000008 */
[----:B------:R-:W-:-:S08]  /*2d50*/  DADD R2, R2, R10 ;  /* 0x0000000002027229 */ /* 0x000fd0000000000a */
[----:B0-----:R-:W-:-:S11]  /*2d60*/  DADD R4, R2, R4 ;  /* 0x0000000002047229 */ /* 0x001fd60000000004 */
.L_x_328:
[----:B-1----:R-:W-:Y:S05]  /*2d70*/  BSYNC.RECONVERGENT B0 ;  /* 0x0000000000007941 */ /* 0x002fea0003800200 */
.L_x_312:
[----:B------:R-:W-:Y:S05]  /*2d80*/  @P0 EXIT ;  /* 0x000000000000094d */ /* 0x000fea0003800000 */
[----:B------:R-:W1:Y:S02]  /*2d90*/  LDCU.64 UR4, c[0x0][0x388] ;  /* 0x00007100ff0477ac */ /* 0x000e640008000a00 */
[----:B-1----:R-:W-:-:S06]  /*2da0*/  UIMAD.WIDE.U32 UR4, UR9, 0x8, UR4 ;  /* 0x00000008090478a5 */ /* 0x002fcc000f8e0004 */
[----:B--2---:R-:W-:Y:S02]  /*2db0*/  IMAD.U32 R2, RZ, RZ, UR4 ;  /* 0x00000004ff027e24 */ /* 0x004fe4000f8e00ff */
[----:B------:R-:W-:-:S05]  /*2dc0*/  IMAD.U32 R3, RZ, RZ, UR5 ;  /* 0x00000005ff037e24 */ /* 0x000fca000f8e00ff */
[----:B------:R-:W-:Y:S01]  /*2dd0*/  STG.E.64 desc[UR10][R2.64], R4 ;  /* 0x0000000402007986 */ /* 0x000fe2000c101b0a */
[----:B------:R-:W-:Y:S05]  /*2de0*/  EXIT ;  /* 0x000000000000794d */ /* 0x000fea0003800000 */
.L_x_342:
        /* <DEDUP_REMOVED lines=9> */
.L_x_2033:


//--------------------- .text._ZN3cub18CUB_300001_SM_10006detail6reduce28DeviceReduceSingleTileKernelINS2_10policy_hubIdjN4cuda3std3__44plusIdEEE10Policy1000EN6thrust24THRUST_300001_SM_1000_NS6detail15normal_iteratorINSD_10device_ptrIdEEEEPdjS9_ddNS7_10__identityEEEvT0_T1_T2_T3_T4_T6_ --------------------------
	.section	.text._ZN3cub18CUB_300001_SM_10006detail6reduce28DeviceReduceSingleTileKernelINS2_10policy_hubIdjN4cuda3std3__44plusIdEEE10Policy1000EN6thrust24THRUST_300001_SM_1000_NS6detail15normal_iteratorINSD_10device_ptrIdEEEEPdjS9_ddNS7_10__identityEEEvT0_T1_T2_T3_T4_T6_,"ax",@progbits
	.align	128
        .global         _ZN3cub18CUB_300001_SM_10006detail6reduce28DeviceReduceSingleTileKernelINS2_10policy_hubIdjN4cuda3std3__44plusIdEEE10Policy1000EN6thrust24THRUST_300001_SM_1000_NS6detail15normal_iteratorINSD_10device_ptrIdEEEEPdjS9_ddNS7_10__identityEEEvT0_T1_T2_T3_T4_T6_
        .type           _ZN3cub18CUB_300001_SM_10006detail6reduce28DeviceReduceSingleTileKernelINS2_10policy_hubIdjN4cuda3std3__44plusIdEEE10Policy1000EN6thrust24THRUST_300001_SM_1000_NS6detail15normal_iteratorINSD_10device_ptrIdEEEEPdjS9_ddNS7_10__identityEEEvT0_T1_T2_T3_T4_T6_,@function
        .size           _ZN3cub18CUB_300001_SM_10006detail6reduce28DeviceReduceSingleTileKernelINS2_10policy_hubIdjN4cuda3std3__44plusIdEEE10Policy1000EN6thrust24THRUST_300001_SM_1000_NS6detail15normal_iteratorINSD_10device_ptrIdEEEEPdjS9_ddNS7_10__identityEEEvT0_T1_T2_T3_T4_T6_,(.L_x_2034 - _ZN3cub18CUB_300001_SM_10006detail6reduce28DeviceReduceSingleTileKernelINS2_10policy_hubIdjN4cuda3std3__44plusIdEEE10Policy1000EN6thrust24THRUST_300001_SM_1000_NS6detail15normal_iteratorINSD_10device_ptrIdEEEEPdjS9_ddNS7_10__identityEEEvT0_T1_T2_T3_T4_T6_)
        .other          _ZN3cub18CUB_300001_SM_10006detail6reduce28DeviceReduceSingleTileKernelINS2_10policy_hubIdjN4cuda3std3__44plusIdEEE10Policy1000EN6thrust24THRUST_300001_SM_1000_NS6detail15normal_iteratorINSD_10device_ptrIdEEEEPdjS9_ddNS7_10__identityEEEvT0_T1_T2_T3_T4_T6_,@"STO_CUDA_ENTRY STV_DEFAULT"
_ZN3cub18CUB_300001_SM_10006detail6reduce28DeviceReduceSingleTileKernelINS2_10policy_hubIdjN4cuda3std3__44plusIdEEE10Policy1000EN6thrust24THRUST_300001_SM_1000_NS6detail15normal_iteratorINSD_10device_ptrIdEEEEPdjS9_ddNS7_10__identityEEEvT0_T1_T2_T3_T4_T6_:
.text._ZN3cub18CUB_300001_SM_10006detail6reduce28DeviceReduceSingleTileKernelINS2_10policy_hubIdjN4cuda3std3__44plusIdEEE10Policy1000EN6thrust24THRUST_300001_SM_1000_NS6detail15normal_iteratorINSD_10device_ptrIdEEEEPdjS9_ddNS7_10__identityEEEvT0_T1_T2_T3_T4_T6_:
        /* <DEDUP_REMOVED lines=13> */
.L_x_343:
[----:B------:R-:W-:Y:S01]  /*00d0*/  ISETP.GT.U32.AND P0, PT, R2, 0x13ff, PT ;  /* 0x000013ff0200780c */ /* 0x000fe20003f04070 */
[----:B------:R-:W-:-:S12]  /*00e0*/  BSSY.RECONVERGENT B0, `(.L_x_344) ;  /* 0x0000280000007945 */ /* 0x000fd80003800200 */
        /* <DEDUP_REMOVED lines=11> */
.L_x_347:
[----:B------:R-:W-:Y:S05]  /*01a0*/  BSYNC.RECONVERGENT B1 ;  /* 0x0000000000017941 */ /* 0x000fea0003800200 */
.L_x_346:
[----:B------:R-:W-:Y:S01]  /*01b0*/  ISETP.GE.U32.AND P0, PT, R41, R2, PT ;  /* 0x000000022900720c */ /* 0x000fe20003f06070 */
[----:B------:R-:W-:-:S12]  /*01c0*/  BSSY.RECONVERGENT B1, `(.L_x_348) ;  /* 0x0000073000017945 */ /* 0x000fd80003800200 */
[----:B------:R-:W-:Y:S05]  /*01d0*/  @P0 BRA `(.L_x_349) ;  /* 0x0000000400c40947 */ /* 0x000fea0003800000 */
[----:B------:R-:W-:Y:S01]  /*01e0*/  LOP3.LUT R5, RZ, R41, RZ, 0x33, !PT ;  /* 0x00000029ff057212 */ /* 0x000fe200078e33ff */
[----:B------:R-:W-:Y:S04]  /*01f0*/  BSSY.RECONVERGENT B2, `(.L_x_350) ;  /* 0x0000034000027945 */ /* 0x000fe80003800200 */
[----:B------:R-:W-:-:S04]  /*0200*/  IMAD.IADD R5, R5, 0x1, R2 ;  /* 0x0000000105057824 */ /* 0x000fc800078e0202 */
[C---:B------:R-:W-:Y:S01]  /*0210*/  IMAD.HI.U32 R40, R5.reuse, -0x33333333, RZ ;  /* 0xcccccccd05287827 */ /* 0x040fe200078e00ff */
[----:B------:R-:W-:-:S04]  /*0220*/  ISETP.GE.U32.AND P1, PT, R5, 0x2580, PT ;  /* 0x000025800500780c */ /* 0x000fc80003f26070 */
[----:B------:R-:W-:-:S04]  /*0230*/  LEA.HI R40, R40, 0x1, RZ, 0x17 ;  /* 0x0000000128287811 */ /* 0x000fc800078fb8ff */
[----:B------:R-:W-:-:S04]  /*0240*/  LOP3.LUT R42, R40, 0xf, RZ, 0xc0, !PT ;  /* 0x0000000f282a7812 */ /* 0x000fc800078ec0ff */
[----:B------:R-:W-:Y:S01]  /*0250*/  ISETP.NE.AND P0, PT, R42, RZ, PT ;  /* 0x000000ff2a00720c */ /* 0x000fe20003f05270 */
[----:B------:R-:W-:-:S12]  /*0260*/  @!P1 BRA `(.L_x_351) ;  /* 0x0000000000b09947 */ /* 0x000fd80003800000 */
[----:B------:R-:W0:Y:S01]  /*0270*/  LDC.64 R4, c[0x0][0x380] ;  /* 0x0000e000ff047b82 */ /* 0x000e220000000a00 */
[----:B------:R-:W-:-:S05]  /*0280*/  LOP3.LUT R0, R40, 0xfffff0, RZ, 0xc0, !PT ;  /* 0x00fffff028007812 */ /* 0x000fca00078ec0ff */
[----:B------:R-:W-:Y:S02]  /*0290*/  IMAD.MOV R0, RZ, RZ, -R0 ;  /* 0x000000ffff007224 */ /* 0x000fe400078e0a00 */
[----:B0-----:R-:W-:-:S03]  /*02a0*/  IMAD.WIDE.U32 R4, R41, 0x8, R4 ;  /* 0x0000000829047825 */ /* 0x001fc600078e0004 */
[----:B------:R-:W-:-:S05]  /*02b0*/  IADD3 R4, P1, PT, R4, 0xa000, RZ ;  /* 0x0000a00004047810 */ /* 0x000fca0007f3e0ff */
[----:B------:R-:W-:-:S08]  /*02c0*/  IMAD.X R5, RZ, RZ, R5, P1 ;  /* 0x000000ffff057224 */ /* 0x000fd000008e0605 */
.L_x_352:
        /* <DEDUP_REMOVED lines=38> */
.L_x_351:
[----:B------:R-:W-:Y:S05]  /*0530*/  BSYNC.RECONVERGENT B2 ;  /* 0x0000000000027941 */ /* 0x000fea0003800200 */
.L_x_350:
[----:B------:R-:W-:Y:S05]  /*0540*/  @!P0 BRA `(.L_x_349) ;  /* 0x0000000000e88947 */ /* 0x000fea0003800000 */
[----:B------:R-:W-:Y:S01]  /*0550*/  ISETP.GE.U32.AND P0, PT, R42, 0x8, PT ;  /* 0x000000082a00780c */ /* 0x000fe20003f06070 */
[----:B------:R-:W-:Y:S01]  /*0560*/  BSSY.RECONVERGENT B2, `(.L_x_353) ;  /* 0x0000017000027945 */ /* 0x000fe20003800200 */
[----:B------:R-:W-:-:S04]  /*0570*/  LOP3.LUT R22, R40, 0x7, RZ, 0xc0, !PT ;  /* 0x0000000728167812 */ /* 0x000fc800078ec0ff */
[----:B------:R-:W-:-:S07]  /*0580*/  ISETP.NE.AND P1, PT, R22, RZ, PT ;  /* 0x000000ff1600720c */ /* 0x000fce0003f25270 */
[----:B------:R-:W-:Y:S06]  /*0590*/  @!P0 BRA `(.L_x_354) ;  /* 0x00000000004c8947 */ /* 0x000fec0003800000 */
[----:B------:R-:W0:Y:S02]  /*05a0*/  LDC.64 R4, c[0x0][0x380] ;  /* 0x0000e000ff047b82 */ /* 0x000e240000000a00 */
[----:B0-----:R-:W-:-:S05]  /*05b0*/  IMAD.WIDE.U32 R20, R41, 0x8, R4 ;  /* 0x0000000829147825 */ /* 0x001fca00078e0004 */
        /* <DEDUP_REMOVED lines=17> */
.L_x_354:
[----:B------:R-:W-:Y:S05]  /*06d0*/  BSYNC.RECONVERGENT B2 ;  /* 0x0000000000027941 */ /* 0x000fea0003800200 */
.L_x_353:
        /* <DEDUP_REMOVED lines=17> */
.L_x_356:
[----:B------:R-:W-:Y:S05]  /*07f0*/  BSYNC.RECONVERGENT B2 ;  /* 0x0000000000027941 */ /* 0x000fea0003800200 */
.L_x_355:
[----:B------:R-:W-:Y:S05]  /*0800*/  @!P1 BRA `(.L_x_349) ;  /* 0x0000000000389947 */ /* 0x000fea0003800000 */
[----:B------:R-:W0:Y:S01]  /*0810*/  LDC.64 R4, c[0x0][0x380] ;  /* 0x0000e000ff047b82 */ /* 0x000e220000000a00 */
[----:B------:R-:W-:Y:S02]  /*0820*/  IMAD.MOV R0, RZ, RZ, -R0 ;  /* 0x000000ffff007224 */ /* 0x000fe400078e0a00 */
[----:B0-----:R-:W-:-:S04]  /*0830*/  IMAD.WIDE.U32 R4, R41, 0x8, R4 ;  /* 0x0000000829047825 */ /* 0x001fc800078e0004 */
[----:B------:R-:W-:Y:S02]  /*0840*/  IMAD.MOV.U32 R6, RZ, RZ, R4 ;  /* 0x000000ffff067224 */ /* 0x000fe400078e0004 */
[----:B------:R-:W-:-:S07]  /*0850*/  IMAD.MOV.U32 R7, RZ, RZ, R5 ;  /* 0x000000ffff077224 */ /* 0x000fce00078e0005 */
.L_x_357:
[----:B------:R-:W-:Y:S02]  /*0860*/  IMAD.MOV.U32 R4, RZ, RZ, R6 ;  /* 0x000000ffff047224 */ /* 0x000fe400078e0006 */
[----:B------:R-:W-:-:S06]  /*0870*/  IMAD.MOV.U32 R5, RZ, RZ, R7 ;  /* 0x000000ffff057224 */ /* 0x000fcc00078e0007 */
[----:B------:R-:W2:Y:S01]  /*0880*/  LDG.E.64 R4, desc[UR6][R4.64] ;  /* 0x0000000604047981 */ /* 0x000ea2000c1e1b00 */
[----:B------:R-:W-:Y:S01]  /*0890*/  VIADD R0, R0, 0x1 ;  /* 0x0000000100007836 */ /* 0x000fe20000000000 */
[----:B------:R-:W-:-:S04]  /*08a0*/  IADD3 R6, P1, PT, R6, 0x1400, RZ ;  /* 0x0000140006067810 */ /* 0x000fc80007f3e0ff */
[----:B------:R-:W-:Y:S01]  /*08b0*/  ISETP.NE.AND P0, PT, R0, RZ, PT ;  /* 0x000000ff0000720c */ /* 0x000fe20003f05270 */
[----:B------:R-:W-:Y:S01]  /*08c0*/  IMAD.X R7, RZ, RZ, R7, P1 ;  /* 0x000000ffff077224 */ /* 0x000fe200008e0607 */
[----:B--2--5:R-:W-:-:S11]  /*08d0*/  DADD R36, R4, R36 ;  /* 0x0000000004247229 */ /* 0x024fd60000000024 */
[----:B------:R-:W-:Y:S05]  /*08e0*/  @P0 BRA `(.L_x_357) ;  /* 0xfffffffc00dc0947 */ /* 0x000fea000383ffff */
.L_x_349:
[----:B------:R-:W-:Y:S05]  /*08f0*/  BSYNC.RECONVERGENT B1 ;  /* 0x0000000000017941 */ /* 0x000fea0003800200 */
.L_x_348:
        /* <DEDUP_REMOVED lines=28> */
[----:B-1----:R-:W-:-:S03]  /*0ac0*/  @!P1 LEA R9, R13, R2, 0x18 ;  /* 0x000000020d099211 */ /* 0x002fc600078ec0ff */
[----:B------:R-:W0:Y:S02]  /*0ad0*/  SHFL.DOWN PT, R5, R11, 0x8, 0x1f ;  /* 0x09001f000b057f89 */ /* 0x000e2400000e0000 */
[----:B0-----:R-:W-:-:S10]  /*0ae0*/  DADD R4, R4, R10 ;  /* 0x0000000004047229 */ /* 0x001fd4000000000a */
[----:B------:R-:W-:Y:S02]  /*0af0*/  FSEL R6, R10, R4, P0 ;  /* 0x000000040a067208 */ /* 0x000fe40000000000 */
[----:B------:R-:W-:Y:S01]  /*0b00*/  FSEL R7, R11, R5, P0 ;  /* 0x000000050b077208 */ /* 0x000fe20000000000 */
[----:B------:R-:W-:Y:S01]  /*0b10*/  @!P1 IMAD.IADD R11, R0, 0x1, R9 ;  /* 0x00000001000b9824 */ /* 0x000fe200078e0209 */
        /* <DEDUP_REMOVED lines=14> */
[----:B------:R-:W2:Y:S04]  /*0c00*/  LDS.128 R16, [UR4+0x30] ;  /* 0x00003004ff107984 */ /* 0x000ea80008000c00 */
[----:B-1----:R-:W1:Y:S01]  /*0c10*/  LDS.128 R4, [UR4+0x40] ;  /* 0x00004004ff047984 */ /* 0x002e620008000c00 */
[----:B0-----:R-:W-:-:S03]  /*0c20*/  DADD R12, R8, R12 ;  /* 0x00000000080c7229 */ /* 0x001fc6000000000c */
[----:B------:R-:W0:Y:S05]  /*0c30*/  LDS.128 R8, [UR4+0x50] ;  /* 0x00005004ff087984 */ /* 0x000e2a0008000c00 */
[----:B------:R-:W-:-:S08]  /*0c40*/  DADD R12, R12, R14 ;  /* 0x000000000c0c7229 */ /* 0x000fd0000000000e */
[----:B--2---:R-:W-:-:S08]  /*0c50*/  DADD R12, R12, R16 ;  /* 0x000000000c0c7229 */ /* 0x004fd00000000010 */
[----:B------:R-:W-:Y:S02]  /*0c60*/  DADD R18, R12, R18 ;  /* 0x000000000c127229 */ /* 0x000fe40000000012 */
[----:B------:R-:W2:Y:S06]  /*0c70*/  LDS.128 R12, [UR4+0x60] ;  /* 0x00006004ff0c7984 */ /* 0x000eac0008000c00 */
[----:B-1----:R-:W-:-:S08]  /*0c80*/  DADD R4, R18, R4 ;  /* 0x0000000012047229 */ /* 0x002fd00000000004 */
[----:B------:R-:W-:Y:S02]  /*0c90*/  DADD R2, R4, R6 ;  /* 0x0000000004027229 */ /* 0x000fe40000000006 */
[----:B------:R-:W1:Y:S06]  /*0ca0*/  LDS.128 R4, [UR4+0x70] ;  /* 0x00007004ff047984 */ /* 0x000e6c0008000c00 */
[----:B0-----:R-:W-:-:S08]  /*0cb0*/  DADD R2, R2, R8 ;  /* 0x0000000002027229 */ /* 0x001fd00000000008 */
[----:B------:R-:W-:Y:S01]  /*0cc0*/  DADD R2, R2, R10 ;  /* 0x0000000002027229 */ /* 0x000fe2000000000a */
[----:B------:R-:W0:Y:S07]  /*0cd0*/  LDS.128 R8, [UR4+0x80] ;  /* 0x00008004ff087984 */ /* 0x000e2e0008000c00 */
[----:B--2---:R-:W-:-:S08]  /*0ce0*/  DADD R2, R2, R12 ;  /* 0x0000000002027229 */ /* 0x004fd0000000000c */
        /* <DEDUP_REMOVED lines=14> */
.L_x_358:
        /* <DEDUP_REMOVED lines=26> */
[----:B0-----:R-:W-:-:S10]  /*0f70*/  DADD R4, R4, R8 ;  /* 0x0000000004047229 */ /* 0x001fd40000000008 */
[----:B------:R-:W-:Y:S02]  /*0f80*/  FSEL R6, R8, R4, P0 ;  /* 0x0000000408067208 */ /* 0x000fe40000000000 */
[----:B------:R-:W-:Y:S01]  /*0f90*/  FSEL R7, R9, R5, P0 ;  /* 0x0000000509077208 */ /* 0x000fe20000000000 */
[----:B------:R-:W0:Y:S01]  /*0fa0*/  @!P1 S2R R8, SR_CgaCtaId ;  /* 0x0000000000089919 */ /* 0x000e220000008800 */
[----:B------:R-:W-:Y:S01]  /*0fb0*/  ISETP.GT.AND P0, PT, R0, R13, PT ;  /* 0x0000000d0000720c */ /* 0x000fe20003f04270 */
[----:B------:R-:W-:Y:S01]  /*0fc0*/  VIADD R0, R12, 0x10 ;  /* 0x000000100c007836 */ /* 0x000fe20000000000 */
[----:B------:R-:W-:Y:S04]  /*0fd0*/  SHFL.DOWN PT, R4, R6, 0x8, R13 ;  /* 0x0900000006047989 */ /* 0x000fe800000e000d */
[----:B------:R-:W1:Y:S02]  /*0fe0*/  SHFL.DOWN PT, R5, R7, 0x8, R13 ;  /* 0x0900000007057989 */ /* 0x000e6400000e000d */
[----:B-1----:R-:W-:-:S10]  /*0ff0*/  DADD R4, R4, R6 ;  /* 0x0000000004047229 */ /* 0x002fd40000000006 */
[----:B------:R-:W-:Y:S02]  /*1000*/  FSEL R10, R6, R4, P0 ;  /* 0x00000004060a7208 */ /* 0x000fe40000000000 */
[----:B------:R-:W-:Y:S02]  /*1010*/  FSEL R11, R7, R5, P0 ;  /* 0x00000005070b7208 */ /* 0x000fe40000000000 */
[----:B------:R-:W-:Y:S01]  /*1020*/  @!P1 MOV R7, 0x400 ;  /* 0x0000040000079802 */ /* 0x000fe20000000f00 */
[----:B------:R-:W-:Y:S01]  /*1030*/  SHFL.DOWN PT, R4, R10, 0x10, R13 ;  /* 0x0a0000000a047989 */ /* 0x000fe200000e000d */
[----:B------:R-:W-:Y:S02]  /*1040*/  ISETP.GT.AND P0, PT, R0, R13, PT ;  /* 0x0000000d0000720c */ /* 0x000fe40003f04270 */
        /* <DEDUP_REMOVED lines=14> */
[----:B------:R-:W-:Y:S01]  /*1130*/  ISETP.GT.U32.AND P1, PT, R2, 0x20, PT ;  /* 0x000000200200780c */ /* 0x000fe20003f24070 */
[----:B-1----:R-:W-:-:S09]  /*1140*/  ULEA UR4, UR5, UR4, 0x18 ;  /* 0x0000000405047291 */ /* 0x002fd2000f8ec0ff */
[----:B------:R-:W1:Y:S04]  /*1150*/  LDS.128 R12, [UR4+0x20] ;  /* 0x00002004ff0c7984 */ /* 0x000e680008000c00 */
[----:B0-----:R-:W0:Y:S01]  /*1160*/  LDS.128 R4, [UR4+0x30] ;  /* 0x00003004ff047984 */ /* 0x001e220008000c00 */
        /* <DEDUP_REMOVED lines=70> */
[----:B------:R-:W0:Y:S01]  /*15d0*/  LDS.64 R4, [UR4+0xb0] ;  /* 0x0000b004ff047984 */ /* 0x000e220008000a00 */
        /* <DEDUP_REMOVED lines=8> */
[----:B------:R-:W-:-:S04]  /*1660*/  ISETP.GT.U32.AND P1, PT, R2, 0x260, PT ;  /* 0x000002600200780c */ /* 0x000fc80003f24070 */
[----:B0-----:R-:W-:-:S10]  /*1670*/  DADD R4, R4, R6 ;  /* 0x0000000004047229 */ /* 0x001fd40000000006 */
[----:B------:R-:W-:Y:S02]  /*1680*/  FSEL R8, R4, R6, P1 ;  /* 0x0000000604087208 */ /* 0x000fe40000800000 */
[----:B------:R-:W-:Y:S01]  /*1690*/  FSEL R9, R5, R7, P1 ;  /* 0x0000000705097208 */ /* 0x000fe20000800000 */
[----:B------:R-:W-:Y:S06]  /*16a0*/  BRA `(.L_x_359) ;  /* 0x00000010008c7947 */ /* 0x000fec0003800000 */
.L_x_345:
[----:B------:R-:W0:Y:S01]  /*16b0*/  S2R R0, SR_TID.X ;  /* 0x0000000000007919 */ /* 0x000e220000002100 */
[----:B------:R-:W1:Y:S02]  /*16c0*/  LDCU.64 UR4, c[0x0][0x380] ;  /* 0x00007000ff0477ac */ /* 0x000e640008000a00 */
[----:B-1----:R-:W-:Y:S02]  /*16d0*/  IMAD.U32 R6, RZ, RZ, UR4 ;  /* 0x00000004ff067e24 */ /* 0x002fe4000f8e00ff */
[----:B------:R-:W-:Y:S02]  /*16e0*/  IMAD.U32 R7, RZ, RZ, UR5 ;  /* 0x00000005ff077e24 */ /* 0x000fe4000f8e00ff */
[----:B0-----:R-:W-:-:S05]  /*16f0*/  IMAD.WIDE.U32 R20, R0, 0x8, R6 ;  /* 0x0000000800147825 */ /* 0x001fca00078e0006 */
        /* <DEDUP_REMOVED lines=8> */
[----:B------:R-:W-:Y:S01]  /*1780*/  VIADD R3, R2, 0xffffec00 ;  /* 0xffffec0002037836 */ /* 0x000fe20000000000 */
[----:B------:R-:W-:-:S04]  /*1790*/  UMOV UR4, 0x1400 ;  /* 0x0000140000047882 */ /* 0x000fc80000000000 */
[----:B------:R-:W-:Y:S01]  /*17a0*/  ISETP.GE.U32.AND P0, PT, R3, 0x1400, PT ;  /* 0x000014000300780c */ /* 0x000fe20003f06070 */
        /* <DEDUP_REMOVED lines=8> */
[----:B------:R-:W0:Y:S01]  /*1830*/  LDC R2, c[0x0][0x390] ;  /* 0x0000e400ff027b82 */ /* 0x000e220000000800 */
[----:B------:R-:W-:-:S07]  /*1840*/  UMOV UR4, 0x1400 ;  /* 0x0000140000047882 */ /* 0x000fce0000000000 */
[----:B------:R-:W1:Y:S02]  /*1850*/  LDC.64 R6, c[0x0][0x380] ;  /* 0x0000e000ff067b82 */ /* 0x000e640000000a00 */
.L_x_362:
[----:B------:R-:W-:-:S04]  /*1860*/  VIADD R9, R0, UR4 ;  /* 0x0000000400097c36 */ /* 0x000fc80008000000 */
[----:B-1----:R-:W-:-:S05]  /*1870*/  IMAD.WIDE.U32 R8, R9, 0x8, R6 ;  /* 0x0000000809087825 */ /* 0x002fca00078e0006 */
        /* <DEDUP_REMOVED lines=8> */
[----:B--2---:R-:W-:-:S08]  /*1900*/  DADD R10, R10, R38 ;  /* 0x000000000a0a7229 */ /* 0x004fd00000000026 */
[----:B---3--:R-:W-:Y:S01]  /*1910*/  DADD R10, R12, R10 ;  /* 0x000000000c0a7229 */ /* 0x008fe2000000000a */
[----:B0-----:R-:W-:-:S05]  /*1920*/  VIADD R12, R2, -UR4 ;  /* 0x80000004020c7c36 */ /* 0x001fca0008000000 */
[----:B------:R-:W-:Y:S02]  /*1930*/  ISETP.GE.U32.AND P0, PT, R12, 0x1400, PT ;  /* 0x000014000c00780c */ /* 0x000fe40003f06070 */
[----:B----4-:R-:W-:-:S08]  /*1940*/  DADD R10, R14, R10 ;  /* 0x000000000e0a7229 */ /* 0x010fd0000000000a */
[----:B-----5:R-:W-:-:S08]  /*1950*/  DADD R10, R16, R10 ;  /* 0x00000000100a7229 */ /* 0x020fd0000000000a */
[----:B------:R-:W-:-:S08]  /*1960*/  DADD R10, R18, R10 ;  /* 0x00000000120a7229 */ /* 0x000fd0000000000a */
[----:B------:R-:W-:-:S08]  /*1970*/  DADD R10, R20, R10 ;  /* 0x00000000140a7229 */ /* 0x000fd0000000000a */
[----:B------:R-:W-:-:S08]  /*1980*/  DADD R10, R22, R10 ;  /* 0x00000000160a7229 */ /* 0x000fd0000000000a */
[----:B------:R-:W-:Y:S01]  /*1990*/  DADD R38, R4, R10 ;  /* 0x0000000004267229 */ /* 0x000fe2000000000a */
[----:B------:R-:W-:Y:S10]  /*19a0*/  @!P0 BRA `(.L_x_361) ;  /* 0x0000000800a48947 */ /* 0x000ff40003800000 */
[----:B------:R-:W-:-:S06]  /*19b0*/  UIADD3 UR4, UPT, UPT, UR4, 0x1400, URZ ;  /* 0x0000140004047890 */ /* 0x000fcc000fffe0ff */
[----:B------:R-:W-:-:S13]  /*19c0*/  ISETP.LT.U32.AND P0, PT, R3, UR4, PT ;  /* 0x0000000403007c0c */ /* 0x000fda000bf01070 */
[----:B------:R-:W-:Y:S05]  /*19d0*/  @!P0 BRA `(.L_x_362) ;  /* 0xfffffffc00a08947 */ /* 0x000fea000383ffff */
.L_x_360:
[----:B------:R-:W-:Y:S01]  /*19e0*/  VIADD R3, R2, -UR4 ;  /* 0x8000000402037c36 */ /* 0x000fe20008000000 */
[----:B------:R-:W-:Y:S04]  /*19f0*/  BSSY.RECONVERGENT B1, `(.L_x_361) ;  /* 0x00000a4000017945 */ /* 0x000fe80003800200 */
[----:B------:R-:W-:-:S04]  /*1a00*/  ISETP.GE.AND P0, PT, R0, R3, PT ;  /* 0x000000030000720c */ /* 0x000fc80003f06270 */
[----:B------:R-:W-:-:S13]  /*1a10*/  ISETP.LE.U32.OR P0, PT, R2, UR4, P0 ;  /* 0x0000000402007c0c */ /* 0x000fda0008703470 */
[----:B------:R-:W-:Y:S05]  /*1a20*/  @P0 BRA `(.L_x_363) ;  /* 0x0000000800800947 */ /* 0x000fea0003800000 */
[----:B------:R-:W-:Y:S01]  /*1a30*/  LOP3.LUT R3, RZ, R0, RZ, 0x33, !PT ;  /* 0x00000000ff037212 */ /* 0x000fe200078e33ff */
[----:B------:R-:W-:Y:S03]  /*1a40*/  BSSY.RECONVERGENT B2, `(.L_x_364) ;  /* 0x0000053000027945 */ /* 0x000fe60003800200 */
[----:B------:R-:W-:-:S04]  /*1a50*/  IADD3 R3, PT, PT, R2, -UR4, R3 ;  /* 0x8000000402037c10 */ /* 0x000fc8000fffe003 */
[C---:B------:R-:W-:Y:S01]  /*1a60*/  ISETP.GE.U32.AND P0, PT, R3.reuse, 0x2580, PT ;  /* 0x000025800300780c */ /* 0x040fe20003f06070 */
[----:B------:R-:W-:-:S05]  /*1a70*/  IMAD.HI.U32 R2, R3, -0x33333333, RZ ;  /* 0xcccccccd03027827 */ /* 0x000fca00078e00ff */
[----:B------:R-:W-:Y:S01]  /*1a80*/  LEA.HI R3, R2, 0x1, RZ, 0x17 ;  /* 0x0000000102037811 */ /* 0x000fe200078fb8ff */
[----:B------:R-:W-:-:S03]  /*1a90*/  IMAD.MOV.U32 R2, RZ, RZ, R0 ;  /* 0x000000ffff027224 */ /* 0x000fc600078e0000 */
[----:B------:R-:W-:-:S03]  /*1aa0*/  LOP3.LUT R4, R3, 0xf, RZ, 0xc0, !PT ;  /* 0x0000000f03047812 */ /* 0x000fc600078ec0ff */
[----:B------:R-:W-:Y:S05]  /*1ab0*/  @!P0 BRA `(.L_x_365) ;  /* 0x00000004002c8947 */ /* 0x000fea0003800000 */
[----:B------:R-:W-:Y:S01]  /*1ac0*/  LOP3.LUT R42, R3, 0xfffff0, RZ, 0xc0, !PT ;  /* 0x00fffff0032a7812 */ /* 0x000fe200078ec0ff */
[----:B------:R-:W-:Y:S01]  /*1ad0*/  BSSY.RECONVERGENT B3, `(.L_x_366) ;  /* 0x0000048000037945 */ /* 0x000fe20003800200 */
[C---:B------:R-:W-:Y:S01]  /*1ae0*/  LOP3.LUT R2, R0.reuse, 0x1400, RZ, 0xfc, !PT ;  /* 0x0000140000027812 */ /* 0x040fe200078efcff */
[----:B------:R-:W-:Y:S02]  /*1af0*/  VIADD R5, R0, UR4 ;  /* 0x0000000400057c36 */ /* 0x000fe40008000000 */
[----:B------:R-:W-:-:S07]  /*1b00*/  IMAD.MOV R42, RZ, RZ, -R42 ;  /* 0x000000ffff2a7224 */ /* 0x000fce00078e0a2a */
.L_x_367:
        /* <DEDUP_REMOVED lines=68> */
[----:B------:R-:W-:Y:S05]  /*1f50*/  BSYNC.RECONVERGENT B3 ;  /* 0x0000000000037941 */ /* 0x000fea0003800200 */
.L_x_366:
[----:B------:R-:W-:-:S07]  /*1f60*/  VIADD R2, R2, 0xffffec00 ;  /* 0xffffec0002027836 */ /* 0x000fce0000000000 */
.L_x_365:
[----:B------:R-:W-:Y:S05]  /*1f70*/  BSYNC.RECONVERGENT B2 ;  /* 0x0000000000027941 */ /* 0x000fea0003800200 */
.L_x_364:
        /* <DEDUP_REMOVED lines=40> */
.L_x_369:
[----:B------:R-:W-:Y:S05]  /*2200*/  BSYNC.RECONVERGENT B2 ;  /* 0x0000000000027941 */ /* 0x000fea0003800200 */
.L_x_368:
        /* <DEDUP_REMOVED lines=23> */
.L_x_371:
[----:B------:R-:W-:Y:S05]  /*2380*/  BSYNC.RECONVERGENT B2 ;  /* 0x0000000000027941 */ /* 0x000fea0003800200 */
.L_x_370:
[----:B------:R-:W-:Y:S05]  /*2390*/  @!P1 BRA `(.L_x_363) ;  /* 0x0000000000249947 */ /* 0x000fea0003800000 */
[----:B------:R-:W-:Y:S02]  /*23a0*/  VIADD R5, R2, UR4 ;  /* 0x0000000402057c36 */ /* 0x000fe40008000000 */
[----:B------:R-:W-:-:S07]  /*23b0*/  IMAD.MOV R4, RZ, RZ, -R3 ;  /* 0x000000ffff047224 */ /* 0x000fce00078e0a03 */
.L_x_372:
[----:B------:R-:W-:-:S06]  /*23c0*/  IMAD.WIDE.U32 R2, R5, 0x8, R6 ;  /* 0x0000000805027825 */ /* 0x000fcc00078e0006 */
[----:B------:R-:W2:Y:S01]  /*23d0*/  LDG.E.64 R2, desc[UR6][R2.64] ;  /* 0x0000000602027981 */ /* 0x000ea2000c1e1b00 */
[----:B------:R-:W-:Y:S02]  /*23e0*/  VIADD R4, R4, 0x1 ;  /* 0x0000000104047836 */ /* 0x000fe40000000000 */
[----:B------:R-:W-:-:S03]  /*23f0*/  VIADD R5, R5, 0x280 ;  /* 0x0000028005057836 */ /* 0x000fc60000000000 */
[----:B------:R-:W-:Y:S01]  /*2400*/  ISETP.NE.AND P0, PT, R4, RZ, PT ;  /* 0x000000ff0400720c */ /* 0x000fe20003f05270 */
[----:B--2---:R-:W-:-:S12]  /*2410*/  DADD R38, R2, R38 ;  /* 0x0000000002267229 */ /* 0x004fd80000000026 */
[----:B------:R-:W-:Y:S05]  /*2420*/  @P0 BRA `(.L_x_372) ;  /* 0xfffffffc00e40947 */ /* 0x000fea000383ffff */
.L_x_363:
[----:B------:R-:W-:Y:S05]  /*2430*/  BSYNC.RECONVERGENT B1 ;  /* 0x0000000000017941 */ /* 0x000fea0003800200 */
.L_x_361:
        /* <DEDUP_REMOVED lines=49> */
[----:B------:R-:W0:Y:S05]  /*2750*/  LDS.128 R8, [UR4+0x50] ;  /* 0x00005004ff087984 */ /* 0x000e2a0008000c00 */
[----:B------:R-:W-:-:S08]  /*2760*/  DADD R12, R12, R14 ;  /* 0x000000000c0c7229 */ /* 0x000fd0000000000e */
[----:B-1----:R-:W-:-:S08]  /*2770*/  DADD R12, R12, R16 ;  /* 0x000000000c0c7229 */ /* 0x002fd00000000010 */
[----:B------:R-:W-:Y:S02]  /*2780*/  DADD R18, R12, R18 ;  /* 0x000000000c127229 */ /* 0x000fe40000000012 */
[----:B------:R-:W1:Y:S06]  /*2790*/  LDS.128 R12, [UR4+0x60] ;  /* 0x00006004ff0c7984 */ /* 0x000e6c0008000c00 */
        /* <DEDUP_REMOVED lines=12> */
[----:B0-----:R-:W-:Y:S01]  /*2860*/  DADD R2, R2, R8 ;  /* 0x0000000002027229 */ /* 0x001fe20000000008 */
[----:B------:R-:W0:Y:S07]  /*2870*/  LDS.64 R8, [UR4+0xb0] ;  /* 0x0000b004ff087984 */ /* 0x000e2e0008000a00 */
[----:B------:R-:W-:-:S08]  /*2880*/  DADD R2, R2, R10 ;  /* 0x0000000002027229 */ /* 0x000fd0000000000a */
[----:B-1----:R-:W-:-:S08]  /*2890*/  DADD R2, R2, R12 ;  /* 0x0000000002027229 */ /* 0x002fd0000000000c */
[----:B------:R-:W-:-:S08]  /*28a0*/  DADD R2, R2, R14 ;  /* 0x0000000002027229 */ /* 0x000fd0000000000e */
[----:B--2---:R-:W-:-:S08]  /*28b0*/  DADD R2, R2, R4 ;  /* 0x0000000002027229 */ /* 0x004fd00000000004 */
[----:B------:R-:W-:-:S08]  /*28c0*/  DADD R2, R2, R6 ;  /* 0x0000000002027229 */ /* 0x000fd00000000006 */
[----:B0-----:R-:W-:-:S11]  /*28d0*/  DADD R8, R2, R8 ;  /* 0x0000000002087229 */ /* 0x001fd60000000008 */
.L_x_359:
[----:B------:R-:W-:Y:S05]  /*28e0*/  BSYNC.RECONVERGENT B0 ;  /* 0x0000000000007941 */ /* 0x000fea0003800200 */
.L_x_344:
[----:B------:R-:W-:Y:S05]  /*28f0*/  @P0 EXIT ;  /* 0x000000000000094d */ /* 0x000fea0003800000 */
[----:B------:R-:W0:Y:S01]  /*2900*/  LDCU.64 UR4, c[0x0][0x398] ;  /* 0x00007300ff0477ac */ /* 0x000e220008000a00 */
[----:B--2---:R-:W2:Y:S01]  /*2910*/  LDC.64 R2, c[0x0][0x388] ;  /* 0x0000e200ff027b82 */ /* 0x004ea20000000a00 */
[----:B0-----:R-:W-:-:S07]  /*2920*/  DADD R8, R8, UR4 ;  /* 0x0000000408087e29 */ /* 0x001fce0008000000 */
[----:B--2---:R-:W-:Y:S01]  /*2930*/  STG.E.64 desc[UR6][R2.64], R8 ;  /* 0x0000000802007986 */ /* 0x004fe2000c101b06 */
[----:B------:R-:W-:Y:S05]  /*2940*/  EXIT ;  /* 0x000000000000794d */ /* 0x000fea0003800000 */
.L_x_373:
        /* <DEDUP_REMOVED lines=11> */
.L_x_2034:


//--------------------- .text._ZN3cub18CUB_300001_SM_10006detail9transform16transform_kernelINS2_10policy_hubILb1EN4cuda3std3__45tupleIJN6thrust24THRUST_300001_SM_1000_NS17counting_iteratorIjNSA_11use_defaultESC_SC_EEEEEE10policy1000El3prgNSA_6detail15normal_iteratorINSA_10device_ptrIdEEEEJSD_EEEvT0_iT1_T2_DpNS2_10kernel_argIT3_EE --------------------------
	.section	.text._ZN3cub18CUB_300001_SM_10006detail9transform16transform_kernelINS2_10policy_hubILb1EN4cuda3std3__45tupleIJN6thrust24THRUST_300001_SM_1000_NS17counting_iteratorIjNSA_11use_defaultESC_SC_EEEEEE10policy1000El3prgNSA_6detail15normal_iteratorINSA_10device_ptrIdEEEEJSD_EEEvT0_iT1_T2_DpNS2_10kernel_argIT3_EE,"ax",@progbits
	.align	128
        .global         _ZN3cub18CUB_300001_SM_10006detail9transform16transform_kernelINS2_10policy_hubILb1EN4cuda3std3__45tupleIJN6thrust24THRUST_300001_SM_1000_NS17counting_iteratorIjNSA_11use_defaultESC_SC_EEEEEE10policy1000El3prgNSA_6detail15normal_iteratorINSA_10device_ptrIdEEEEJSD_EEEvT0_iT1_T2_DpNS2_10kernel_argIT3_EE
        .type           _ZN3cub18CUB_300001_SM_10006detail9transform16transform_kernelINS2_10policy_hubILb1EN4cuda3std3__45tupleIJN6thrust24THRUST_300001_SM_1000_NS17counting_iteratorIjNSA_11use_defaultESC_SC_EEEEEE10policy1000El3prgNSA_6detail15normal_iteratorINSA_10device_ptrIdEEEEJSD_EEEvT0_iT1_T2_DpNS2_10kernel_argIT3_EE,@function
        .size           _ZN3cub18CUB_300001_SM_10006detail9transform16transform_kernelINS2_10policy_hubILb1EN4cuda3std3__45tupleIJN6thrust24THRUST_300001_SM_1000_NS17counting_iteratorIjNSA_11use_defaultESC_SC_EEEEEE10policy1000El3prgNSA_6detail15normal_iteratorINSA_10device_ptrIdEEEEJSD_EEEvT0_iT1_T2_DpNS2_10kernel_argIT3_EE,(.L_x_2021 - _ZN3cub18CUB_300001_SM_10006detail9transform16transform_kernelINS2_10policy_hubILb1EN4cuda3std3__45tupleIJN6thrust24THRUST_300001_SM_1000_NS17counting_iteratorIjNSA_11use_defaultESC_SC_EEEEEE10policy1000El3prgNSA_6detail15normal_iteratorINSA_10device_ptrIdEEEEJSD_EEEvT0_iT1_T2_DpNS2_10kernel_argIT3_EE)
        .other          _ZN3cub18CUB_300001_SM_10006detail9transform16transform_kernelINS2_10policy_hubILb1EN4cuda3std3__45tupleIJN6thrust24THRUST_300001_SM_1000_NS17counting_iteratorIjNSA_11use_defaultESC_SC_EEEEEE10policy1000El3prgNSA_6detail15normal_iteratorINSA_10device_ptrIdEEEEJSD_EEEvT0_iT1_T2_DpNS2_10kernel_argIT3_EE,@"STO_CUDA_ENTRY STV_DEFAULT"
_ZN3cub18CUB_300001_SM_10006detail9transform16transform_kernelINS2_10policy_hubILb1EN4cuda3std3__45tupleIJN6thrust24THRUST_300001_SM_1000_NS17counting_iteratorIjNSA_11use_defaultESC_SC_EEEEEE10policy1000El3prgNSA_6detail15normal_iteratorINSA_10device_ptrIdEEEEJSD_EEEvT0_iT1_T2_DpNS2_10kernel_argIT3_EE:
.text._ZN3cub18CUB_300001_SM_10006detail9transform16transform_kernelINS2_10policy_hubILb1EN4cuda3std3__45tupleIJN6thrust24THRUST_300001_SM_1000_NS17counting_iteratorIjNSA_11use_defaultESC_SC_EEEEEE10policy1000El3prgNSA_6detail15normal_iteratorINSA_10device_ptrIdEEEEJSD_EEEvT0_iT1_T2_DpNS2_10kernel_argIT3_EE:
[----:B------:R-:W-:Y:S01]  /*0000*/  LDC R1, c[0x0][0x37c] ;  /* 0x0000df00ff017b82 */ /* 0x000fe20000000800 */
[----:B------:R-:W0:Y:S07]  /*0010*/  LDCU UR17, c[0x0][0x388] ;  /* 0x00007100ff1177ac */ /* 0x000e2e0008000800 */
[----:B------:R-:W1:Y:S01]  /*0020*/  S2UR UR6, SR_CTAID.X ;  /* 0x00000000000679c3 */ /* 0x000e620000002500 */
[----:B------:R-:W-:Y:S01]  /*0030*/  IMAD.MOV.U32 R3, RZ, RZ, 0x41dfffff ;  /* 0x41dfffffff037424 */ /* 0x000fe200078e00ff */
[----:B------:R-:W2:Y:S01]  /*0040*/  LDCU.64 UR8, c[0x0][0x380] ;  /* 0x00007000ff0877ac */ /* 0x000ea20008000a00 */
[----:B------:R-:W3:Y:S01]  /*0050*/  LDCU.64 UR12, c[0x0][0x3a0] ;  /* 0x00007400ff0c77ac */ /* 0x000ee20008000a00 */
[----:B------:R-:W4:Y:S01]  /*0060*/  LDCU UR10, c[0x0][0x3a8] ;  /* 0x00007500ff0a77ac */ /* 0x000f220008000800 */
[----:B------:R-:W5:Y:S01]  /*0070*/  LDCU.64 UR14, c[0x0][0x358] ;  /* 0x00006b00ff0e77ac */ /* 0x000f620008000a00 */
[----:B0-----:R-:W-:-:S04]  /*0080*/  USHF.L.U32 UR11, UR17, 0x7, URZ ;  /* 0x00000007110b7899 */ /* 0x001fc800080006ff */
[----:B------:R-:W-:Y:S02]  /*0090*/  USHF.R.S32.HI UR16, URZ, 0x1f, UR11 ;  /* 0x0000001fff107899 */ /* 0x000fe4000801140b */
[----:B-1----:R-:W-:Y:S02]  /*00a0*/  UIMAD.WIDE.U32 UR4, UR11, UR6, URZ ;  /* 0x000000060b0472a5 */ /* 0x002fe4000f8e00ff */
[----:B------:R-:W-:Y:S02]  /*00b0*/  UIMAD UR7, UR16, UR6, URZ ;  /* 0x00000006100772a4 */ /* 0x000fe4000f8e02ff */
[----:B--2---:R-:W-:Y:S02]  /*00c0*/  UIADD3 UR8, UP0, UPT, -UR4, UR8, URZ ;  /* 0x0000000804087290 */ /* 0x004fe4000ff1e1ff */
[----:B------:R-:W-:Y:S02]  /*00d0*/  UIADD3 UR7, UPT, UPT, UR5, UR7, URZ ;  /* 0x0000000705077290 */ /* 0x000fe4000fffe0ff */
[----:B---3--:R-:W-:-:S02]  /*00e0*/  ULEA UR6, UP1, UR4, UR12, 0x3 ;  /* 0x0000000c04067291 */ /* 0x008fc4000f8218ff */
[----:B------:R-:W-:Y:S02]  /*00f0*/  UIADD3.X UR5, UPT, UPT, ~UR7, UR9, URZ, UP0, !UPT ;  /* 0x0000000907057290 */ /* 0x000fe400087fe5ff */
[----:B------:R-:W-:Y:S02]  /*0100*/  UISETP.LT.U32.AND UP0, UPT, UR8, UR11, UPT ;  /* 0x0000000b0800728c */ /* 0x000fe4000bf01070 */
[----:B------:R-:W-:Y:S02]  /*0110*/  ULEA.HI.X UR7, UR4, UR13, UR7, 0x3, UP1 ;  /* 0x0000000d04077291 */ /* 0x000fe400088f1c07 */
[----:B------:R-:W-:Y:S02]  /*0120*/  UISETP.LT.AND.EX UP0, UPT, UR5, UR16, UPT, UP0 ;  /* 0x000000100500728c */ /* 0x000fe4000bf01300 */
[----:B----4-:R-:W-:Y:S02]  /*0130*/  UIADD3 UR5, UPT, UPT, UR4, UR10, URZ ;  /* 0x0000000a04057290 */ /* 0x010fe4000fffe0ff */
[----:B------:R-:W-:Y:S01]  /*0140*/  USEL UR8, UR8, UR11, UP0 ;  /* 0x0000000b08087287 */ /* 0x000fe20008000000 */
[----:B------:R-:W-:-:S03]  /*0150*/  UMOV UR9, 0xff800000 ;  /* 0xff80000000097882 */ /* 0x000fc60000000000 */
[----:B------:R-:W-:-:S09]  /*0160*/  UISETP.NE.AND UP0, UPT, UR11, UR8, UPT ;  /* 0x000000080b00728c */ /* 0x000fd2000bf05270 */
[----:B-----5:R-:W-:Y:S05]  /*0170*/  BRA.U !UP0, `(.L_x_374) ;  /* 0x0000000508ec7547 */ /* 0x020fea000b800000 */
[----:B------:R-:W-:-:S06]  /*0180*/  UISETP.GE.AND UP0, UPT, UR17, 0x1, UPT ;  /* 0x000000011100788c */ /* 0x000fcc000bf06270 */
[----:B------:R-:W-:-:S13]  /*0190*/  PLOP3.LUT P0, PT, PT, PT, UP0, 0x80, 0x8 ;  /* 0x000000000008781c */ /* 0x000fda0003f0f008 */
[----:B------:R-:W-:Y:S05]  /*01a0*/  @!P0 EXIT ;  /* 0x000000000000894d */ /* 0x000fea0003800000 */
[----:B------:R-:W0:Y:S01]  /*01b0*/  LDC.64 R4, c[0x0][0x390] ;  /* 0x0000e400ff047b82 */ /* 0x000e220000000a00 */
[----:B------:R-:W1:Y:S01]  /*01c0*/  S2R R23, SR_TID.X ;  /* 0x0000000000177919 */ /* 0x000e620000002100 */
[----:B------:R-:W-:-:S06]  /*01d0*/  UMOV UR4, URZ ;  /* 0x000000ff00047c82 */ /* 0x000fcc0008000000 */
[----:B------:R-:W0:Y:S02]  /*01e0*/  LDC.64 R6, c[0x0][0x398] ;  /* 0x0000e600ff067b82 */ /* 0x000e240000000a00 */
[----:B01----:R-:W-:-:S11]  /*01f0*/  DADD R6, R6, -R4 ;  /* 0x0000000006067229 */ /* 0x003fd60000000804 */
.L_x_385:
[----:B------:R-:W-:Y:S01]  /*0200*/  IMAD.U32 R22, RZ, RZ, UR4 ;  /* 0x00000004ff167e24 */ /* 0x000fe2000f8e00ff */
[----:B0-----:R-:W0:Y:S01]  /*0210*/  LDCU UR10, c[0x0][0x388] ;  /* 0x00007100ff0a77ac */ /* 0x001e220008000800 */
[----:B------:R-:W-:Y:S02]  /*0220*/  BSSY.RECONVERGENT B0, `(.L_x_375) ;  /* 0x000006e000007945 */ /* 0x000fe40003800200 */
[----:B------:R-:W-:Y:S01]  /*0230*/  IMAD R22, R22, 0x80, R23 ;  /* 0x0000008016167824 */ /* 0x000fe200078e0217 */
[----:B------:R-:W-:-:S04]  /*0240*/  UIADD3 UR4, UPT, UPT, UR4, 0x1, URZ ;  /* 0x0000000104047890 */ /* 0x000fc8000fffe0ff */
[----:B------:R-:W-:Y:S01]  /*0250*/  ISETP.GE.AND P0, PT, R22, UR8, PT ;  /* 0x0000000816007c0c */ /* 0x000fe2000bf06270 */
[----:B0-----:R-:W-:-:S12]  /*0260*/  UISETP.NE.AND UP0, UPT, UR4, UR10, UPT ;  /* 0x0000000a0400728c */ /* 0x001fd8000bf05270 */
[----:B------:R-:W-:Y:S05]  /*0270*/  @P0 BRA `(.L_x_376) ;  /* 0x0000000400a00947 */ /* 0x000fea0003800000 */
[----:B------:R-:W-:Y:S01]  /*0280*/  VIADD R0, R22, UR5 ;  /* 0x0000000516007c36 */ /* 0x000fe20008000000 */
[----:B------:R-:W-:Y:S01]  /*0290*/  BSSY.RECONVERGENT B1, `(.L_x_377) ;  /* 0x0000041000017945 */ /* 0x000fe20003800200 */
[----:B------:R-:W-:-:S03]  /*02a0*/  IMAD.MOV.U32 R16, RZ, RZ, 0x1 ;  /* 0x00000001ff107424 */ /* 0x000fc600078e00ff */
[----:B------:R-:W-:-:S13]  /*02b0*/  ISETP.NE.AND P0, PT, R0, RZ, PT ;  /* 0x000000ff0000720c */ /* 0x000fda0003f05270 */
[----:B------:R-:W-:Y:S05]  /*02c0*/  @!P0 BRA `(.L_x_378) ;  /* 0x0000000000f48947 */ /* 0x000fea0003800000 */
[----:B------:R-:W-:Y:S01]  /*02d0*/  HFMA2 R19, -RZ, RZ, 0, -1.1396484375 ;  /* 0x0000bc8fff137431 */ /* 0x000fe200000001ff */
[----:B------:R-:W-:Y:S01]  /*02e0*/  BSSY.RECONVERGENT B2, `(.L_x_379) ;  /* 0x0000036000027945 */ /* 0x000fe20003800200 */
[----:B------:R-:W-:Y:S01]  /*02f0*/  CS2R R14, SRZ ;  /* 0x00000000000e7805 */ /* 0x000fe2000001ff00 */
[----:B------:R-:W-:Y:S02]  /*0300*/  IMAD.MOV.U32 R16, RZ, RZ, 0x1 ;  /* 0x00000001ff107424 */ /* 0x000fe400078e00ff */
[----:B------:R-:W-:-:S07]  /*0310*/  IMAD.MOV.U32 R17, RZ, RZ, RZ ;  /* 0x000000ffff117224 */ /* 0x000fce00078e00ff */
.L_x_382:
[-C--:B------:R-:W-:Y:S01]  /*0320*/  IMAD R2, R14, R19.reuse, RZ ;  /* 0x000000130e027224 */ /* 0x080fe200078e02ff */
[----:B------:R-:W-:Y:S01]  /*0330*/  BSSY.RECONVERGENT B3, `(.L_x_380) ;  /* 0x000002a000037945 */ /* 0x000fe20003800200 */
[----:B------:R-:W-:-:S04]  /*0340*/  IMAD.WIDE.U32 R4, R19, R19, RZ ;  /* 0x0000001313047225 */ /* 0x000fc800078e00ff */
[----:B------:R-:W-:Y:S01]  /*0350*/  IMAD R9, R19, R14, R2 ;  /* 0x0000000e13097224 */ /* 0x000fe200078e0202 */
[----:B------:R-:W-:Y:S01]  /*0360*/  LOP3.LUT R2, R0, 0x1, RZ, 0xc0, !PT ;  /* 0x0000000100027812 */ /* 0x000fe200078ec0ff */
[----:B------:R-:W-:-:S03]  /*0370*/  IMAD.WIDE.U32 R10, R4, 0x3, RZ ;  /* 0x00000003040a7825 */ /* 0x000fc600078e00ff */
[----:B------:R-:W-:Y:S01]  /*0380*/  ISETP.NE.U32.AND P1, PT, R2, 0x1, PT ;  /* 0x000000010200780c */ /* 0x000fe20003f25070 */
[----:B------:R-:W-:-:S03]  /*0390*/  IMAD.IADD R5, R5, 0x1, R9 ;  /* 0x0000000105057824 */ /* 0x000fc600078e0209 */
[----:B------:R-:W-:Y:S01]  /*03a0*/  ISETP.NE.U32.AND.EX P1, PT, RZ, RZ, PT, P1 ;  /* 0x000000ffff00720c */ /* 0x000fe20003f25110 */
[----:B------:R-:W-:-:S04]  /*03b0*/  IMAD.WIDE.U32 R8, R5, 0x3, RZ ;  /* 0x0000000305087825 */ /* 0x000fc800078e00ff */
[----:B------:R-:W-:-:S04]  /*03c0*/  IMAD.WIDE.U32 R8, P0, R4, -0x7fffffff, R8 ;  /* 0x8000000104087825 */ /* 0x000fc80007800008 */
[----:B------:R-:W-:Y:S01]  /*03d0*/  IMAD.X R13, RZ, RZ, RZ, P0 ;  /* 0x000000ffff0d7224 */ /* 0x000fe200000e06ff */
[----:B------:R-:W-:Y:S01]  /*03e0*/  IADD3 RZ, P0, PT, R11, R8, RZ ;  /* 0x000000080bff7210 */ /* 0x000fe20007f1e0ff */
[----:B------:R-:W-:-:S04]  /*03f0*/  IMAD.MOV.U32 R12, RZ, RZ, R9 ;  /* 0x000000ffff0c7224 */ /* 0x000fc800078e0009 */
[----:B------:R-:W-:Y:S01]  /*0400*/  IMAD.WIDE.U32.X R12, R5, -0x7fffffff, R12, P0 ;  /* 0x80000001050c7825 */ /* 0x000fe200000e040c */
[----:B------:R-:W-:-:S04]  /*0410*/  ISETP.GT.U32.AND P0, PT, R0, 0x1, PT ;  /* 0x000000010000780c */ /* 0x000fc80003f04070 */
[--C-:B------:R-:W-:Y:S02]  /*0420*/  SHF.R.U64 R11, R12, 0x1e, R13.reuse ;  /* 0x0000001e0c0b7819 */ /* 0x100fe4000000120d */
[----:B------:R-:W-:-:S03]  /*0430*/  SHF.R.U32.HI R2, RZ, 0x1e, R13 ;  /* 0x0000001eff027819 */ /* 0x000fc6000001160d */
[----:B------:R-:W-:-:S04]  /*0440*/  IMAD.WIDE.U32 R4, R11, -0x7fffffff, R4 ;  /* 0x800000010b047825 */ /* 0x000fc800078e0004 */
[----:B------:R-:W-:Y:S01]  /*0450*/  IMAD R2, R2, -0x7fffffff, RZ ;  /* 0x8000000102027824 */ /* 0x000fe200078e02ff */
[----:B------:R-:W-:Y:S06]  /*0460*/  @P1 BRA `(.L_x_381) ;  /* 0x0000000000581947 */ /* 0x000fec0003800000 */
[-C--:B------:R-:W-:Y:S02]  /*0470*/  IMAD R17, R17, R19.reuse, RZ ;  /* 0x0000001311117224 */ /* 0x080fe400078e02ff */
[----:B------:R-:W-:-:S04]  /*0480*/  IMAD.WIDE.U32 R8, R16, R19, RZ ;  /* 0x0000001310087225 */ /* 0x000fc800078e00ff */
[----:B------:R-:W-:-:S05]  /*0490*/  IMAD R17, R14, R16, R17 ;  /* 0x000000100e117224 */ /* 0x000fca00078e0211 */
[----:B------:R-:W-:-:S05]  /*04a0*/  IADD3 R9, PT, PT, R9, R17, RZ ;  /* 0x0000001109097210 */ /* 0x000fca0007ffe0ff */
[----:B------:R-:W-:-:S04]  /*04b0*/  IMAD.WIDE.U32 R12, R9, 0x5, RZ ;  /* 0x00000005090c7825 */ /* 0x000fc800078e00ff */
[----:B------:R-:W-:-:S04]  /*04c0*/  IMAD.WIDE.U32 R16, P1, R8, 0x2, R12 ;  /* 0x0000000208107825 */ /* 0x000fc8000782000c */
[----:B------:R-:W-:-:S04]  /*04d0*/  IMAD.WIDE.U32 R12, R8, 0x5, RZ ;  /* 0x00000005080c7825 */ /* 0x000fc800078e00ff */
[----:B------:R-:W-:Y:S01]  /*04e0*/  IMAD.X R19, RZ, RZ, RZ, P1 ;  /* 0x000000ffff137224 */ /* 0x000fe200008e06ff */
[----:B------:R-:W-:Y:S01]  /*04f0*/  IADD3 RZ, P1, PT, R13, R16, RZ ;  /* 0x000000100dff7210 */ /* 0x000fe20007f3e0ff */
[----:B------:R-:W-:-:S04]  /*0500*/  IMAD.MOV.U32 R18, RZ, RZ, R17 ;  /* 0x000000ffff127224 */ /* 0x000fc800078e0011 */
[----:B------:R-:W-:-:S03]  /*0510*/  IMAD.WIDE.U32.X R12, R9, 0x2, R18, P1 ;  /* 0x00000002090c7825 */ /* 0x000fc600008e0412 */
[----:B------:R-:W-:-:S05]  /*0520*/  IADD3 R17, P1, PT, R8, -R12, RZ ;  /* 0x8000000c08117210 */ /* 0x000fca0007f3e0ff */
[----:B------:R-:W-:-:S05]  /*0530*/  IMAD.X R10, R9, 0x1, ~R13, P1 ;  /* 0x00000001090a7824 */ /* 0x000fca00008e0e0d */
[--C-:B------:R-:W-:Y:S02]  /*0540*/  SHF.R.U64 R17, R17, 0x1, R10.reuse ;  /* 0x0000000111117819 */ /* 0x100fe4000000120a */
[----:B------:R-:W-:Y:S02]  /*0550*/  SHF.R.U32.HI R19, RZ, 0x1, R10 ;  /* 0x00000001ff137819 */ /* 0x000fe4000001160a */
[----:B------:R-:W-:-:S05]  /*0560*/  IADD3 R10, P1, PT, R17, R12, RZ ;  /* 0x0000000c110a7210 */ /* 0x000fca0007f3e0ff */
[----:B------:R-:W-:-:S05]  /*0570*/  IMAD.X R17, R19, 0x1, R13, P1 ;  /* 0x0000000113117824 */ /* 0x000fca00008e060d */
[--C-:B------:R-:W-:Y:S02]  /*0580*/  SHF.R.U64 R13, R10, 0x1e, R17.reuse ;  /* 0x0000001e0a0d7819 */ /* 0x100fe40000001211 */
[----:B------:R-:W-:-:S03]  /*0590*/  SHF.R.U32.HI R10, RZ, 0x1e, R17 ;  /* 0x0000001eff0a7819 */ /* 0x000fc60000011611 */
[----:B------:R-:W-:-:S04]  /*05a0*/  IMAD.WIDE.U32 R16, R13, -0x7fffffff, R8 ;  /* 0x800000010d107825 */ /* 0x000fc800078e0008 */
[----:B------:R-:W-:-:S05]  /*05b0*/  IMAD R10, R10, -0x7fffffff, RZ ;  /* 0x800000010a0a7824 */ /* 0x000fca00078e02ff */
[----:B------:R-:W-:-:S07]  /*05c0*/  IADD3 R17, PT, PT, R17, -R13, R10 ;  /* 0x8000000d11117210 */ /* 0x000fce0007ffe00a */
.L_x_381:
[----:B------:R-:W-:Y:S05]  /*05d0*/  BSYNC.RECONVERGENT B3 ;  /* 0x0000000000037941 */ /* 0x000fea0003800200 */
.L_x_380:
[----:B------:R-:W-:Y:S01]  /*05e0*/  ISETP.GT.U32.AND.EX P0, PT, R15, RZ, PT, P0 ;  /* 0x000000ff0f00720c */ /* 0x000fe20003f04100 */
[----:B------:R-:W-:Y:S01]  /*05f0*/  IMAD.MOV.U32 R19, RZ, RZ, R4 ;  /* 0x000000ffff137224 */ /* 0x000fe200078e0004 */
[--C-:B------:R-:W-:Y:S02]  /*0600*/  SHF.R.U64 R0, R0, 0x1, R15.reuse ;  /* 0x0000000100007819 */ /* 0x100fe4000000120f */
[----:B------:R-:W-:Y:S02]  /*0610*/  SHF.R.U32.HI R15, RZ, 0x1, R15 ;  /* 0x00000001ff0f7819 */ /* 0x000fe4000001160f */
[----:B------:R-:W-:-:S07]  /*0620*/  IADD3 R14, PT, PT, R5, -R11, R2 ;  /* 0x8000000b050e7210 */ /* 0x000fce0007ffe002 */
[----:B------:R-:W-:Y:S05]  /*0630*/  @P0 BRA `(.L_x_382) ;  /* 0xfffffffc00380947 */ /* 0x000fea000383ffff */
[----:B------:R-:W-:Y:S05]  /*0640*/  BSYNC.RECONVERGENT B2 ;  /* 0x0000000000027941 */ /* 0x000fea0003800200 */
.L_x_379:
[----:B------:R-:W-:-:S05]  /*0650*/  IMAD.HI.U32 R5, R16, 0x3, RZ ;  /* 0x0000000310057827 */ /* 0x000fca00078e00ff */
[----:B------:R-:W-:-:S04]  /*0660*/  IADD3 R0, PT, PT, -R5, R16, RZ ;  /* 0x0000001005007210 */ /* 0x000fc80007ffe1ff */
[----:B------:R-:W-:-:S04]  /*0670*/  LEA.HI R0, R0, R5, RZ, 0x1f ;  /* 0x0000000500007211 */ /* 0x000fc800078ff8ff */
[----:B------:R-:W-:-:S05]  /*0680*/  SHF.R.U32.HI R5, RZ, 0x1e, R0 ;  /* 0x0000001eff057819 */ /* 0x000fca0000011600 */
[----:B------:R-:W-:-:S07]  /*0690*/  IMAD R16, R5, -0x7fffffff, R16 ;  /* 0x8000000105107824 */ /* 0x000fce00078e0210 */
.L_x_378:
[----:B------:R-:W-:Y:S05]  /*06a0*/  BSYNC.RECONVERGENT B1 ;  /* 0x0000000000017941 */ /* 0x000fea0003800200 */
.L_x_377:
[----:B------:R-:W-:Y:S01]  /*06b0*/  IMAD.HI.U32 R0, R16, -0x4370ec6f, RZ ;  /* 0xbc8f139110007827 */ /* 0x000fe200078e00ff */
[----:B------:R-:W0:Y:S01]  /*06c0*/  MUFU.RCP64H R9, 2.14748262400000000000e+09 ;  /* 0x41dfffff00097908 */ /* 0x000e220000001800 */
[----:B------:R-:W-:Y:S02]  /*06d0*/  BSSY.RECONVERGENT B1, `(.L_x_383) ;  /* 0x000001d000017945 */ /* 0x000fe40003800200 */
[----:B------:R-:W-:Y:S01]  /*06e0*/  IMAD.MOV.U32 R4, RZ, RZ, -0x800000 ;  /* 0xff800000ff047424 */ /* 0x000fe200078e00ff */
[----:B------:R-:W-:Y:S01]  /*06f0*/  SHF.R.U32.HI R11, RZ, 0xf, R0 ;  /* 0x0000000fff0b7819 */ /* 0x000fe20000011600 */
[----:B------:R-:W-:Y:S02]  /*0700*/  IMAD.MOV.U32 R5, RZ, RZ, 0x41dfffff ;  /* 0x41dfffffff057424 */ /* 0x000fe400078e00ff */
[----:B------:R-:W-:Y:S02]  /*0710*/  IMAD.MOV.U32 R8, RZ, RZ, 0x1 ;  /* 0x00000001ff087424 */ /* 0x000fe400078e00ff */
[----:B------:R-:W-:-:S02]  /*0720*/  IMAD R16, R11, -0xadc8, R16 ;  /* 0xffff52380b107824 */ /* 0x000fc400078e0210 */
[----:B------:R-:W-:Y:S02]  /*0730*/  IMAD R13, R11, 0xd47, RZ ;  /* 0x00000d470b0d7824 */ /* 0x000fe400078e02ff */
[----:B------:R-:W-:-:S03]  /*0740*/  IMAD R16, R16, 0xbc8f, RZ ;  /* 0x0000bc8f10107824 */ /* 0x000fc600078e02ff */
[----:B------:R-:W-:Y:S01]  /*0750*/  LOP3.LUT R15, R13, 0x7fffffff, RZ, 0x3c, !PT ;  /* 0x7fffffff0d0f7812 */ /* 0x000fe200078e3cff */
[----:B0-----:R-:W-:Y:S01]  /*0760*/  DFMA R10, R8, -R4, 1 ;  /* 0x3ff00000080a742b */ /* 0x001fe20000000804 */
[----:B------:R-:W-:-:S07]  /*0770*/  ISETP.GE.U32.AND P0, PT, R16, R13, PT ;  /* 0x0000000d1000720c */ /* 0x000fce0003f06070 */
[----:B------:R-:W-:-:S06]  /*0780*/  DFMA R10, R10, R10, R10 ;  /* 0x0000000a0a0a722b */ /* 0x000fcc000000000a */
[----:B------:R-:W-:Y:S02]  /*0790*/  @P0 IMAD.MOV R15, RZ, RZ, -R13 ;  /* 0x000000ffff0f0224 */ /* 0x000fe400078e0a0d */
[----:B------:R-:W-:-:S03]  /*07a0*/  DFMA R10, R8, R10, R8 ;  /* 0x0000000a080a722b */ /* 0x000fc60000000008 */
[----:B------:R-:W-:-:S05]  /*07b0*/  IADD3 R12, PT, PT, R16, -0x1, R15 ;  /* 0xffffffff100c7810 */ /* 0x000fca0007ffe00f */
[C---:B------:R-:W-:Y:S01]  /*07c0*/  DFMA R8, R10.reuse, -R4, 1 ;  /* 0x3ff000000a08742b */ /* 0x040fe20000000804 */
[----:B------:R-:W0:Y:S07]  /*07d0*/  I2F.F64.U32 R12, R12 ;  /* 0x0000000c000c7312 */ /* 0x000e2e0000201800 */
[----:B------:R-:W-:-:S08]  /*07e0*/  DFMA R8, R10, R8, R10 ;  /* 0x000000080a08722b */ /* 0x000fd0000000000a */
[----:B0-----:R-:W-:Y:S01]  /*07f0*/  DMUL R10, R12, R8 ;  /* 0x000000080c0a7228 */ /* 0x001fe20000000000 */
[----:B------:R-:W-:-:S07]  /*0800*/  FSETP.GEU.AND P1, PT, |R13|, 6.5827683646048100446e-37, PT ;  /* 0x036000000d00780b */ /* 0x000fce0003f2e200 */
[----:B------:R-:W-:-:S08]  /*0810*/  DFMA R4, R10, -R4, R12 ;  /* 0x800000040a04722b */ /* 0x000fd0000000000c */
[----:B------:R-:W-:-:S10]  /*0820*/  DFMA R4, R8, R4, R10 ;  /* 0x000000040804722b */ /* 0x000fd4000000000a */
[----:B------:R-:W-:-:S05]  /*0830*/  FFMA R0, RZ, 27.999998092651367188, R5 ;  /* 0x41dfffffff007823 */ /* 0x000fca0000000005 */
[----:B------:R-:W-:-:S13]  /*0840*/  FSETP.GT.AND P0, PT, |R0|, 1.469367938527859385e-39, PT ;  /* 0x001000000000780b */ /* 0x000fda0003f04200 */
[----:B------:R-:W-:Y:S05]  /*0850*/  @P0 BRA P1, `(.L_x_384) ;  /* 0x0000000000100947 */ /* 0x000fea0000800000 */
[----:B------:R-:W-:-:S07]  /*0860*/  MOV R0, 0x880 ;  /* 0x0000088000007802 */ /* 0x000fce0000000f00 */
[----:B------:R-:W-:Y:S05]  /*0870*/  CALL.REL.NOINC `($__internal_0_$__cuda_sm20_div_rn_f64_full) ;  /* 0x0000000800187944 */ /* 0x000fea0003c00000 */
[----:B------:R-:W-:Y:S01]  /*0880*/  MOV R4, R16 ;  /* 0x0000001000047202 */ /* 0x000fe20000000f00 */
[----:B------:R-:W-:-:S07]  /*0890*/  IMAD.MOV.U32 R5, RZ, RZ, R17 ;  /* 0x000000ffff057224 */ /* 0x000fce00078e0011 */
.L_x_384:
[----:B------:R-:W-:Y:S05]  /*08a0*/  BSYNC.RECONVERGENT B1 ;  /* 0x0000000000017941 */ /* 0x000fea0003800200 */
.L_x_383:
[----:B------:R-:W0:Y:S01]  /*08b0*/  LDCU.64 UR10, c[0x0][0x390] ;  /* 0x00007200ff0a77ac */ /* 0x000e220008000a00 */
[----:B------:R-:W-:-:S04]  /*08c0*/  IMAD.MOV.U32 R9, RZ, RZ, 0x8 ;  /* 0x00000008ff097424 */ /* 0x000fc800078e00ff */
[----:B------:R-:W-:Y:S01]  /*08d0*/  IMAD.WIDE R8, R22, R9, UR6 ;  /* 0x0000000616087e25 */ /* 0x000fe2000f8e0209 */
[----:B0-----:R-:W-:-:S07]  /*08e0*/  DFMA R4, R6, R4, UR10 ;  /* 0x0000000a06047e2b */ /* 0x001fce0008000004 */
[----:B------:R0:W-:Y:S04]  /*08f0*/  STG.E.64 desc[UR14][R8.64], R4 ;  /* 0x0000000408007986 */ /* 0x0001e8000c101b0e */
.L_x_376:
[----:B------:R-:W-:Y:S05]  /*0900*/  BSYNC.RECONVERGENT B0 ;  /* 0x0000000000007941 */ /* 0x000fea0003800200 */
.L_x_375:
[----:B------:R-:W-:Y:S05]  /*0910*/  BRA.U UP0, `(.L_x_385) ;  /* 0xfffffff900387547 */ /* 0x000fea000b83ffff */
[----:B------:R-:W-:Y:S05]  /*0920*/  EXIT ;  /* 0x000000000000794d */ /* 0x000fea0003800000 */
.L_x_374:
        /* <DEDUP_REMOVED lines=8> */
.L_x_394:
[----:B------:R-:W-:Y:S01]  /*09b0*/  IMAD.U32 R6, RZ, RZ, UR4 ;  /* 0x00000004ff067e24 */ /* 0x000fe2000f8e00ff */
[----:B------:R-:W-:Y:S01]  /*09c0*/  BSSY.RECONVERGENT B0, `(.L_x_386) ;  /* 0x0000043000007945 */ /* 0x000fe20003800200 */
[----:B------:R-:W-:Y:S02]  /*09d0*/  IMAD.MOV.U32 R16, RZ, RZ, 0x1 ;  /* 0x00000001ff107424 */ /* 0x000fe400078e00ff */
[----:B------:R-:W-:-:S05]  /*09e0*/  IMAD R6, R6, 0x80, R7 ;  /* 0x0000008006067824 */ /* 0x000fca00078e0207 */
[----:B------:R-:W-:-:S04]  /*09f0*/  IADD3 R0, PT, PT, R6, UR5, RZ ;  /* 0x0000000506007c10 */ /* 0x000fc8000fffe0ff */
[----:B------:R-:W-:-:S13]  /*0a00*/  ISETP.NE.AND P0, PT, R0, RZ, PT ;  /* 0x000000ff0000720c */ /* 0x000fda0003f05270 */
[----:B0-----:R-:W-:Y:S05]  /*0a10*/  @!P0 BRA `(.L_x_387) ;  /* 0x0000000000f48947 */ /* 0x001fea0003800000 */
[----:B------:R-:W-:Y:S01]  /*0a20*/  BSSY.RECONVERGENT B1, `(.L_x_388) ;  /* 0x0000037000017945 */ /* 0x000fe20003800200 */
[----:B------:R-:W-:Y:S01]  /*0a30*/  CS2R R14, SRZ ;  /* 0x00000000000e7805 */ /* 0x000fe2000001ff00 */
[----:B------:R-:W-:Y:S02]  /*0a40*/  IMAD.MOV.U32 R19, RZ, RZ, 0xbc8f ;  /* 0x0000bc8fff137424 */ /* 0x000fe400078e00ff */
[----:B------:R-:W-:Y:S02]  /*0a50*/  IMAD.MOV.U32 R16, RZ, RZ, 0x1 ;  /* 0x00000001ff107424 */ /* 0x000fe400078e00ff */
[----:B------:R-:W-:-:S07]  /*0a60*/  IMAD.MOV.U32 R17, RZ, RZ, RZ ;  /* 0x000000ffff117224 */ /* 0x000fce00078e00ff */
.L_x_391:
[-C--:B------:R-:W-:Y:S01]  /*0a70*/  IMAD R2, R14, R19.reuse, RZ ;  /* 0x000000130e027224 */ /* 0x080fe200078e02ff */
[----:B------:R-:W-:Y:S01]  /*0a80*/  BSSY.RECONVERGENT B2, `(.L_x_389) ;  /* 0x000002a000027945 */ /* 0x000fe20003800200 */
[----:B------:R-:W-:-:S04]  /*0a90*/  IMAD.WIDE.U32 R4, R19, R19, RZ ;  /* 0x0000001313047225 */ /* 0x000fc800078e00ff */
[----:B------:R-:W-:Y:S01]  /*0aa0*/  IMAD R9, R19, R14, R2 ;  /* 0x0000000e13097224 */ /* 0x000fe200078e0202 */
[----:B------:R-:W-:Y:S01]  /*0ab0*/  LOP3.LUT R2, R0, 0x1, RZ, 0xc0, !PT ;  /* 0x0000000100027812 */ /* 0x000fe200078ec0ff */
[----:B------:R-:W-:-:S03]  /*0ac0*/  IMAD.WIDE.U32 R10, R4, 0x3, RZ ;  /* 0x00000003040a7825 */ /* 0x000fc600078e00ff */
[----:B------:R-:W-:Y:S02]  /*0ad0*/  IADD3 R5, PT, PT, R5, R9, RZ ;  /* 0x0000000905057210 */ /* 0x000fe40007ffe0ff */
[----:B------:R-:W-:-:S03]  /*0ae0*/  ISETP.NE.U32.AND P1, PT, R2, 0x1, PT ;  /* 0x000000010200780c */ /* 0x000fc60003f25070 */
[----:B------:R-:W-:Y:S01]  /*0af0*/  IMAD.WIDE.U32 R8, R5, 0x3, RZ ;  /* 0x0000000305087825 */ /* 0x000fe200078e00ff */
[----:B------:R-:W-:-:S03]  /*0b00*/  ISETP.NE.U32.AND.EX P1, PT, RZ, RZ, PT, P1 ;  /* 0x000000ffff00720c */ /* 0x000fc60003f25110 */
        /* <DEDUP_REMOVED lines=13> */
[----:B------:R-:W-:-:S04]  /*0be0*/  IMAD R17, R14, R16, R17 ;  /* 0x000000100e117224 */ /* 0x000fc800078e0211 */
[----:B------:R-:W-:-:S04]  /*0bf0*/  IMAD.IADD R9, R9, 0x1, R17 ;  /* 0x0000000109097824 */ /* 0x000fc800078e0211 */
[----:B------:R-:W-:-:S04]  /*0c00*/  IMAD.WIDE.U32 R12, R9, 0x5, RZ ;  /* 0x00000005090c7825 */ /* 0x000fc800078e00ff */
[----:B------:R-:W-:-:S04]  /*0c10*/  IMAD.WIDE.U32 R16, P1, R8, 0x2, R12 ;  /* 0x0000000208107825 */ /* 0x000fc8000782000c */
[----:B------:R-:W-:Y:S01]  /*0c20*/  IMAD.WIDE.U32 R12, R8, 0x5, RZ ;  /* 0x00000005080c7825 */ /* 0x000fe200078e00ff */
[----:B------:R-:W-:-:S03]  /*0c30*/  MOV R18, R17 ;  /* 0x0000001100127202 */ /* 0x000fc60000000f00 */
[----:B------:R-:W-:Y:S01]  /*0c40*/  IMAD.X R19, RZ, RZ, RZ, P1 ;  /* 0x000000ffff137224 */ /* 0x000fe200008e06ff */
[----:B------:R-:W-:-:S05]  /*0c50*/  IADD3 RZ, P1, PT, R13, R16, RZ ;  /* 0x000000100dff7210 */ /* 0x000fca0007f3e0ff */
        /* <DEDUP_REMOVED lines=12> */
.L_x_390:
[----:B------:R-:W-:Y:S05]  /*0d20*/  BSYNC.RECONVERGENT B2 ;  /* 0x0000000000027941 */ /* 0x000fea0003800200 */
.L_x_389:
[----:B------:R-:W-:Y:S01]  /*0d30*/  ISETP.GT.U32.AND.EX P0, PT, R15, RZ, PT, P0 ;  /* 0x000000ff0f00720c */ /* 0x000fe20003f04100 */
[----:B------:R-:W-:Y:S01]  /*0d40*/  IMAD.MOV.U32 R19, RZ, RZ, R4 ;  /* 0x000000ffff137224 */ /* 0x000fe200078e0004 */
[--C-:B------:R-:W-:Y:S02]  /*0d50*/  SHF.R.U64 R0, R0, 0x1, R15.reuse ;  /* 0x0000000100007819 */ /* 0x100fe4000000120f */
[----:B------:R-:W-:Y:S02]  /*0d60*/  SHF.R.U32.HI R15, RZ, 0x1, R15 ;  /* 0x00000001ff0f7819 */ /* 0x000fe4000001160f */
[----:B------:R-:W-:-:S07]  /*0d70*/  IADD3 R14, PT, PT, R5, -R11, R2 ;  /* 0x8000000b050e7210 */ /* 0x000fce0007ffe002 */
[----:B------:R-:W-:Y:S05]  /*0d80*/  @P0 BRA `(.L_x_391) ;  /* 0xfffffffc00380947 */ /* 0x000fea000383ffff */
[----:B------:R-:W-:Y:S05]  /*0d90*/  BSYNC.RECONVERGENT B1 ;  /* 0x0000000000017941 */ /* 0x000fea0003800200 */
.L_x_388:
[----:B------:R-:W-:-:S04]  /*0da0*/  IMAD.HI.U32 R5, R16, 0x3, RZ ;  /* 0x0000000310057827 */ /* 0x000fc800078e00ff */
[----:B------:R-:W-:-:S05]  /*0db0*/  IMAD.IADD R0, R16, 0x1, -R5 ;  /* 0x0000000110007824 */ /* 0x000fca00078e0a05 */
[----:B------:R-:W-:-:S04]  /*0dc0*/  LEA.HI R0, R0, R5, RZ, 0x1f ;  /* 0x0000000500007211 */ /* 0x000fc800078ff8ff */
[----:B------:R-:W-:-:S05]  /*0dd0*/  SHF.R.U32.HI R5, RZ, 0x1e, R0 ;  /* 0x0000001eff057819 */ /* 0x000fca0000011600 */
[----:B------:R-:W-:-:S07]  /*0de0*/  IMAD R16, R5, -0x7fffffff, R16 ;  /* 0x8000000105107824 */ /* 0x000fce00078e0210 */
.L_x_387:
[----:B------:R-:W-:Y:S05]  /*0df0*/  BSYNC.RECONVERGENT B0 ;  /* 0x0000000000007941 */ /* 0x000fea0003800200 */
.L_x_386:
[----:B------:R-:W-:Y:S01]  /*0e00*/  IMAD.HI.U32 R0, R16, -0x4370ec6f, RZ ;  /* 0xbc8f139110007827 */ /* 0x000fe200078e00ff */
[----:B------:R-:W0:Y:S01]  /*0e10*/  MUFU.RCP64H R9, 2.14748262400000000000e+09 ;  /* 0x41dfffff00097908 */ /* 0x000e220000001800 */
[----:B------:R-:W-:Y:S01]  /*0e20*/  MOV R4, 0xff800000 ;  /* 0xff80000000047802 */ /* 0x000fe20000000f00 */
[----:B------:R-:W-:Y:S01]  /*0e30*/  BSSY.RECONVERGENT B0, `(.L_x_392) ;  /* 0x000001e000007945 */ /* 0x000fe20003800200 */
[----:B------:R-:W-:Y:S01]  /*0e40*/  IMAD.MOV.U32 R5, RZ, RZ, 0x41dfffff ;  /* 0x41dfffffff057424 */ /* 0x000fe200078e00ff */
[----:B------:R-:W-:Y:S01]  /*0e50*/  SHF.R.U32.HI R11, RZ, 0xf, R0 ;  /* 0x0000000fff0b7819 */ /* 0x000fe20000011600 */
[----:B------:R-:W-:-:S04]  /*0e60*/  IMAD.MOV.U32 R8, RZ, RZ, 0x1 ;  /* 0x00000001ff087424 */ /* 0x000fc800078e00ff */
[C---:B------:R-:W-:Y:S02]  /*0e70*/  IMAD R16, R11.reuse, -0xadc8, R16 ;  /* 0xffff52380b107824 */ /* 0x040fe400078e0210 */
        /* <DEDUP_REMOVED lines=19> */
[----:B------:R-:W-:Y:S01]  /*0fb0*/  IMAD.MOV.U32 R12, RZ, RZ, R10 ;  /* 0x000000ffff0c7224 */ /* 0x000fe200078e000a */
[----:B------:R-:W-:Y:S02]  /*0fc0*/  MOV R13, R11 ;  /* 0x0000000b000d7202 */ /* 0x000fe40000000f00 */
[----:B------:R-:W-:-:S07]  /*0fd0*/  MOV R0, 0xff0 ;  /* 0x00000ff000007802 */ /* 0x000fce0000000f00 */
[----:B------:R-:W-:Y:S05]  /*0fe0*/  CALL.REL.NOINC `($__internal_0_$__cuda_sm20_div_rn_f64_full) ;  /* 0x00000000003c7944 */ /* 0x000fea0003c00000 */
[----:B------:R-:W-:Y:S02]  /*0ff0*/  IMAD.MOV.U32 R4, RZ, RZ, R16 ;  /* 0x000000ffff047224 */ /* 0x000fe400078e0010 */
[----:B------:R-:W-:-:S07]  /*1000*/  IMAD.MOV.U32 R5, RZ, RZ, R17 ;  /* 0x000000ffff057224 */ /* 0x000fce00078e0011 */
.L_x_393:
[----:B------:R-:W-:Y:S05]  /*1010*/  BSYNC.RECONVERGENT B0 ;  /* 0x0000000000007941 */ /* 0x000fea0003800200 */
.L_x_392:
[----:B------:R-:W0:Y:S01]  /*1020*/  LDCU UR12, c[0x0][0x388] ;  /* 0x00007100ff0c77ac */ /* 0x000e220008000800 */
[----:B------:R-:W-:Y:S01]  /*1030*/  IMAD.MOV.U32 R9, RZ, RZ, 0x8 ;  /* 0x00000008ff097424 */ /* 0x000fe200078e00ff */
[----:B------:R-:W1:Y:S03]  /*1040*/  LDCU.64 UR10, c[0x0][0x390] ;  /* 0x00007200ff0a77ac */ /* 0x000e660008000a00 */
[----:B------:R-:W-:Y:S01]  /*1050*/  IMAD.WIDE R8, R6, R9, UR6 ;  /* 0x0000000606087e25 */ /* 0x000fe2000f8e0209 */
[----:B------:R-:W-:-:S04]  /*1060*/  UIADD3 UR8, UPT, UPT, UR4, 0x1, URZ ;  /* 0x0000000104087890 */ /* 0x000fc8000fffe0ff */
[----:B0-----:R-:W-:Y:S01]  /*1070*/  UISETP.NE.AND UP0, UPT, UR8, UR12, UPT ;  /* 0x0000000c0800728c */ /* 0x001fe2000bf05270 */
[----:B-1----:R-:W-:-:S05]  /*1080*/  DFMA R4, R22, R4, UR10 ;  /* 0x0000000a16047e2b */ /* 0x002fca0008000004 */
[----:B------:R-:W-:Y:S02]  /*1090*/  PLOP3.LUT P0, PT, PT, PT, UP0, 0x80, 0x8 ;  /* 0x000000000008781c */ /* 0x000fe40003f0f008 */
[----:B------:R0:W-:Y:S11]  /*10a0*/  STG.E.64 desc[UR14][R8.64], R4 ;  /* 0x0000000408007986 */ /* 0x0001f6000c101b0e */
[----:B------:R-:W-:Y:S05]  /*10b0*/  @!P0 EXIT ;  /* 0x000000000000894d */ /* 0x000fea0003800000 */
[----:B------:R-:W-:Y:S01]  /*10c0*/  UMOV UR4, UR8 ;  /* 0x0000000800047c82 */ /* 0x000fe20008000000 */
[----:B------:R-:W-:Y:S05]  /*10d0*/  BRA `(.L_x_394) ;  /* 0xfffffff800347947 */ /* 0x000fea000383ffff */
        .weak           $__internal_0_$__cuda_sm20_div_rn_f64_full
        .type           $__internal_0_$__cuda_sm20_div_rn_f64_full,@function
        .size           $__internal_0_$__cuda_sm20_div_rn_f64_full,(.L_x_2021 - $__internal_0_$__cuda_sm20_div_rn_f64_full)
$__internal_0_$__cuda_sm20_div_rn_f64_full:
[C---:B------:R-:W-:Y:S01]  /*10e0*/  FSETP.GEU.AND P0, PT, |R3|.reuse, 1.469367938527859385e-39, PT ;  /* 0x001000000300780b */ /* 0x040fe20003f0e200 */
[----:B------:R-:W-:Y:S01]  /*10f0*/  IMAD.MOV.U32 R11, RZ, RZ, R3 ;  /* 0x000000ffff0b7224 */ /* 0x000fe200078e0003 */
[----:B------:R-:W-:Y:S01]  /*1100*/  MOV R10, UR9 ;  /* 0x00000009000a7c02 */ /* 0x000fe20008000f00 */
[----:B------:R-:W-:Y:S01]  /*1110*/  IMAD.U32 R8, RZ, RZ, UR9 ;  /* 0x00000009ff087e24 */ /* 0x000fe2000f8e00ff */
[----:B------:R-:W-:Y:S01]  /*1120*/  LOP3.LUT R2, R3, 0x800fffff, RZ, 0xc0, !PT ;  /* 0x800fffff03027812 */ /* 0x000fe200078ec0ff */
[----:B------:R-:W-:Y:S01]  /*1130*/  IMAD.MOV.U32 R14, RZ, RZ, 0x1 ;  /* 0x00000001ff0e7424 */ /* 0x000fe200078e00ff */
[C---:B------:R-:W-:Y:S01]  /*1140*/  FSETP.GEU.AND P2, PT, |R13|.reuse, 1.469367938527859385e-39, PT ;  /* 0x001000000d00780b */ /* 0x040fe20003f4e200 */
[----:B------:R-:W-:Y:S01]  /*1150*/  IMAD.MOV.U32 R4, RZ, RZ, 0x1ca00000 ;  /* 0x1ca00000ff047424 */ /* 0x000fe200078e00ff */
[----:B------:R-:W-:Y:S01]  /*1160*/  LOP3.LUT R9, R2, 0x3ff00000, RZ, 0xfc, !PT ;  /* 0x3ff0000002097812 */ /* 0x000fe200078efcff */
[----:B------:R-:W-:Y:S01]  /*1170*/  BSSY.RECONVERGENT B2, `(.L_x_395) ;  /* 0x0000050000027945 */ /* 0x000fe20003800200 */
[----:B------:R-:W-:-:S02]  /*1180*/  LOP3.LUT R2, R13, 0x7ff00000, RZ, 0xc0, !PT ;  /* 0x7ff000000d027812 */ /* 0x000fc400078ec0ff */
[----:B------:R-:W-:Y:S01]  /*1190*/  LOP3.LUT R5, R3, 0x7ff00000, RZ, 0xc0, !PT ;  /* 0x7ff0000003057812 */ /* 0x000fe200078ec0ff */
[----:B------:R-:W-:Y:S02]  /*11a0*/  @!P0 DMUL R8, R10, 8.98846567431157953865e+307 ;  /* 0x7fe000000a088828 */ /* 0x000fe40000000000 */
[----:B------:R-:W-:Y:S01]  /*11b0*/  IMAD.MOV.U32 R24, RZ, RZ, R2 ;  /* 0x000000ffff187224 */ /* 0x000fe200078e0002 */
[----:B------:R-:W-:-:S03]  /*11c0*/  ISETP.GE.U32.AND P1, PT, R2, R5, PT ;  /* 0x000000050200720c */ /* 0x000fc60003f26070 */
[----:B------:R-:W0:Y:S01]  /*11d0*/  MUFU.RCP64H R15, R9 ;  /* 0x00000009000f7308 */ /* 0x000e220000001800 */
[----:B------:R-:W-:-:S03]  /*11e0*/  @!P2 LOP3.LUT R19, R11, 0x7ff00000, RZ, 0xc0, !PT ;  /* 0x7ff000000b13a812 */ /* 0x000fc600078ec0ff */
[----:B------:R-:W-:Y:S02]  /*11f0*/  @!P0 LOP3.LUT R5, R9, 0x7ff00000, RZ, 0xc0, !PT ;  /* 0x7ff0000009058812 */ /* 0x000fe400078ec0ff */
[----:B------:R-:W-:-:S04]  /*1200*/  @!P2 ISETP.GE.U32.AND P3, PT, R2, R19, PT ;  /* 0x000000130200a20c */ /* 0x000fc80003f66070 */
[----:B------:R-:W-:-:S04]  /*1210*/  @!P2 SEL R19, R4, 0x63400000, !P3 ;  /* 0x634000000413a807 */ /* 0x000fc80005800000 */
[----:B------:R-:W-:Y:S01]  /*1220*/  @!P2 LOP3.LUT R20, R19, 0x80000000, R13, 0xf8, !PT ;  /* 0x800000001314a812 */ /* 0x000fe200078ef80d */
[----:B0-----:R-:W-:-:S03]  /*1230*/  DFMA R16, R14, -R8, 1 ;  /* 0x3ff000000e10742b */ /* 0x001fc60000000808 */
[----:B------:R-:W-:Y:S02]  /*1240*/  @!P2 LOP3.LUT R21, R20, 0x100000, RZ, 0xfc, !PT ;  /* 0x001000001415a812 */ /* 0x000fe400078efcff */
[----:B------:R-:W-:-:S03]  /*1250*/  @!P2 MOV R20, RZ ;  /* 0x000000ff0014a202 */ /* 0x000fc60000000f00 */
[----:B------:R-:W-:-:S08]  /*1260*/  DFMA R16, R16, R16, R16 ;  /* 0x000000101010722b */ /* 0x000fd00000000010 */
[----:B------:R-:W-:Y:S01]  /*1270*/  DFMA R16, R14, R16, R14 ;  /* 0x000000100e10722b */ /* 0x000fe2000000000e */
[----:B------:R-:W-:Y:S01]  /*1280*/  SEL R15, R4, 0x63400000, !P1 ;  /* 0x63400000040f7807 */ /* 0x000fe20004800000 */
[----:B------:R-:W-:-:S03]  /*1290*/  IMAD.MOV.U32 R14, RZ, RZ, R12 ;  /* 0x000000ffff0e7224 */ /* 0x000fc600078e000c */
[----:B------:R-:W-:-:S03]  /*12a0*/  LOP3.LUT R15, R15, 0x800fffff, R13, 0xf8, !PT ;  /* 0x800fffff0f0f7812 */ /* 0x000fc600078ef80d */
[----:B------:R-:W-:-:S03]  /*12b0*/  DFMA R18, R16, -R8, 1 ;  /* 0x3ff000001012742b */ /* 0x000fc60000000808 */
[----:B------:R-:W-:-:S05]  /*12c0*/  @!P2 DFMA R14, R14, 2, -R20 ;  /* 0x400000000e0ea82b */ /* 0x000fca0000000814 */
[----:B------:R-:W-:-:S05]  /*12d0*/  DFMA R18, R16, R18, R16 ;  /* 0x000000121012722b */ /* 0x000fca0000000010 */
[----:B------:R-:W-:-:S03]  /*12e0*/  @!P2 LOP3.LUT R24, R15, 0x7ff00000, RZ, 0xc0, !PT ;  /* 0x7ff000000f18a812 */ /* 0x000fc600078ec0ff */
[----:B------:R-:W-:Y:S02]  /*12f0*/  DMUL R16, R18, R14 ;  /* 0x0000000e12107228 */ /* 0x000fe40000000000 */
[----:B------:R-:W-:-:S05]  /*1300*/  VIADD R25, R24, 0xffffffff ;  /* 0xffffffff18197836 */ /* 0x000fca0000000000 */
[----:B------:R-:W-:Y:S01]  /*1310*/  ISETP.GT.U32.AND P0, PT, R25, 0x7feffffe, PT ;  /* 0x7feffffe1900780c */ /* 0x000fe20003f04070 */
[----:B------:R-:W-:Y:S01]  /*1320*/  VIADD R25, R5, 0xffffffff ;  /* 0xffffffff05197836 */ /* 0x000fe20000000000 */
[----:B------:R-:W-:-:S04]  /*1330*/  DFMA R20, R16, -R8, R14 ;  /* 0x800000081014722b */ /* 0x000fc8000000000e */
[----:B------:R-:W-:-:S04]  /*1340*/  ISETP.GT.U32.OR P0, PT, R25, 0x7feffffe, P0 ;  /* 0x7feffffe1900780c */ /* 0x000fc80000704470 */
[----:B------:R-:W-:-:S09]  /*1350*/  DFMA R20, R18, R20, R16 ;  /* 0x000000141214722b */ /* 0x000fd20000000010 */
[----:B------:R-:W-:Y:S05]  /*1360*/  @P0 BRA `(.L_x_396) ;  /* 0x00000000006c0947 */ /* 0x000fea0003800000 */
[----:B------:R-:W-:-:S04]  /*1370*/  LOP3.LUT R13, R11, 0x7ff00000, RZ, 0xc0, !PT ;  /* 0x7ff000000b0d7812 */ /* 0x000fc800078ec0ff */
[CC--:B------:R-:W-:Y:S02]  /*1380*/  VIADDMNMX R5, R2.reuse, -R13.reuse, 0xb9600000, !PT ;  /* 0xb960000002057446 */ /* 0x0c0fe4000780090d */
[----:B------:R-:W-:Y:S02]  /*1390*/  ISETP.GE.U32.AND P0, PT, R2, R13, PT ;  /* 0x0000000d0200720c */ /* 0x000fe40003f06070 */
[----:B------:R-:W-:Y:S02]  /*13a0*/  VIMNMX R2, PT, PT, R5, 0x46a00000, PT ;  /* 0x46a0000005027848 */ /* 0x000fe40003fe0100 */
[----:B------:R-:W-:Y:S01]  /*13b0*/  SEL R5, R4, 0x63400000, !P0 ;  /* 0x6340000004057807 */ /* 0x000fe20004000000 */
[----:B------:R-:W-:-:S04]  /*13c0*/  IMAD.MOV.U32 R4, RZ, RZ, RZ ;  /* 0x000000ffff047224 */ /* 0x000fc800078e00ff */
[----:B------:R-:W-:-:S05]  /*13d0*/  IMAD.IADD R2, R2, 0x1, -R5 ;  /* 0x0000000102027824 */ /* 0x000fca00078e0a05 */
[----:B------:R-:W-:-:S06]  /*13e0*/  IADD3 R5, PT, PT, R2, 0x7fe00000, RZ ;  /* 0x7fe0000002057810 */ /* 0x000fcc0007ffe0ff */
[----:B------:R-:W-:-:S10]  /*13f0*/  DMUL R16, R20, R4 ;  /* 0x0000000414107228 */ /* 0x000fd40000000000 */
[----:B------:R-:W-:-:S13]  /*1400*/  FSETP.GTU.AND P0, PT, |R17|, 1.469367938527859385e-39, PT ;  /* 0x001000001100780b */ /* 0x000fda0003f0c200 */
[----:B------:R-:W-:Y:S05]  /*1410*/  @P0 BRA `(.L_x_397) ;  /* 0x0000000000940947 */ /* 0x000fea0003800000 */
[----:B------:R-:W-:Y:S01]  /*1420*/  DFMA R8, R20, -R8, R14 ;  /* 0x800000081408722b */ /* 0x000fe2000000000e */
[----:B------:R-:W-:-:S09]  /*1430*/  IMAD.MOV.U32 R4, RZ, RZ, RZ ;  /* 0x000000ffff047224 */ /* 0x000fd200078e00ff */
[C---:B------:R-:W-:Y:S02]  /*1440*/  FSETP.NEU.AND P0, PT, R9.reuse, RZ, PT ;  /* 0x000000ff0900720b */ /* 0x040fe40003f0d000 */
[----:B------:R-:W-:-:S04]  /*1450*/  LOP3.LUT R11, R9, 0x80000000, R11, 0x48, !PT ;  /* 0x80000000090b7812 */ /* 0x000fc800078e480b */
[----:B------:R-:W-:-:S07]  /*1460*/  LOP3.LUT R5, R11, R5, RZ, 0xfc, !PT ;  /* 0x000000050b057212 */ /* 0x000fce00078efcff */
[----:B------:R-:W-:Y:S05]  /*1470*/  @!P0 BRA `(.L_x_397) ;  /* 0x00000000007c8947 */ /* 0x000fea0003800000 */
[----:B------:R-:W-:Y:S01]  /*1480*/  IMAD.MOV R9, RZ, RZ, -R2 ;  /* 0x000000ffff097224 */ /* 0x000fe200078e0a02 */
[----:B------:R-:W-:Y:S01]  /*1490*/  DMUL.RP R4, R20, R4 ;  /* 0x0000000414047228 */ /* 0x000fe20000008000 */
[----:B------:R-:W-:-:S06]  /*14a0*/  IMAD.MOV.U32 R8, RZ, RZ, RZ ;  /* 0x000000ffff087224 */ /* 0x000fcc00078e00ff */
[----:B------:R-:W-:-:S03]  /*14b0*/  DFMA R8, R16, -R8, R20 ;  /* 0x800000081008722b */ /* 0x000fc60000000014 */
[----:B------:R-:W-:-:S03]  /*14c0*/  LOP3.LUT R11, R5, R11, RZ, 0x3c, !PT ;  /* 0x0000000b050b7212 */ /* 0x000fc600078e3cff */
[----:B------:R-:W-:-:S04]  /*14d0*/  IADD3 R8, PT, PT, -R2, -0x43300000, RZ ;  /* 0xbcd0000002087810 */ /* 0x000fc80007ffe1ff */
[----:B------:R-:W-:-:S04]  /*14e0*/  FSETP.NEU.AND P0, PT, |R9|, R8, PT ;  /* 0x000000080900720b */ /* 0x000fc80003f0d200 */
[----:B------:R-:W-:Y:S02]  /*14f0*/  FSEL R16, R4, R16, !P0 ;  /* 0x0000001004107208 */ /* 0x000fe40004000000 */
[----:B------:R-:W-:Y:S01]  /*1500*/  FSEL R17, R11, R17, !P0 ;  /* 0x000000110b117208 */ /* 0x000fe20004000000 */
[----:B------:R-:W-:Y:S06]  /*1510*/  BRA `(.L_x_397) ;  /* 0x0000000000547947 */ /* 0x000fec0003800000 */
.L_x_396:
[----:B------:R-:W-:-:S14]  /*1520*/  DSETP.NAN.AND P0, PT, R12, R12, PT ;  /* 0x0000000c0c00722a */ /* 0x000fdc0003f08000 */
[----:B------:R-:W-:Y:S05]  /*1530*/  @P0 BRA `(.L_x_398) ;  /* 0x0000000000440947 */ /* 0x000fea0003800000 */
[----:B------:R-:W-:-:S14]  /*1540*/  DSETP.NAN.AND P0, PT, R10, R10, PT ;  /* 0x0000000a0a00722a */ /* 0x000fdc0003f08000 */
[----:B------:R-:W-:Y:S05]  /*1550*/  @P0 BRA `(.L_x_399) ;  /* 0x0000000000300947 */ /* 0x000fea0003800000 */
[----:B------:R-:W-:Y:S01]  /*1560*/  ISETP.NE.AND P0, PT, R24, R5, PT ;  /* 0x000000051800720c */ /* 0x000fe20003f05270 */
[----:B------:R-:W-:Y:S01]  /*1570*/  IMAD.MOV.U32 R17, RZ, RZ, -0x80000 ;  /* 0xfff80000ff117424 */ /* 0x000fe200078e00ff */
[----:B------:R-:W-:-:S11]  /*1580*/  MOV R16, 0x0 ;  /* 0x0000000000107802 */ /* 0x000fd60000000f00 */
[----:B------:R-:W-:Y:S05]  /*1590*/  @!P0 BRA `(.L_x_397) ;  /* 0x0000000000348947 */ /* 0x000fea0003800000 */
[----:B------:R-:W-:Y:S02]  /*15a0*/  ISETP.NE.AND P0, PT, R24, 0x7ff00000, PT ;  /* 0x7ff000001800780c */ /* 0x000fe40003f05270 */
[----:B------:R-:W-:Y:S02]  /*15b0*/  LOP3.LUT R17, R13, 0x80000000, R11, 0x48, !PT ;  /* 0x800000000d117812 */ /* 0x000fe400078e480b */
[----:B------:R-:W-:-:S13]  /*15c0*/  ISETP.EQ.OR P0, PT, R5, RZ, !P0 ;  /* 0x000000ff0500720c */ /* 0x000fda0004702670 */
[----:B------:R-:W-:Y:S01]  /*15d0*/  @P0 LOP3.LUT R2, R17, 0x7ff00000, RZ, 0xfc, !PT ;  /* 0x7ff0000011020812 */ /* 0x000fe200078efcff */
[----:B------:R-:W-:Y:S02]  /*15e0*/  @!P0 IMAD.MOV.U32 R16, RZ, RZ, RZ ;  /* 0x000000ffff108224 */ /* 0x000fe400078e00ff */
[----:B------:R-:W-:Y:S02]  /*15f0*/  @P0 IMAD.MOV.U32 R16, RZ, RZ, RZ ;  /* 0x000000ffff100224 */ /* 0x000fe400078e00ff */
[----:B------:R-:W-:Y:S01]  /*1600*/  @P0 IMAD.MOV.U32 R17, RZ, RZ, R2 ;  /* 0x000000ffff110224 */ /* 0x000fe200078e0002 */
[----:B------:R-:W-:Y:S06]  /*1610*/  BRA `(.L_x_397) ;  /* 0x0000000000147947 */ /* 0x000fec0003800000 */
.L_x_399:
[----:B------:R-:W-:Y:S02]  /*1620*/  LOP3.LUT R17, R11, 0x80000, RZ, 0xfc, !PT ;  /* 0x000800000b117812 */ /* 0x000fe400078efcff */
[----:B------:R-:W-:Y:S01]  /*1630*/  MOV R16, R10 ;  /* 0x0000000a00107202 */ /* 0x000fe20000000f00 */
[----:B------:R-:W-:Y:S06]  /*1640*/  BRA `(.L_x_397) ;  /* 0x0000000000087947 */ /* 0x000fec0003800000 */
.L_x_398:
[----:B------:R-:W-:Y:S01]  /*1650*/  LOP3.LUT R17, R13, 0x80000, RZ, 0xfc, !PT ;  /* 0x000800000d117812 */ /* 0x000fe200078efcff */
[----:B------:R-:W-:-:S07]  /*1660*/  IMAD.MOV.U32 R16, RZ, RZ, R12 ;  /* 0x000000ffff107224 */ /* 0x000fce00078e000c */
.L_x_397:
[----:B------:R-:W-:Y:S05]  /*1670*/  BSYNC.RECONVERGENT B2 ;  /* 0x0000000000027941 */ /* 0x000fea0003800200 */
.L_x_395:
[----:B------:R-:W-:Y:S02]  /*1680*/  IMAD.MOV.U32 R4, RZ, RZ, R0 ;  /* 0x000000ffff047224 */ /* 0x000fe400078e0000 */
[----:B------:R-:W-:-:S04]  /*1690*/  IMAD.MOV.U32 R5, RZ, RZ, 0x0 ;  /* 0x00000000ff057424 */ /* 0x000fc800078e00ff */
[----:B------:R-:W-:Y:S05]  /*16a0*/  RET.REL.NODEC R4 `(_ZN3cub18CUB_300001_SM_10006detail9transform16transform_kernelINS2_10policy_hubILb1EN4cuda3std3__45tupleIJN6thrust24THRUST_300001_SM_1000_NS17counting_iteratorIjNSA_11use_defaultESC_SC_EEEEEE10policy1000El3prgNSA_6detail15normal_iteratorINSA_10device_ptrIdEEEEJSD_EEEvT0_iT1_T2_DpNS2_10kernel_argIT3_EE) ;  /* 0xffffffe804547950 */ /* 0x000fea0003c3ffff */
.L_x_400:
        /* <DEDUP_REMOVED lines=13> */
.L_x_2021:


//--------------------- .text._ZN3cub18CUB_300001_SM_10006detail9transform16transform_kernelINS2_10policy_hubILb1EN4cuda3std3__45tupleIJN6thrust24THRUST_300001_SM_1000_NS17counting_iteratorIjNSA_11use_defaultESC_SC_EEEEEE10policy1000Ei3prgNSA_6detail15normal_iteratorINSA_10device_ptrIdEEEEJSD_EEEvT0_iT1_T2_DpNS2_10kernel_argIT3_EE --------------------------
	.section	.text._ZN3cub18CUB_300001_SM_10006detail9transform16transform_kernelINS2_10policy_hubILb1EN4cuda3std3__45tupleIJN6thrust24THRUST_300001_SM_1000_NS17counting_iteratorIjNSA_11use_defaultESC_SC_EEEEEE10policy1000Ei3prgNSA_6detail15normal_iteratorINSA_10device_ptrIdEEEEJSD_EEEvT0_iT1_T2_DpNS2_10kernel_argIT3_EE,"ax",@progbits
	.align	128
        .global         _ZN3cub18CUB_300001_SM_10006detail9transform16transform_kernelINS2_10policy_hubILb1EN4cuda3std3__45tupleIJN6thrust24THRUST_300001_SM_1000_NS17counting_iteratorIjNSA_11use_defaultESC_SC_EEEEEE10policy1000Ei3prgNSA_6detail15normal_iteratorINSA_10device_ptrIdEEEEJSD_EEEvT0_iT1_T2_DpNS2_10kernel_argIT3_EE
        .type           _ZN3cub18CUB_300001_SM_10006detail9transform16transform_kernelINS2_10policy_hubILb1EN4cuda3std3__45tupleIJN6thrust24THRUST_300001_SM_1000_NS17counting_iteratorIjNSA_11use_defaultESC_SC_EEEEEE10policy1000Ei3prgNSA_6detail15normal_iteratorINSA_10device_ptrIdEEEEJSD_EEEvT0_iT1_T2_DpNS2_10kernel_argIT3_EE,@function
        .size           _ZN3cub18CUB_300001_SM_10006detail9transform16transform_kernelINS2_10policy_hubILb1EN4cuda3std3__45tupleIJN6thrust24THRUST_300001_SM_1000_NS17counting_iteratorIjNSA_11use_defaultESC_SC_EEEEEE10policy1000Ei3prgNSA_6detail15normal_iteratorINSA_10device_ptrIdEEEEJSD_EEEvT0_iT1_T2_DpNS2_10kernel_argIT3_EE,(.L_x_2022 - _ZN3cub18CUB_300001_SM_10006detail9transform16transform_kernelINS2_10policy_hubILb1EN4cuda3std3__45tupleIJN6thrust24THRUST_300001_SM_1000_NS17counting_iteratorIjNSA_11use_defaultESC_SC_EEEEEE10policy1000Ei3prgNSA_6detail15normal_iteratorINSA_10device_ptrIdEEEEJSD_EEEvT0_iT1_T2_DpNS2_10kernel_argIT3_EE)
        .other          _ZN3cub18CUB_300001_SM_10006detail9transform16transform_kernelINS2_10policy_hubILb1EN4cuda3std3__45tupleIJN6thrust24THRUST_300001_SM_1000_NS17counting_iteratorIjNSA_11use_defaultESC_SC_EEEEEE10policy1000Ei3prgNSA_6detail15normal_iteratorINSA_10device_ptrIdEEEEJSD_EEEvT0_iT1_T2_DpNS2_10kernel_argIT3_EE,@"STO_CUDA_ENTRY STV_DEFAULT"
_ZN3cub18CUB_300001_SM_10006detail9transform16transform_kernelINS2_10policy_hubILb1EN4cuda3std3__45tupleIJN6thrust24THRUST_300001_SM_1000_NS17counting_iteratorIjNSA_11use_defaultESC_SC_EEEEEE10policy1000Ei3prgNSA_6detail15normal_iteratorINSA_10device_ptrIdEEEEJSD_EEEvT0_iT1_T2_DpNS2_10kernel_argIT3_EE:
.text._ZN3cub18CUB_300001_SM_10006detail9transform16transform_kernelINS2_10policy_hubILb1EN4cuda3std3__45tupleIJN6thrust24THRUST_300001_SM_1000_NS17counting_iteratorIjNSA_11use_defaultESC_SC_EEEEEE10policy1000Ei3prgNSA_6detail15normal_iteratorINSA_10device_ptrIdEEEEJSD_EEEvT0_iT1_T2_DpNS2_10kernel_argIT3_EE:
[----:B------:R-:W-:Y:S08]  /*0000*/  LDC R1, c[0x0][0x37c] ;  /* 0x0000df00ff017b82 */ /* 0x000ff00000000800 */
[----:B------:R-:W0:Y:S01]  /*0010*/  S2UR UR4, SR_CTAID.X ;  /* 0x00000000000479c3 */ /* 0x000e220000002500 */
[----:B------:R-:W1:Y:S01]  /*0020*/  LDCU.64 UR8, c[0x0][0x380] ;  /* 0x00007000ff0877ac */ /* 0x000e620008000a00 */
[----:B------:R-:W-:Y:S01]  /*0030*/  IMAD.MOV.U32 R3, RZ, RZ, 0x41dfffff ;  /* 0x41dfffffff037424 */ /* 0x000fe200078e00ff */
[----:B------:R-:W2:Y:S01]  /*0040*/  LDCU UR10, c[0x0][0x3a0] ;  /* 0x00007400ff0a77ac */ /* 0x000ea20008000800 */
[----:B------:R-:W3:Y:S01]  /*0050*/  LDCU.64 UR6, c[0x0][0x398] ;  /* 0x00007300ff0677ac */ /* 0x000ee20008000a00 */
[----:B------:R-:W4:Y:S01]  /*0060*/  LDCU.64 UR12, c[0x0][0x358] ;  /* 0x00006b00ff0c77ac */ /* 0x000f220008000a00 */
[----:B-1----:R-:W-:-:S04]  /*0070*/  USHF.L.U32 UR11, UR9, 0x7, URZ ;  /* 0x00000007090b7899 */ /* 0x002fc800080006ff */
[----:B0-----:R-:W-:-:S04]  /*0080*/  UIMAD UR4, UR11, UR4, URZ ;  /* 0x000000040b0472a4 */ /* 0x001fc8000f8e02ff */
[----:B------:R-:W-:Y:S02]  /*0090*/  UIADD3 UR5, UPT, UPT, -UR4, UR8, URZ ;  /* 0x0000000804057290 */ /* 0x000fe4000fffe1ff */
[----:B--2---:R-:W-:Y:S02]  /*00a0*/  UIADD3 UR8, UPT, UPT, UR4, UR10, URZ ;  /* 0x0000000a04087290 */ /* 0x004fe4000fffe0ff */
[----:B------:R-:W-:Y:S02]  /*00b0*/  UISETP.LT.AND UP0, UPT, UR11, UR5, UPT ;  /* 0x000000050b00728c */ /* 0x000fe4000bf01270 */
[----:B---3--:R-:W-:Y:S02]  /*00c0*/  UIMAD.WIDE UR6, UR4, 0x8, UR6 ;  /* 0x00000008040678a5 */ /* 0x008fe4000f8e0206 */
[----:B------:R-:W-:Y:S02]  /*00d0*/  USEL UR10, UR11, UR5, UP0 ;  /* 0x000000050b0a7287 */ /* 0x000fe40008000000 */
[----:B------:R-:W-:-:S03]  /*00e0*/  UISETP.GT.AND UP0, UPT, UR11, UR5, UPT ;  /* 0x000000050b00728c */ /* 0x000fc6000bf04270 */
[----:B------:R-:W-:-:S06]  /*00f0*/  UMOV UR5, 0xff800000 ;  /* 0xff80000000057882 */ /* 0x000fcc0000000000 */
[----:B----4-:R-:W-:Y:S05]  /*0100*/  BRA.U UP0, `(.L_x_401) ;  /* 0x0000000500e87547 */ /* 0x010fea000b800000 */
[----:B------:R-:W-:-:S06]  /*0110*/  UISETP.GE.AND UP0, UPT, UR9, 0x1, UPT ;  /* 0x000000010900788c */ /* 0x000fcc000bf06270 */
[----:B------:R-:W-:-:S13]  /*0120*/  PLOP3.LUT P0, PT, PT, PT, UP0, 0x80, 0x8 ;  /* 0x000000000008781c */ /* 0x000fda0003f0f008 */
[----:B------:R-:W-:Y:S05]  /*0130*/  @!P0 EXIT ;  /* 0x000000000000894d */ /* 0x000fea0003800000 */
[----:B------:R-:W0:Y:S01]  /*0140*/  LDC.64 R22, c[0x0][0x388] ;  /* 0x0000e200ff167b82 */ /* 0x000e220000000a00 */
[----:B------:R-:W1:Y:S01]  /*0150*/  S2R R24, SR_TID.X ;  /* 0x0000000000187919 */ /* 0x000e620000002100 */
[----:B------:R-:W0:Y:S01]  /*0160*/  LDCU.64 UR10, c[0x0][0x390] ;  /* 0x00007200ff0a77ac */ /* 0x000e220008000a00 */
[----:B------:R-:W-:Y:S01]  /*0170*/  IMAD.MOV.U32 R25, RZ, RZ, RZ ;  /* 0x000000ffff197224 */ /* 0x000fe200078e00ff */
[----:B01----:R-:W-:-:S11]  /*0180*/  DADD R22, -R22, UR10 ;  /* 0x0000000a16167e29 */ /* 0x003fd60008000100 */
.L_x_410:
[----:B0-----:R-:W-:Y:S01]  /*0190*/  IMAD R26, R25, 0x80, R24 ;  /* 0x00000080191a7824 */ /* 0x001fe200078e0218 */
[----:B------:R-:W-:Y:S01]  /*01a0*/  BSSY.RECONVERGENT B0, `(.L_x_402) ;  /* 0x0000044000007945 */ /* 0x000fe20003800200 */
[----:B------:R-:W-:Y:S02]  /*01b0*/  MOV R0, 0x1 ;  /* 0x0000000100007802 */ /* 0x000fe40000000f00 */
[----:B------:R-:W-:-:S05]  /*01c0*/  VIADD R5, R26, UR8 ;  /* 0x000000081a057c36 */ /* 0x000fca0008000000 */
[----:B------:R-:W-:-:S13]  /*01d0*/  ISETP.NE.AND P0, PT, R5, RZ, PT ;  /* 0x000000ff0500720c */ /* 0x000fda0003f05270 */
[----:B------:R-:W-:Y:S05]  /*01e0*/  @!P0 BRA `(.L_x_403) ;  /* 0x0000000000fc8947 */ /* 0x000fea0003800000 */
[----:B------:R-:W-:Y:S01]  /*01f0*/  BSSY.RECONVERGENT B1, `(.L_x_404) ;  /* 0x0000039000017945 */ /* 0x000fe20003800200 */
[----:B------:R-:W-:Y:S01]  /*0200*/  IMAD.MOV.U32 R0, RZ, RZ, RZ ;  /* 0x000000ffff007224 */ /* 0x000fe200078e00ff */
[----:B------:R-:W-:Y:S01]  /*0210*/  MOV R14, RZ ;  /* 0x000000ff000e7202 */ /* 0x000fe20000000f00 */
[----:B------:R-:W-:Y:S02]  /*0220*/  IMAD.MOV.U32 R15, RZ, RZ, 0xbc8f ;  /* 0x0000bc8fff0f7424 */ /* 0x000fe400078e00ff */
[----:B------:R-:W-:Y:S02]  /*0230*/  IMAD.MOV.U32 R2, RZ, RZ, RZ ;  /* 0x000000ffff027224 */ /* 0x000fe400078e00ff */
[----:B------:R-:W-:-:S07]  /*0240*/  IMAD.MOV.U32 R4, RZ, RZ, 0x1 ;  /* 0x00000001ff047424 */ /* 0x000fce00078e00ff */
.L_x_407:
[-C--:B------:R-:W-:Y:S01]  /*0250*/  IMAD R8, R2, R15.reuse, RZ ;  /* 0x0000000f02087224 */ /* 0x080fe200078e02ff */
[----:B------:R-:W-:Y:S01]  /*0260*/  BSSY.RECONVERGENT B2, `(.L_x_405) ;  /* 0x000002b000027945 */ /* 0x000fe20003800200 */
[----:B------:R-:W-:-:S04]  /*0270*/  IMAD.WIDE.U32 R6, R15, R15, RZ ;  /* 0x0000000f0f067225 */ /* 0x000fc800078e00ff */
[----:B------:R-:W-:Y:S02]  /*0280*/  IMAD R9, R15, R2, R8 ;  /* 0x000000020f097224 */ /* 0x000fe400078e0208 */
[----:B------:R-:W-:Y:S01]  /*0290*/  IMAD.WIDE.U32 R10, R6, 0x3, RZ ;  /* 0x00000003060a7825 */ /* 0x000fe200078e00ff */
[----:B------:R-:W-:-:S03]  /*02a0*/  LOP3.LUT R10, R5, 0x1, RZ, 0xc0, !PT ;  /* 0x00000001050a7812 */ /* 0x000fc600078ec0ff */
[----:B------:R-:W-:Y:S01]  /*02b0*/  IMAD.IADD R7, R7, 0x1, R9 ;  /* 0x0000000107077824 */ /* 0x000fe200078e0209 */
        /* <DEDUP_REMOVED lines=16> */
[----:B------:R-:W-:Y:S02]  /*03c0*/  IMAD R13, R2, R4, R13 ;  /* 0x00000004020d7224 */ /* 0x000fe400078e020d */
[----:B------:R-:W-:-:S04]  /*03d0*/  IMAD.WIDE.U32 R14, R8, 0x5, RZ ;  /* 0x00000005080e7825 */ /* 0x000fc800078e00ff */
[----:B------:R-:W-:-:S04]  /*03e0*/  IMAD.IADD R9, R9, 0x1, R13 ;  /* 0x0000000109097824 */ /* 0x000fc800078e020d */
[----:B------:R-:W-:-:S04]  /*03f0*/  IMAD.WIDE.U32 R12, R9, 0x5, RZ ;  /* 0x00000005090c7825 */ /* 0x000fc800078e00ff */
[----:B------:R-:W-:-:S04]  /*0400*/  IMAD.WIDE.U32 R12, P1, R8, 0x2, R12 ;  /* 0x00000002080c7825 */ /* 0x000fc8000782000c */
[----:B------:R-:W-:Y:S01]  /*0410*/  IMAD.MOV.U32 R16, RZ, RZ, R13 ;  /* 0x000000ffff107224 */ /* 0x000fe200078e000d */
[----:B------:R-:W-:Y:S02]  /*0420*/  IADD3.X R17, PT, PT, RZ, RZ, RZ, P1, !PT ;  /* 0x000000ffff117210 */ /* 0x000fe40000ffe4ff */
        /* <DEDUP_REMOVED lines=11> */
[----:B------:R-:W-:Y:S02]  /*04e0*/  IMAD R2, R2, -0x7fffffff, RZ ;  /* 0x8000000102027824 */ /* 0x000fe400078e02ff */
[----:B------:R-:W-:-:S03]  /*04f0*/  IMAD.MOV.U32 R4, RZ, RZ, R8 ;  /* 0x000000ffff047224 */ /* 0x000fc600078e0008 */
[----:B------:R-:W-:-:S07]  /*0500*/  IADD3 R14, PT, PT, R9, -R13, R2 ;  /* 0x8000000d090e7210 */ /* 0x000fce0007ffe002 */
.L_x_406:
[----:B------:R-:W-:Y:S05]  /*0510*/  BSYNC.RECONVERGENT B2 ;  /* 0x0000000000027941 */ /* 0x000fea0003800200 */
.L_x_405:
[----:B------:R-:W-:Y:S02]  /*0520*/  ISETP.GT.U32.AND.EX P0, PT, R0, RZ, PT, P0 ;  /* 0x000000ff0000720c */ /* 0x000fe40003f04100 */
[--C-:B------:R-:W-:Y:S02]  /*0530*/  SHF.R.U64 R5, R5, 0x1, R0.reuse ;  /* 0x0000000105057819 */ /* 0x100fe40000001200 */
[----:B------:R-:W-:Y:S02]  /*0540*/  SHF.R.U32.HI R0, RZ, 0x1, R0 ;  /* 0x00000001ff007819 */ /* 0x000fe40000011600 */
[----:B------:R-:W-:Y:S02]  /*0550*/  IADD3 R2, PT, PT, R7, -R11, R10 ;  /* 0x8000000b07027210 */ /* 0x000fe40007ffe00a */
[----:B------:R-:W-:-:S05]  /*0560*/  MOV R15, R6 ;  /* 0x00000006000f7202 */ /* 0x000fca0000000f00 */
[----:B------:R-:W-:Y:S05]  /*0570*/  @P0 BRA `(.L_x_407) ;  /* 0xfffffffc00340947 */ /* 0x000fea000383ffff */
[----:B------:R-:W-:Y:S05]  /*0580*/  BSYNC.RECONVERGENT B1 ;  /* 0x0000000000017941 */ /* 0x000fea0003800200 */
.L_x_404:
[----:B------:R-:W-:-:S04]  /*0590*/  IMAD.HI.U32 R5, R4, 0x3, RZ ;  /* 0x0000000304057827 */ /* 0x000fc800078e00ff */
[----:B------:R-:W-:-:S05]  /*05a0*/  IMAD.IADD R0, R4, 0x1, -R5 ;  /* 0x0000000104007824 */ /* 0x000fca00078e0a05 */
[----:B------:R-:W-:-:S04]  /*05b0*/  LEA.HI R0, R0, R5, RZ, 0x1f ;  /* 0x0000000500007211 */ /* 0x000fc800078ff8ff */
[----:B------:R-:W-:-:S05]  /*05c0*/  SHF.R.U32.HI R5, RZ, 0x1e, R0 ;  /* 0x0000001eff057819 */ /* 0x000fca0000011600 */
[----:B------:R-:W-:-:S07]  /*05d0*/  IMAD R0, R5, -0x7fffffff, R4 ;  /* 0x8000000105007824 */ /* 0x000fce00078e0204 */
.L_x_403:
[----:B------:R-:W-:Y:S05]  /*05e0*/  BSYNC.RECONVERGENT B0 ;  /* 0x0000000000007941 */ /* 0x000fea0003800200 */
.L_x_402:
[----:B------:R-:W0:Y:S01]  /*05f0*/  MUFU.RCP64H R7, 2.14748262400000000000e+09 ;  /* 0x41dfffff00077908 */ /* 0x000e220000001800 */
[----:B------:R-:W-:Y:S01]  /*0600*/  IMAD.HI.U32 R2, R0, -0x4370ec6f, RZ ;  /* 0xbc8f139100027827 */ /* 0x000fe200078e00ff */
[----:B------:R-:W-:Y:S03]  /*0610*/  BSSY.RECONVERGENT B0, `(.L_x_408) ;  /* 0x000001f000007945 */ /* 0x000fe60003800200 */
[----:B------:R-:W-:Y:S01]  /*0620*/  IMAD.MOV.U32 R4, RZ, RZ, -0x800000 ;  /* 0xff800000ff047424 */ /* 0x000fe200078e00ff */
[----:B------:R-:W-:Y:S01]  /*0630*/  SHF.R.U32.HI R9, RZ, 0xf, R2 ;  /* 0x0000000fff097819 */ /* 0x000fe20000011602 */
[----:B------:R-:W-:Y:S02]  /*0640*/  IMAD.MOV.U32 R5, RZ, RZ, 0x41dfffff ;  /* 0x41dfffffff057424 */ /* 0x000fe400078e00ff */
[----:B------:R-:W-:Y:S02]  /*0650*/  IMAD.MOV.U32 R6, RZ, RZ, 0x1 ;  /* 0x00000001ff067424 */ /* 0x000fe400078e00ff */
[----:B------:R-:W-:-:S02]  /*0660*/  IMAD R0, R9, -0xadc8, R0 ;  /* 0xffff523809007824 */ /* 0x000fc400078e0200 */
[----:B------:R-:W-:Y:S02]  /*0670*/  IMAD R11, R9, 0xd47, RZ ;  /* 0x00000d47090b7824 */ /* 0x000fe400078e02ff */
[----:B------:R-:W-:Y:S01]  /*0680*/  IMAD R0, R0, 0xbc8f, RZ ;  /* 0x0000bc8f00007824 */ /* 0x000fe200078e02ff */
[----:B0-----:R-:W-:Y:S02]  /*0690*/  DFMA R8, R6, -R4, 1 ;  /* 0x3ff000000608742b */ /* 0x001fe40000000804 */
[----:B------:R-:W-:Y:S02]  /*06a0*/  LOP3.LUT R13, R11, 0x7fffffff, RZ, 0x3c, !PT ;  /* 0x7fffffff0b0d7812 */ /* 0x000fe400078e3cff */
[----:B------:R-:W-:-:S04]  /*06b0*/  ISETP.GE.U32.AND P0, PT, R0, R11, PT ;  /* 0x0000000b0000720c */ /* 0x000fc80003f06070 */
[----:B------:R-:W-:-:S09]  /*06c0*/  DFMA R8, R8, R8, R8 ;  /* 0x000000080808722b */ /* 0x000fd20000000008 */
[----:B------:R-:W-:Y:S01]  /*06d0*/  @P0 IADD3 R13, PT, PT, -R11, RZ, RZ ;  /* 0x000000ff0b0d0210 */ /* 0x000fe20007ffe1ff */
        /* <DEDUP_REMOVED lines=13> */
[----:B------:R-:W-:Y:S01]  /*07b0*/  MOV R0, 0x7e0 ;  /* 0x000007e000007802 */ /* 0x000fe20000000f00 */
[----:B------:R-:W-:-:S07]  /*07c0*/  IMAD.MOV.U32 R13, RZ, RZ, R7 ;  /* 0x000000ffff0d7224 */ /* 0x000fce00078e0007 */
[----:B------:R-:W-:Y:S05]  /*07d0*/  CALL.REL.NOINC `($__internal_1_$__cuda_sm20_div_rn_f64_full) ;  /* 0x0000000800287944 */ /* 0x000fea0003c00000 */
[----:B------:R-:W-:Y:S02]  /*07e0*/  IMAD.MOV.U32 R4, RZ, RZ, R16 ;  /* 0x000000ffff047224 */ /* 0x000fe400078e0010 */
[----:B------:R-:W-:-:S07]  /*07f0*/  IMAD.MOV.U32 R5, RZ, RZ, R17 ;  /* 0x000000ffff057224 */ /* 0x000fce00078e0011 */
.L_x_409:
[----:B------:R-:W-:Y:S05]  /*0800*/  BSYNC.RECONVERGENT B0 ;  /* 0x0000000000007941 */ /* 0x000fea0003800200 */
.L_x_408:
[----:B------:R-:W0:Y:S01]  /*0810*/  LDCU UR4, c[0x0][0x384] ;  /* 0x00007080ff0477ac */ /* 0x000e220008000800 */
[----:B------:R-:W-:Y:S01]  /*0820*/  VIADD R25, R25, 0x1 ;  /* 0x0000000119197836 */ /* 0x000fe20000000000 */
[----:B------:R-:W-:Y:S01]  /*0830*/  MOV R27, 0x8 ;  /* 0x00000008001b7802 */ /* 0x000fe20000000f00 */
[----:B------:R-:W1:Y:S04]  /*0840*/  LDCU.64 UR10, c[0x0][0x388] ;  /* 0x00007100ff0a77ac */ /* 0x000e680008000a00 */
[----:B------:R-:W-:Y:S01]  /*0850*/  IMAD.WIDE R26, R26, R27, UR6 ;  /* 0x000000061a1a7e25 */ /* 0x000fe2000f8e021b */
[----:B0-----:R-:W-:Y:S01]  /*0860*/  ISETP.NE.AND P0, PT, R25, UR4, PT ;  /* 0x0000000419007c0c */ /* 0x001fe2000bf05270 */
[----:B-1----:R-:W-:-:S07]  /*0870*/  DFMA R4, R22, R4, UR10 ;  /* 0x0000000a16047e2b */ /* 0x002fce0008000004 */
[----:B------:R0:W-:Y:S05]  /*0880*/  STG.E.64 desc[UR12][R26.64], R4 ;  /* 0x000000041a007986 */ /* 0x0001ea000c101b0c */
[----:B------:R-:W-:Y:S05]  /*0890*/  @!P0 EXIT ;  /* 0x000000000000894d */ /* 0x000fea0003800000 */
[----:B------:R-:W-:Y:S05]  /*08a0*/  BRA `(.L_x_410) ;  /* 0xfffffff800387947 */ /* 0x000fea000383ffff */
.L_x_401:
[----:B------:R-:W-:-:S06]  /*08b0*/  UISETP.GE.AND UP0, UPT, UR9, 0x1, UPT ;  /* 0x000000010900788c */ /* 0x000fcc000bf06270 */
[----:B------:R-:W-:-:S13]  /*08c0*/  PLOP3.LUT P0, PT, PT, PT, UP0, 0x80, 0x8 ;  /* 0x000000000008781c */ /* 0x000fda0003f0f008 */
[----:B------:R-:W-:Y:S05]  /*08d0*/  @!P0 EXIT ;  /* 0x000000000000894d */ /* 0x000fea0003800000 */
[----:B------:R-:W0:Y:S01]  /*08e0*/  LDC.64 R22, c[0x0][0x388] ;  /* 0x0000e200ff167b82 */ /* 0x000e220000000a00 */
[----:B------:R-:W1:Y:S01]  /*08f0*/  S2R R24, SR_TID.X ;  /* 0x0000000000187919 */ /* 0x000e620000002100 */
[----:B------:R-:W0:Y:S01]  /*0900*/  LDCU.64 UR14, c[0x0][0x390] ;  /* 0x00007200ff0e77ac */ /* 0x000e220008000a00 */
[----:B------:R-:W-:Y:S01]  /*0910*/  UMOV UR4, URZ ;  /* 0x000000ff00047c82 */ /* 0x000fe20008000000 */
[----:B01----:R-:W-:-:S11]  /*0920*/  DADD R22, -R22, UR14 ;  /* 0x0000000e16167e29 */ /* 0x003fd60008000100 */
.L_x_421:
        /* <DEDUP_REMOVED lines=10> */
[----:B------:R-:W-:-:S03]  /*09d0*/  HFMA2 R14, -RZ, RZ, 0, 5.9604644775390625e-08 ;  /* 0x00000001ff0e7431 */ /* 0x000fc600000001ff */
[----:B------:R-:W-:-:S13]  /*09e0*/  ISETP.NE.AND P0, PT, R0, RZ, PT ;  /* 0x000000ff0000720c */ /* 0x000fda0003f05270 */
[----:B------:R-:W-:Y:S05]  /*09f0*/  @!P0 BRA `(.L_x_414) ;  /* 0x0000000000f48947 */ /* 0x000fea0003800000 */
[----:B------:R-:W-:Y:S01]  /*0a00*/  BSSY.RECONVERGENT B2, `(.L_x_415) ;  /* 0x0000037000027945 */ /* 0x000fe20003800200 */
[----:B------:R-:W-:Y:S01]  /*0a10*/  CS2R R12, SRZ ;  /* 0x00000000000c7805 */ /* 0x000fe2000001ff00 */
[----:B------:R-:W-:Y:S02]  /*0a20*/  IMAD.MOV.U32 R17, RZ, RZ, 0xbc8f ;  /* 0x0000bc8fff117424 */ /* 0x000fe400078e00ff */
[----:B------:R-:W-:Y:S02]  /*0a30*/  IMAD.MOV.U32 R14, RZ, RZ, 0x1 ;  /* 0x00000001ff0e7424 */ /* 0x000fe400078e00ff */
[----:B------:R-:W-:-:S07]  /*0a40*/  IMAD.MOV.U32 R15, RZ, RZ, RZ ;  /* 0x000000ffff0f7224 */ /* 0x000fce00078e00ff */
.L_x_418:
        /* <DEDUP_REMOVED lines=11> */
[----:B------:R-:W-:Y:S01]  /*0b00*/  IMAD.MOV.U32 R10, RZ, RZ, R7 ;  /* 0x000000ffff0a7224 */ /* 0x000fe200078e0007 */
[----:B------:R-:W-:Y:S02]  /*0b10*/  IADD3.X R11, PT, PT, RZ, RZ, RZ, P0, !PT ;  /* 0x000000ffff0b7210 */ /* 0x000fe400007fe4ff */
[----:B------:R-:W-:-:S05]  /*0b20*/  IADD3 RZ, P0, PT, R9, R6, RZ ;  /* 0x0000000609ff7210 */ /* 0x000fca0007f1e0ff */
        /* <DEDUP_REMOVED lines=13> */
[----:B------:R-:W-:-:S04]  /*0c00*/  IMAD.WIDE.U32 R10, R6, 0x5, RZ ;  /* 0x00000005060a7825 */ /* 0x000fc800078e00ff */
[----:B------:R-:W-:Y:S01]  /*0c10*/  IMAD.X R17, RZ, RZ, RZ, P1 ;  /* 0x000000ffff117224 */ /* 0x000fe200008e06ff */
[----:B------:R-:W-:Y:S01]  /*0c20*/  IADD3 RZ, P1, PT, R11, R14, RZ ;  /* 0x0000000e0bff7210 */ /* 0x000fe20007f3e0ff */
[----:B------:R-:W-:-:S04]  /*0c30*/  IMAD.MOV.U32 R16, RZ, RZ, R15 ;  /* 0x000000ffff107224 */ /* 0x000fc800078e000f */
[----:B------:R-:W-:-:S03]  /*0c40*/  IMAD.WIDE.U32.X R10, R7, 0x2, R16, P1 ;  /* 0x00000002070a7825 */ /* 0x000fc600008e0410 */
[----:B------:R-:W-:-:S04]  /*0c50*/  IADD3 R15, P1, PT, R6, -R10, RZ ;  /* 0x8000000a060f7210 */ /* 0x000fc80007f3e0ff */
[----:B------:R-:W-:-:S04]  /*0c60*/  IADD3.X R8, PT, PT, R7, ~R11, RZ, P1, !PT ;  /* 0x8000000b07087210 */ /* 0x000fc80000ffe4ff */
        /* <DEDUP_REMOVED lines=9> */
.L_x_417:
[----:B------:R-:W-:Y:S05]  /*0d00*/  BSYNC.RECONVERGENT B3 ;  /* 0x0000000000037941 */ /* 0x000fea0003800200 */
.L_x_416:
[----:B------:R-:W-:Y:S01]  /*0d10*/  ISETP.GT.U32.AND.EX P0, PT, R13, RZ, PT, P0 ;  /* 0x000000ff0d00720c */ /* 0x000fe20003f04100 */
[----:B------:R-:W-:Y:S01]  /*0d20*/  IMAD.MOV.U32 R17, RZ, RZ, R4 ;  /* 0x000000ffff117224 */ /* 0x000fe200078e0004 */
[--C-:B------:R-:W-:Y:S02]  /*0d30*/  SHF.R.U64 R0, R0, 0x1, R13.reuse ;  /* 0x0000000100007819 */ /* 0x100fe4000000120d */
[----:B------:R-:W-:Y:S02]  /*0d40*/  SHF.R.U32.HI R13, RZ, 0x1, R13 ;  /* 0x00000001ff0d7819 */ /* 0x000fe4000001160d */
[----:B------:R-:W-:-:S07]  /*0d50*/  IADD3 R12, PT, PT, R5, -R9, R2 ;  /* 0x80000009050c7210 */ /* 0x000fce0007ffe002 */
[----:B------:R-:W-:Y:S05]  /*0d60*/  @P0 BRA `(.L_x_418) ;  /* 0xfffffffc00380947 */ /* 0x000fea000383ffff */
[----:B------:R-:W-:Y:S05]  /*0d70*/  BSYNC.RECONVERGENT B2 ;  /* 0x0000000000027941 */ /* 0x000fea0003800200 */
.L_x_415:
[----:B------:R-:W-:-:S04]  /*0d80*/  IMAD.HI.U32 R5, R14, 0x3, RZ ;  /* 0x000000030e057827 */ /* 0x000fc800078e00ff */
[----:B------:R-:W-:-:S05]  /*0d90*/  IMAD.IADD R0, R14, 0x1, -R5 ;  /* 0x000000010e007824 */ /* 0x000fca00078e0a05 */
[----:B------:R-:W-:-:S04]  /*0da0*/  LEA.HI R0, R0, R5, RZ, 0x1f ;  /* 0x0000000500007211 */ /* 0x000fc800078ff8ff */
[----:B------:R-:W-:-:S05]  /*0db0*/  SHF.R.U32.HI R5, RZ, 0x1e, R0 ;  /* 0x0000001eff057819 */ /* 0x000fca0000011600 */
[----:B------:R-:W-:-:S07]  /*0dc0*/  IMAD R14, R5, -0x7fffffff, R14 ;  /* 0x80000001050e7824 */ /* 0x000fce00078e020e */
.L_x_414:
[----:B------:R-:W-:Y:S05]  /*0dd0*/  BSYNC.RECONVERGENT B1 ;  /* 0x0000000000017941 */ /* 0x000fea0003800200 */
.L_x_413:
[----:B------:R-:W-:Y:S01]  /*0de0*/  IMAD.HI.U32 R0, R14, -0x4370ec6f, RZ ;  /* 0xbc8f13910e007827 */ /* 0x000fe200078e00ff */
[----:B------:R-:W0:Y:S01]  /*0df0*/  MUFU.RCP64H R7, 2.14748262400000000000e+09 ;  /* 0x41dfffff00077908 */ /* 0x000e220000001800 */
[----:B------:R-:W-:Y:S01]  /*0e00*/  MOV R5, 0x41dfffff ;  /* 0x41dfffff00057802 */ /* 0x000fe20000000f00 */
[----:B------:R-:W-:Y:S01]  /*0e10*/  BSSY.RECONVERGENT B1, `(.L_x_419) ;  /* 0x000001e000017945 */ /* 0x000fe20003800200 */
[----:B------:R-:W-:Y:S01]  /*0e20*/  IMAD.MOV.U32 R4, RZ, RZ, -0x800000 ;  /* 0xff800000ff047424 */ /* 0x000fe200078e00ff */
        /* <DEDUP_REMOVED lines=26> */
[----:B------:R-:W-:Y:S01]  /*0fd0*/  MOV R4, R16 ;  /* 0x0000001000047202 */ /* 0x000fe20000000f00 */
[----:B------:R-:W-:-:S07]  /*0fe0*/  IMAD.MOV.U32 R5, RZ, RZ, R17 ;  /* 0x000000ffff057224 */ /* 0x000fce00078e0011 */
.L_x_420:
[----:B------:R-:W-:Y:S05]  /*0ff0*/  BSYNC.RECONVERGENT B1 ;  /* 0x0000000000017941 */ /* 0x000fea0003800200 */
.L_x_419:
[----:B------:R-:W0:Y:S01]  /*1000*/  LDCU.64 UR14, c[0x0][0x388] ;  /* 0x00007100ff0e77ac */ /* 0x000e220008000a00 */
[----:B------:R-:W-:-:S04]  /*1010*/  IMAD.MOV.U32 R6, RZ, RZ, 0x8 ;  /* 0x00000008ff067424 */ /* 0x000fc800078e00ff */
[----:B------:R-:W-:Y:S01]  /*1020*/  IMAD.WIDE R6, R25, R6, UR6 ;  /* 0x0000000619067e25 */ /* 0x000fe2000f8e0206 */
[----:B0-----:R-:W-:-:S07]  /*1030*/  DFMA R4, R22, R4, UR14 ;  /* 0x0000000e16047e2b */ /* 0x001fce0008000004 */
[----:B------:R0:W-:Y:S04]  /*1040*/  STG.E.64 desc[UR12][R6.64], R4 ;  /* 0x0000000406007986 */ /* 0x0001e8000c101b0c */
.L_x_412:
[----:B------:R-:W-:Y:S05]  /*1050*/  BSYNC.RECONVERGENT B0 ;  /* 0x0000000000007941 */ /* 0x000fea0003800200 */
.L_x_411:
[----:B------:R-:W-:Y:S05]  /*1060*/  BRA.U UP0, `(.L_x_421) ;  /* 0xfffffff900307547 */ /* 0x000fea000b83ffff */
[----:B------:R-:W-:Y:S05]  /*1070*/  EXIT ;  /* 0x000000000000794d */ /* 0x000fea0003800000 */
        .weak           $__internal_1_$__cuda_sm20_div_rn_f64_full
        .type           $__internal_1_$__cuda_sm20_div_rn_f64_full,@function
        .size           $__internal_1_$__cuda_sm20_div_rn_f64_full,(.L_x_2022 - $__internal_1_$__cuda_sm20_div_rn_f64_full)
$__internal_1_$__cuda_sm20_div_rn_f64_full:
[C---:B------:R-:W-:Y:S01]  /*1080*/  FSETP.GEU.AND P0, PT, |R3|.reuse, 1.469367938527859385e-39, PT ;  /* 0x001000000300780b */ /* 0x040fe20003f0e200 */
[----:B------:R-:W-:Y:S01]  /*1090*/  IMAD.U32 R10, RZ, RZ, UR5 ;  /* 0x00000005ff0a7e24 */ /* 0x000fe2000f8e00ff */
[----:B------:R-:W-:Y:S01]  /*10a0*/  MOV R11, R3 ;  /* 0x00000003000b7202 */ /* 0x000fe20000000f00 */
        /* <DEDUP_REMOVED lines=9> */
[----:B------:R-:W-:-:S03]  /*1140*/  @!P0 DMUL R8, R10, 8.98846567431157953865e+307 ;  /* 0x7fe000000a088828 */ /* 0x000fc60000000000 */
[----:B------:R-:W-:-:S03]  /*1150*/  ISETP.GE.U32.AND P1, PT, R2, R6, PT ;  /* 0x000000060200720c */ /* 0x000fc60003f26070 */
[----:B------:R-:W0:Y:S01]  /*1160*/  MUFU.RCP64H R15, R9 ;  /* 0x00000009000f7308 */ /* 0x000e220000001800 */
[----:B------:R-:W-:Y:S02]  /*1170*/  @!P2 LOP3.LUT R5, R11, 0x7ff00000, RZ, 0xc0, !PT ;  /* 0x7ff000000b05a812 */ /* 0x000fe400078ec0ff */
[----:B------:R-:W-:Y:S02]  /*1180*/  @!P2 MOV R20, RZ ;  /* 0x000000ff0014a202 */ /* 0x000fe40000000f00 */
[----:B------:R-:W-:Y:S02]  /*1190*/  @!P2 ISETP.GE.U32.AND P3, PT, R2, R5, PT ;  /* 0x000000050200a20c */ /* 0x000fe40003f66070 */
[----:B------:R-:W-:Y:S02]  /*11a0*/  @!P0 LOP3.LUT R6, R9, 0x7ff00000, RZ, 0xc0, !PT ;  /* 0x7ff0000009068812 */ /* 0x000fe400078ec0ff */
[----:B------:R-:W-:-:S04]  /*11b0*/  @!P2 SEL R5, R4, 0x63400000, !P3 ;  /* 0x634000000405a807 */ /* 0x000fc80005800000 */
[----:B------:R-:W-:Y:S01]  /*11c0*/  @!P2 LOP3.LUT R5, R5, 0x80000000, R13, 0xf8, !PT ;  /* 0x800000000505a812 */ /* 0x000fe200078ef80d */
[----:B0-----:R-:W-:-:S03]  /*11d0*/  DFMA R18, R14, -R8, 1 ;  /* 0x3ff000000e12742b */ /* 0x001fc60000000808 */
[----:B------:R-:W-:Y:S01]  /*11e0*/  @!P2 LOP3.LUT R21, R5, 0x100000, RZ, 0xfc, !PT ;  /* 0x001000000515a812 */ /* 0x000fe200078efcff */
[----:B------:R-:W-:-:S04]  /*11f0*/  IMAD.MOV.U32 R5, RZ, RZ, R2 ;  /* 0x000000ffff057224 */ /* 0x000fc800078e0002 */
        /* <DEDUP_REMOVED lines=22> */
[----:B------:R-:W-:-:S03]  /*1360*/  IMAD.MOV.U32 R4, RZ, RZ, RZ ;  /* 0x000000ffff047224 */ /* 0x000fc600078e00ff */
[----:B------:R-:W-:-:S05]  /*1370*/  IADD3 R2, PT, PT, -R5, R2, RZ ;  /* 0x0000000205027210 */ /* 0x000fca0007ffe1ff */
[----:B------:R-:W-:-:S06]  /*1380*/  VIADD R5, R2, 0x7fe00000 ;  /* 0x7fe0000002057836 */ /* 0x000fcc0000000000 */
        /* <DEDUP_REMOVED lines=9> */
[----:B------:R-:W-:Y:S01]  /*1420*/  IADD3 R7, PT, PT, -R2, RZ, RZ ;  /* 0x000000ff02077210 */ /* 0x000fe20007ffe1ff */
[----:B------:R-:W-:Y:S01]  /*1430*/  IMAD.MOV.U32 R6, RZ, RZ, RZ ;  /* 0x000000ffff067224 */ /* 0x000fe200078e00ff */
[----:B------:R-:W-:-:S05]  /*1440*/  DMUL.RP R4, R20, R4 ;  /* 0x0000000414047228 */ /* 0x000fca0000008000 */
[----:B------:R-:W-:-:S05]  /*1450*/  DFMA R6, R16, -R6, R20 ;  /* 0x800000061006722b */ /* 0x000fca0000000014 */
[----:B------:R-:W-:Y:S02]  /*1460*/  LOP3.LUT R11, R5, R11, RZ, 0x3c, !PT ;  /* 0x0000000b050b7212 */ /* 0x000fe400078e3cff */
[----:B------:R-:W-:-:S04]  /*1470*/  IADD3 R6, PT, PT, -R2, -0x43300000, RZ ;  /* 0xbcd0000002067810 */ /* 0x000fc80007ffe1ff */
[----:B------:R-:W-:-:S04]  /*1480*/  FSETP.NEU.AND P0, PT, |R7|, R6, PT ;  /* 0x000000060700720b */ /* 0x000fc80003f0d200 */
[----:B------:R-:W-:Y:S02]  /*1490*/  FSEL R16, R4, R16, !P0 ;  /* 0x0000001004107208 */ /* 0x000fe40004000000 */
[----:B------:R-:W-:Y:S01]  /*14a0*/  FSEL R17, R11, R17, !P0 ;  /* 0x000000110b117208 */ /* 0x000fe20004000000 */
[----:B------:R-:W-:Y:S06]  /*14b0*/  BRA `(.L_x_424) ;  /* 0x0000000000547947 */ /* 0x000fec0003800000 */
.L_x_423:
[----:B------:R-:W-:-:S14]  /*14c0*/  DSETP.NAN.AND P0, PT, R12, R12, PT ;  /* 0x0000000c0c00722a */ /* 0x000fdc0003f08000 */
[----:B------:R-:W-:Y:S05]  /*14d0*/  @P0 BRA `(.L_x_425) ;  /* 0x0000000000440947 */ /* 0x000fea0003800000 */
[----:B------:R-:W-:-:S14]  /*14e0*/  DSETP.NAN.AND P0, PT, R10, R10, PT ;  /* 0x0000000a0a00722a */ /* 0x000fdc0003f08000 */
[----:B------:R-:W-:Y:S05]  /*14f0*/  @P0 BRA `(.L_x_426) ;  /* 0x0000000000300947 */ /* 0x000fea0003800000 */
[----:B------:R-:W-:Y:S01]  /*1500*/  ISETP.NE.AND P0, PT, R5, R6, PT ;  /* 0x000000060500720c */ /* 0x000fe20003f05270 */
[----:B------:R-:W-:Y:S02]  /*1510*/  IMAD.MOV.U32 R16, RZ, RZ, 0x0 ;  /* 0x00000000ff107424 */ /* 0x000fe400078e00ff */
[----:B------:R-:W-:-:S10]  /*1520*/  IMAD.MOV.U32 R17, RZ, RZ, -0x80000 ;  /* 0xfff80000ff117424 */ /* 0x000fd400078e00ff */
[----:B------:R-:W-:Y:S05]  /*1530*/  @!P0 BRA `(.L_x_424) ;  /* 0x0000000000348947 */ /* 0x000fea0003800000 */
[----:B------:R-:W-:Y:S02]  /*1540*/  ISETP.NE.AND P0, PT, R5, 0x7ff00000, PT ;  /* 0x7ff000000500780c */ /* 0x000fe40003f05270 */
[----:B------:R-:W-:Y:S02]  /*1550*/  LOP3.LUT R17, R13, 0x80000000, R11, 0x48, !PT ;  /* 0x800000000d117812 */ /* 0x000fe400078e480b */
[----:B------:R-:W-:-:S13]  /*1560*/  ISETP.EQ.OR P0, PT, R6, RZ, !P0 ;  /* 0x000000ff0600720c */ /* 0x000fda0004702670 */
[----:B------:R-:W-:Y:S02]  /*1570*/  @P0 LOP3.LUT R2, R17, 0x7ff00000, RZ, 0xfc, !PT ;  /* 0x7ff0000011020812 */ /* 0x000fe400078efcff */
[----:B------:R-:W-:Y:S01]  /*1580*/  @!P0 MOV R16, RZ ;  /* 0x000000ff00108202 */ /* 0x000fe20000000f00 */
[----:B------:R-:W-:Y:S02]  /*1590*/  @P0 IMAD.MOV.U32 R16, RZ, RZ, RZ ;  /* 0x000000ffff100224 */ /* 0x000fe400078e00ff */
[----:B------:R-:W-:Y:S01]  /*15a0*/  @P0 IMAD.MOV.U32 R17, RZ, RZ, R2 ;  /* 0x000000ffff110224 */ /* 0x000fe200078e0002 */
[----:B------:R-:W-:Y:S06]  /*15b0*/  BRA `(.L_x_424) ;  /* 0x0000000000147947 */ /* 0x000fec0003800000 */
.L_x_426:
[----:B------:R-:W-:Y:S01]  /*15c0*/  LOP3.LUT R17, R11, 0x80000, RZ, 0xfc, !PT ;  /* 0x000800000b117812 */ /* 0x000fe200078efcff */
[----:B------:R-:W-:Y:S01]  /*15d0*/  IMAD.MOV.U32 R16, RZ, RZ, R10 ;  /* 0x000000ffff107224 */ /* 0x000fe200078e000a */
[----:B------:R-:W-:Y:S06]  /*15e0*/  BRA `(.L_x_424) ;  /* 0x0000000000087947 */ /* 0x000fec0003800000 */
.L_x_425:
[----:B------:R-:W-:Y:S02]  /*15f0*/  LOP3.LUT R17, R13, 0x80000, RZ, 0xfc, !PT ;  /* 0x000800000d117812 */ /* 0x000fe400078efcff */
[----:B------:R-:W-:-:S07]  /*1600*/  MOV R16, R12 ;  /* 0x0000000c00107202 */ /* 0x000fce0000000f00 */
.L_x_424:
[----:B------:R-:W-:Y:S05]  /*1610*/  BSYNC.RECONVERGENT B2 ;  /* 0x0000000000027941 */ /* 0x000fea0003800200 */
.L_x_422:
[----:B------:R-:W-:Y:S02]  /*1620*/  IMAD.MOV.U32 R4, RZ, RZ, R0 ;  /* 0x000000ffff047224 */ /* 0x000fe400078e0000 */
[----:B------:R-:W-:-:S04]  /*1630*/  IMAD.MOV.U32 R5, RZ, RZ, 0x0 ;  /* 0x00000000ff057424 */ /* 0x000fc800078e00ff */
[----:B------:R-:W-:Y:S05]  /*1640*/  RET.REL.NODEC R4 `(_ZN3cub18CUB_300001_SM_10006detail9transform16transform_kernelINS2_10policy_hubILb1EN4cuda3std3__45tupleIJN6thrust24THRUST_300001_SM_1000_NS17counting_iteratorIjNSA_11use_defaultESC_SC_EEEEEE10policy1000Ei3prgNSA_6detail15normal_iteratorINSA_10device_ptrIdEEEEJSD_EEEvT0_iT1_T2_DpNS2_10kernel_argIT3_EE) ;  /* 0xffffffe8046c7950 */ /* 0x000fea0003c3ffff */
.L_x_427:
        /* <DEDUP_REMOVED lines=11> */
.L_x_2022:


//--------------------- .text._ZN3cub18CUB_300001_SM_10006detail9transform16transform_kernelINS2_10policy_hubILb1EN4cuda3std3__45tupleIJN6thrust24THRUST_300001_SM_1000_NS6detail15normal_iteratorINSA_10device_ptrIdEEEEEEEE10policy1000El6squareIdESF_JPdEEEvT0_iT1_T2_DpNS2_10kernel_argIT3_EE --------------------------
	.section	.text._ZN3cub18CUB_300001_SM_10006detail9transform16transform_kernelINS2_10policy_hubILb1EN4cuda3std3__45tupleIJN6thrust24THRUST_300001_SM_1000_NS6detail15normal_iteratorINSA_10device_ptrIdEEEEEEEE10policy1000El6squareIdESF_JPdEEEvT0_iT1_T2_DpNS2_10kernel_argIT3_EE,"ax",@progbits
	.align	128
        .global         _ZN3cub18CUB_300001_SM_10006detail9transform16transform_kernelINS2_10policy_hubILb1EN4cuda3std3__45tupleIJN6thrust24THRUST_300001_SM_1000_NS6detail15normal_iteratorINSA_10device_ptrIdEEEEEEEE10policy1000El6squareIdESF_JPdEEEvT0_iT1_T2_DpNS2_10kernel_argIT3_EE
        .type           _ZN3cub18CUB_300001_SM_10006detail9transform16transform_kernelINS2_10policy_hubILb1EN4cuda3std3__45tupleIJN6thrust24THRUST_300001_SM_1000_NS6detail15normal_iteratorINSA_10device_ptrIdEEEEEEEE10policy1000El6squareIdESF_JPdEEEvT0_iT1_T2_DpNS2_10kernel_argIT3_EE,@function
        .size           _ZN3cub18CUB_300001_SM_10006detail9transform16transform_kernelINS2_10policy_hubILb1EN4cuda3std3__45tupleIJN6thrust24THRUST_300001_SM_1000_NS6detail15normal_iteratorINSA_10device_ptrIdEEEEEEEE10policy1000El6squareIdESF_JPdEEEvT0_iT1_T2_DpNS2_10kernel_argIT3_EE,(.L_x_2037 - _ZN3cub18CUB_300001_SM_10006detail9transform16transform_kernelINS2_10policy_hubILb1EN4cuda3std3__45tupleIJN6thrust24THRUST_300001_SM_1000_NS6detail15normal_iteratorINSA_10device_ptrIdEEEEEEEE10policy1000El6squareIdESF_JPdEEEvT0_iT1_T2_DpNS2_10kernel_argIT3_EE)
        .other          _ZN3cub18CUB_300001_SM_10006detail9transform16transform_kernelINS2_10policy_hubILb1EN4cuda3std3__45tupleIJN6thrust24THRUST_300001_SM_1000_NS6detail15normal_iteratorINSA_10device_ptrIdEEEEEEEE10policy1000El6squareIdESF_JPdEEEvT0_iT1_T2_DpNS2_10kernel_argIT3_EE,@"STO_CUDA_ENTRY STV_DEFAULT"
_ZN3cub18CUB_300001_SM_10006detail9transform16transform_kernelINS2_10policy_hubILb1EN4cuda3std3__45tupleIJN6thrust24THRUST_300001_SM_1000_NS6detail15normal_iteratorINSA_10device_ptrIdEEEEEEEE10policy1000El6squareIdESF_JPdEEEvT0_iT1_T2_DpNS2_10kernel_argIT3_EE:
.text._ZN3cub18CUB_300001_SM_10006detail9transform16transform_kernelINS2_10policy_hubILb1EN4cuda3std3__45tupleIJN6thrust24THRUST_300001_SM_1000_NS6detail15normal_iteratorINSA_10device_ptrIdEEEEEEEE10policy1000El6squareIdESF_JPdEEEvT0_iT1_T2_DpNS2_10kernel_argIT3_EE:
[----:B------:R-:W-:Y:S08]  /*0000*/  LDC R1, c[0x0][0x37c] ;  /* 0x0000df00ff017b82 */ /* 0x000ff00000000800 */
[----:B------:R-:W0:Y:S01]  /*0010*/  LDC R0, c[0x0][0x388] ;  /* 0x0000e200ff007b82 */ /* 0x000e220000000800 */
[----:B------:R-:W1:Y:S01]  /*0020*/  LDCU.64 UR6, c[0x0][0x380] ;  /* 0x00007000ff0677ac */ /* 0x000e620008000a00 */
[----:B------:R-:W2:Y:S01]  /*0030*/  S2R R7, SR_TID.X ;  /* 0x0000000000077919 */ /* 0x000ea20000002100 */
[----:B------:R-:W-:Y:S05]  /*0040*/  BSSY.RECONVERGENT B0, `(.L_x_428) ;  /* 0x000001a000007945 */ /* 0x000fea0003800200 */
[----:B------:R-:W3:Y:S01]  /*0050*/  S2UR UR4, SR_CTAID.X ;  /* 0x00000000000479c3 */ /* 0x000ee20000002500 */
[----:B0-----:R-:W-:-:S05]  /*0060*/  IMAD.SHL.U32 R5, R0, 0x80, RZ ;  /* 0x0000008000057824 */ /* 0x001fca00078e00ff */
[----:B------:R-:W-:Y:S01]  /*0070*/  SHF.R.S32.HI R4, RZ, 0x1f, R5 ;  /* 0x0000001fff047819 */ /* 0x000fe20000011405 */
[----:B---3--:R-:W-:-:S04]  /*0080*/  IMAD.WIDE.U32 R2, R5, UR4, RZ ;  /* 0x0000000405027c25 */ /* 0x008fc8000f8e00ff */
[----:B------:R-:W-:Y:S01]  /*0090*/  IMAD R13, R4, UR4, RZ ;  /* 0x00000004040d7c24 */ /* 0x000fe2000f8e02ff */
[----:B-1----:R-:W-:Y:S01]  /*00a0*/  IADD3 R6, P1, PT, -R2, UR6, RZ ;  /* 0x0000000602067c10 */ /* 0x002fe2000ff3e1ff */
[----:B--2---:R-:W-:Y:S02]  /*00b0*/  IMAD.SHL.U32 R11, R7, 0x80, RZ ;  /* 0x00000080070b7824 */ /* 0x004fe400078e00ff */
[----:B------:R-:W-:Y:S01]  /*00c0*/  IMAD.IADD R13, R3, 0x1, R13 ;  /* 0x00000001030d7824 */ /* 0x000fe200078e020d */
[----:B------:R-:W-:-:S04]  /*00d0*/  ISETP.LT.U32.AND P0, PT, R6, R5, PT ;  /* 0x000000050600720c */ /* 0x000fc80003f01070 */
[----:B------:R-:W-:-:S04]  /*00e0*/  IADD3.X R9, PT, PT, ~R13, UR7, RZ, P1, !PT ;  /* 0x000000070d097c10 */ /* 0x000fc80008ffe5ff */
[----:B------:R-:W-:-:S04]  /*00f0*/  ISETP.LT.AND.EX P0, PT, R9, R4, PT, P0 ;  /* 0x000000040900720c */ /* 0x000fc80003f01300 */
[----:B------:R-:W-:-:S05]  /*0100*/  SEL R6, R6, R5, P0 ;  /* 0x0000000506067207 */ /* 0x000fca0000000000 */
[----:B------:R-:W-:-:S05]  /*0110*/  IMAD.SHL.U32 R4, R6, 0x8, RZ ;  /* 0x0000000806047824 */ /* 0x000fca00078e00ff */
[----:B------:R-:W-:-:S13]  /*0120*/  ISETP.GE.AND P0, PT, R11, R4, PT ;  /* 0x000000040b00720c */ /* 0x000fda0003f06270 */
[----:B------:R-:W-:Y:S05]  /*0130*/  @P0 BRA `(.L_x_429) ;  /* 0x0000000000280947 */ /* 0x000fea0003800000 */
[----:B------:R-:W0:Y:S02]  /*0140*/  LDC.64 R8, c[0x0][0x398] ;  /* 0x0000e600ff087b82 */ /* 0x000e240000000a00 */
[----:B0-----:R-:W-:-:S04]  /*0150*/  LEA R8, P0, R2, R8, 0x3 ;  /* 0x0000000802087211 */ /* 0x001fc800078018ff */
[----:B------:R-:W-:-:S03]  /*0160*/  LEA.HI.X R9, R2, R9, R13, 0x3, P0 ;  /* 0x0000000902097211 */ /* 0x000fc600000f1c0d */
[----:B------:R-:W-:-:S07]  /*0170*/  IMAD.WIDE.U32 R8, R7, 0x80, R8 ;  /* 0x0000008007087825 */ /* 0x000fce00078e0008 */
.L_x_430:
[----:B------:R-:W-:Y:S01]  /*0180*/  VIADD R11, R11, 0x4000 ;  /* 0x000040000b0b7836 */ /* 0x000fe20000000000 */
[----:B------:R0:W-:Y:S04]  /*0190*/  CCTL.E.PF2 [R8] ;  /* 0x000000000800798f */ /* 0x0001e80000800100 */
[----:B------:R-:W-:Y:S02]  /*01a0*/  ISETP.GE.AND P0, PT, R11, R4, PT ;  /* 0x000000040b00720c */ /* 0x000fe40003f06270 */
[----:B0-----:R-:W-:-:S05]  /*01b0*/  IADD3 R8, P1, PT, R8, 0x4000, RZ ;  /* 0x0000400008087810 */ /* 0x001fca0007f3e0ff */
[----:B------:R-:W-:-:S06]  /*01c0*/  IMAD.X R9, RZ, RZ, R9, P1 ;  /* 0x000000ffff097224 */ /* 0x000fcc00008e0609 */
[----:B------:R-:W-:Y:S05]  /*01d0*/  @!P0 BRA `(.L_x_430) ;  /* 0xfffffffc00e88947 */ /* 0x000fea000383ffff */
.L_x_429:
[----:B------:R-:W-:Y:S05]  /*01e0*/  BSYNC.RECONVERGENT B0 ;  /* 0x0000000000007941 */ /* 0x000fea0003800200 */
.L_x_428:
[----:B------:R-:W0:Y:S01]  /*01f0*/  LDCU.128 UR8, c[0x0][0x390] ;  /* 0x00007200ff0877ac */ /* 0x000e220008000c00 */
[----:B------:R-:W-:Y:S02]  /*0200*/  ISETP.NE.AND P0, PT, R5, R6, PT ;  /* 0x000000060500720c */ /* 0x000fe40003f05270 */
[C---:B------:R-:W-:Y:S01]  /*0210*/  SHF.L.U32 R3, R2.reuse, 0x3, RZ ;  /* 0x0000000302037819 */ /* 0x040fe200000006ff */
[----:B------:R-:W1:Y:S01]  /*0220*/  LDCU.64 UR4, c[0x0][0x358] ;  /* 0x00006b00ff0477ac */ /* 0x000e620008000a00 */
[----:B------:R-:W-:Y:S02]  /*0230*/  SHF.L.U64.HI R8, R2, 0x3, R13 ;  /* 0x0000000302087819 */ /* 0x000fe4000001020d */
[C---:B0-----:R-:W-:Y:S02]  /*0240*/  IADD3 R4, P1, PT, R3.reuse, UR10, RZ ;  /* 0x0000000a03047c10 */ /* 0x041fe4000ff3e0ff */
[----:B------:R-:W-:Y:S02]  /*0250*/  IADD3 R2, P2, PT, R3, UR8, RZ ;  /* 0x0000000803027c10 */ /* 0x000fe4000ff5e0ff */
[----:B------:R-:W-:-:S02]  /*0260*/  IADD3.X R5, PT, PT, R8, UR11, RZ, P1, !PT ;  /* 0x0000000b08057c10 */ /* 0x000fc40008ffe4ff */
[----:B------:R-:W-:Y:S01]  /*0270*/  IADD3.X R3, PT, PT, R8, UR9, RZ, P2, !PT ;  /* 0x0000000908037c10 */ /* 0x000fe200097fe4ff */
[----:B-1----:R-:W-:Y:S08]  /*0280*/  @!P0 BRA `(.L_x_431) ;  /* 0x0000000800ec8947 */ /* 0x002ff00003800000 */
[----:B------:R-:W-:-:S13]  /*0290*/  ISETP.GE.AND P0, PT, R0, 0x1, PT ;  /* 0x000000010000780c */ /* 0x000fda0003f06270 */
[----:B------:R-:W-:Y:S05]  /*02a0*/  @!P0 EXIT ;  /* 0x000000000000894d */ /* 0x000fea0003800000 */
[C---:B------:R-:W-:Y:S01]  /*02b0*/  ISETP.GE.U32.AND P0, PT, R0.reuse, 0x8, PT ;  /* 0x000000080000780c */ /* 0x040fe20003f06070 */
[----:B------:R-:W-:Y:S01]  /*02c0*/  IMAD.MOV.U32 R10, RZ, RZ, RZ ;  /* 0x000000ffff0a7224 */ /* 0x000fe200078e00ff */
[----:B------:R-:W-:-:S11]  /*02d0*/  LOP3.LUT R16, R0, 0x7, RZ, 0xc0, !PT ;  /* 0x0000000700107812 */ /* 0x000fd600078ec0ff */
[----:B------:R-:W-:Y:S05]  /*02e0*/  @!P0 BRA `(.L_x_432) ;  /* 0x0000000400cc8947 */ /* 0x000fea0003800000 */
[----:B------:R-:W-:-:S13]  /*02f0*/  ISETP.GE.AND P1, PT, R7, R6, PT ;  /* 0x000000060700720c */ /* 0x000fda0003f26270 */
[----:B------:R-:W-:-:S06]  /*0300*/  @!P1 IMAD.WIDE.U32 R10, R7, 0x8, R4 ;  /* 0x00000008070a9825 */ /* 0x000fcc00078e0004 */
[----:B------:R-:W2:Y:S01]  /*0310*/  @!P1 LDG.E.64 R10, desc[UR4][R10.64] ;  /* 0x000000040a0a9981 */ /* 0x000ea2000c1e1b00 */
[C---:B------:R-:W-:Y:S02]  /*0320*/  VIADD R17, R7.reuse, 0x80 ;  /* 0x0000008007117836 */ /* 0x040fe40000000000 */
[----:B------:R-:W-:-:S03]  /*0330*/  @!P1 IMAD.WIDE.U32 R14, R7, 0x8, R2 ;  /* 0x00000008070e9825 */ /* 0x000fc600078e0002 */
[C---:B------:R-:W-:Y:S01]  /*0340*/  ISETP.GE.AND P0, PT, R17.reuse, R6, PT ;  /* 0x000000061100720c */ /* 0x040fe20003f06270 */
[----:B------:R-:W-:Y:S01]  /*0350*/  IMAD.WIDE R8, R17, 0x8, R4 ;  /* 0x0000000811087825 */ /* 0x000fe200078e0204 */
[----:B--2---:R-:W-:-:S07]  /*0360*/  @!P1 DMUL R12, R10, R10 ;  /* 0x0000000a0a0c9228 */ /* 0x004fce0000000000 */
[----:B------:R0:W-:Y:S04]  /*0370*/  @!P1 STG.E.64 desc[UR4][R14.64], R12 ;  /* 0x0000000c0e009986 */ /* 0x0001e8000c101b04 */
[----:B------:R-:W2:Y:S01]  /*0380*/  @!P0 LDG.E.64 R18, desc[UR4][R8.64] ;  /* 0x0000000408128981 */ /* 0x000ea2000c1e1b00 */
[C---:B------:R-:W-:Y:S01]  /*0390*/  VIADD R21, R7.reuse, 0x100 ;  /* 0x0000010007157836 */ /* 0x040fe20000000000 */
[C---:B------:R-:W-:Y:S01]  /*03a0*/  IADD3 R11, PT, PT, R7.reuse, 0x280, RZ ;  /* 0x00000280070b7810 */ /* 0x040fe20007ffe0ff */
[C---:B------:R-:W-:Y:S01]  /*03b0*/  VIADD R23, R7.reuse, 0x180 ;  /* 0x0000018007177836 */ /* 0x040fe20000000000 */
[----:B------:R-:W-:Y:S01]  /*03c0*/  LOP3.LUT R10, R0, 0x7ffffff8, RZ, 0xc0, !PT ;  /* 0x7ffffff8000a7812 */ /* 0x000fe200078ec0ff */
[----:B------:R-:W-:Y:S01]  /*03d0*/  VIADD R25, R7, 0x200 ;  /* 0x0000020007197836 */ /* 0x000fe20000000000 */
[-C--:B------:R-:W-:Y:S01]  /*03e0*/  ISETP.GE.AND P6, PT, R21, R6.reuse, PT ;  /* 0x000000061500720c */ /* 0x080fe20003fc6270 */
[----:B------:R-:W-:Y:S01]  /*03f0*/  VIADD R21, R7, 0x300 ;  /* 0x0000030007157836 */ /* 0x000fe20000000000 */
[----:B------:R-:W-:Y:S01]  /*0400*/  BSSY.RECONVERGENT B0, `(.L_x_433) ;  /* 0x000000f000007945 */ /* 0x000fe20003800200 */
[-C--:B------:R-:W-:Y:S01]  /*0410*/  ISETP.GE.AND P5, PT, R23, R6.reuse, PT ;  /* 0x000000061700720c */ /* 0x080fe20003fa6270 */
[----:B0-----:R-:W-:Y:S01]  /*0420*/  IMAD.WIDE R12, R17, 0x8, R2 ;  /* 0x00000008110c7825 */ /* 0x001fe200078e0202 */
[----:B------:R-:W-:-:S02]  /*0430*/  ISETP.GE.AND P4, PT, R25, R6, PT ;  /* 0x000000061900720c */ /* 0x000fc40003f86270 */
[-C--:B------:R-:W-:Y:S01]  /*0440*/  ISETP.GE.AND P3, PT, R11, R6.reuse, PT ;  /* 0x000000060b00720c */ /* 0x080fe20003f66270 */
[----:B------:R-:W-:Y:S01]  /*0450*/  VIADD R15, R7, 0x380 ;  /* 0x00000380070f7836 */ /* 0x000fe20000000000 */
[----:B------:R-:W-:-:S04]  /*0460*/  ISETP.GE.AND P2, PT, R21, R6, PT ;  /* 0x000000061500720c */ /* 0x000fc80003f46270 */
[----:B------:R-:W-:Y:S01]  /*0470*/  ISETP.GE.AND P1, PT, R15, R6, PT ;  /* 0x000000060f00720c */ /* 0x000fe20003f26270 */
[----:B--2---:R-:W-:-:S07]  /*0480*/  @!P0 DMUL R18, R18, R18 ;  /* 0x0000001212128228 */ /* 0x004fce0000000000 */
[----:B------:R0:W-:Y:S01]  /*0490*/  @!P0 STG.E.64 desc[UR4][R12.64], R18 ;  /* 0x000000120c008986 */ /* 0x0001e2000c101b04 */
[----:B------:R-:W-:Y:S01]  /*04a0*/  ISETP.NE.AND P0, PT, R10, 0x8, PT ;  /* 0x000000080a00780c */ /* 0x000fe20003f05270 */
[----:B------:R-:W-:-:S12]  /*04b0*/  @P6 BRA `(.L_x_434) ;  /* 0x00000000000c6947 */ /* 0x000fd80003800000 */
[----:B------:R-:W2:Y:S02]  /*04c0*/  LDG.E.64 R14, desc[UR4][R8.64+0x400] ;  /* 0x00040004080e7981 */ /* 0x000ea4000c1e1b00 */
[----:B--2---:R-:W-:-:S07]  /*04d0*/  DMUL R14, R14, R14 ;  /* 0x0000000e0e0e7228 */ /* 0x004fce0000000000 */
[----:B------:R1:W-:Y:S04]  /*04e0*/  STG.E.64 desc[UR4][R12.64+0x400], R14 ;  /* 0x0004000e0c007986 */ /* 0x0003e8000c101b04 */
.L_x_434:
[----:B------:R-:W-:Y:S05]  /*04f0*/  BSYNC.RECONVERGENT B0 ;  /* 0x0000000000007941 */ /* 0x000fea0003800200 */
.L_x_433:
[----:B------:R-:W-:Y:S04]  /*0500*/  BSSY.RECONVERGENT B0, `(.L_x_435) ;  /* 0x0000005000007945 */ /* 0x000fe80003800200 */
[----:B------:R-:W-:Y:S05]  /*0510*/  @P5 BRA `(.L_x_436) ;  /* 0x00000000000c5947 */ /* 0x000fea0003800000 */
[----:B-1----:R-:W2:Y:S02]  /*0520*/  LDG.E.64 R14, desc[UR4][R8.64+0x800] ;  /* 0x00080004080e7981 */ /* 0x002ea4000c1e1b00 */
[----:B--2---:R-:W-:-:S07]  /*0530*/  DMUL R14, R14, R14 ;  /* 0x0000000e0e0e7228 */ /* 0x004fce0000000000 */
[----:B------:R2:W-:Y:S04]  /*0540*/  STG.E.64 desc[UR4][R12.64+0x800], R14 ;  /* 0x0008000e0c007986 */ /* 0x0005e8000c101b04 */
.L_x_436:
[----:B------:R-:W-:Y:S05]  /*0550*/  BSYNC.RECONVERGENT B0 ;  /* 0x0000000000007941 */ /* 0x000fea0003800200 */
.L_x_435:
[----:B------:R-:W-:Y:S04]  /*0560*/  BSSY.RECONVERGENT B0, `(.L_x_437) ;  /* 0x0000005000007945 */ /* 0x000fe80003800200 */
[----:B------:R-:W-:Y:S05]  /*0570*/  @P4 BRA `(.L_x_438) ;  /* 0x00000000000c4947 */ /* 0x000fea0003800000 */
[----:B-12---:R-:W2:Y:S02]  /*0580*/  LDG.E.64 R14, desc[UR4][R8.64+0xc00] ;  /* 0x000c0004080e7981 */ /* 0x006ea4000c1e1b00 */
[----:B--2---:R-:W-:-:S07]  /*0590*/  DMUL R14, R14, R14 ;  /* 0x0000000e0e0e7228 */ /* 0x004fce0000000000 */
[----:B------:R3:W-:Y:S04]  /*05a0*/  STG.E.64 desc[UR4][R12.64+0xc00], R14 ;  /* 0x000c000e0c007986 */ /* 0x0007e8000c101b04 */
.L_x_438:
[----:B------:R-:W-:Y:S05]  /*05b0*/  BSYNC.RECONVERGENT B0 ;  /* 0x0000000000007941 */ /* 0x000fea0003800200 */
.L_x_437:
[----:B------:R-:W-:Y:S04]  /*05c0*/  BSSY.RECONVERGENT B0, `(.L_x_439) ;  /* 0x0000005000007945 */ /* 0x000fe80003800200 */
[----:B------:R-:W-:Y:S05]  /*05d0*/  @P3 BRA `(.L_x_440) ;  /* 0x00000000000c3947 */ /* 0x000fea0003800000 */
[----:B-123--:R-:W2:Y:S02]  /*05e0*/  LDG.E.64 R14, desc[UR4][R8.64+0x1000] ;  /* 0x00100004080e7981 */ /* 0x00eea4000c1e1b00 */
[----:B--2---:R-:W-:-:S07]  /*05f0*/  DMUL R14, R14, R14 ;  /* 0x0000000e0e0e7228 */ /* 0x004fce0000000000 */
[----:B------:R4:W-:Y:S04]  /*0600*/  STG.E.64 desc[UR4][R12.64+0x1000], R14 ;  /* 0x0010000e0c007986 */ /* 0x0009e8000c101b04 */
.L_x_440:
[----:B------:R-:W-:Y:S05]  /*0610*/  BSYNC.RECONVERGENT B0 ;  /* 0x0000000000007941 */ /* 0x000fea0003800200 */
.L_x_439:
[----:B------:R-:W-:Y:S04]  /*0620*/  BSSY.RECONVERGENT B0, `(.L_x_441) ;  /* 0x0000005000007945 */ /* 0x000fe80003800200 */
[----:B------:R-:W-:Y:S05]  /*0630*/  @P2 BRA `(.L_x_442) ;  /* 0x00000000000c2947 */ /* 0x000fea0003800000 */
[----:B-1234-:R-:W2:Y:S02]  /*0640*/  LDG.E.64 R14, desc[UR4][R8.64+0x1400] ;  /* 0x00140004080e7981 */ /* 0x01eea4000c1e1b00 */
[----:B--2---:R-:W-:-:S07]  /*0650*/  DMUL R14, R14, R14 ;  /* 0x0000000e0e0e7228 */ /* 0x004fce0000000000 */
[----:B------:R1:W-:Y:S04]  /*0660*/  STG.E.64 desc[UR4][R12.64+0x1400], R14 ;  /* 0x0014000e0c007986 */ /* 0x0003e8000c101b04 */
.L_x_442:
[----:B------:R-:W-:Y:S05]  /*0670*/  BSYNC.RECONVERGENT B0 ;  /* 0x0000000000007941 */ /* 0x000fea0003800200 */
.L_x_441:
[----:B------:R-:W-:Y:S04]  /*0680*/  BSSY.RECONVERGENT B0, `(.L_x_443) ;  /* 0x0000005000007945 */ /* 0x000fe80003800200 */
[----:B------:R-:W-:Y:S05]  /*0690*/  @P1 BRA `(.L_x_444) ;  /* 0x00000000000c1947 */ /* 0x000fea0003800000 */
[----:B------:R-:W1:Y:S02]  /*06a0*/  LDG.E.64 R8, desc[UR4][R8.64+0x1800] ;  /* 0x0018000408087981 */ /* 0x000e64000c1e1b00 */
[----:B-1234-:R-:W-:-:S07]  /*06b0*/  DMUL R14, R8, R8 ;  /* 0x00000008080e7228 */ /* 0x01efce0000000000 */
[----:B------:R1:W-:Y:S04]  /*06c0*/  STG.E.64 desc[UR4][R12.64+0x1800], R14 ;  /* 0x0018000e0c007986 */ /* 0x0003e8000c101b04 */
.L_x_444:
[----:B------:R-:W-:Y:S05]  /*06d0*/  BSYNC.RECONVERGENT B0 ;  /* 0x0000000000007941 */ /* 0x000fea0003800200 */
.L_x_443:
[----:B------:R-:W-:Y:S05]  /*06e0*/  @!P0 BRA `(.L_x_432) ;  /* 0x0000000000cc8947 */ /* 0x000fea0003800000 */
[----:B------:R-:W-:-:S07]  /*06f0*/  IMAD.MOV.U32 R0, RZ, RZ, 0x8 ;  /* 0x00000008ff007424 */ /* 0x000fce00078e00ff */
.L_x_447:
[----:B------:R-:W-:-:S05]  /*0700*/  IMAD R11, R0, 0x80, R7 ;  /* 0x00000080000b7824 */ /* 0x000fca00078e0207 */
[----:B------:R-:W-:-:S13]  /*0710*/  ISETP.GE.AND P0, PT, R11, R6, PT ;  /* 0x000000060b00720c */ /* 0x000fda0003f06270 */
[----:B01234-:R-:W-:-:S06]  /*0720*/  @!P0 IMAD.WIDE.U32 R14, R11, 0x8, R4 ;  /* 0x000000080b0e8825 */ /* 0x01ffcc00078e0004 */
[----:B------:R-:W2:Y:S01]  /*0730*/  @!P0 LDG.E.64 R14, desc[UR4][R14.64] ;  /* 0x000000040e0e8981 */ /* 0x000ea2000c1e1b00 */
[C---:B0-----:R-:W-:Y:S02]  /*0740*/  VIADD R19, R11.reuse, 0x80 ;  /* 0x000000800b137836 */ /* 0x041fe40000000000 */
[----:B------:R-:W-:-:S03]  /*0750*/  @!P0 IMAD.WIDE.U32 R24, R11, 0x8, R2 ;  /* 0x000000080b188825 */ /* 0x000fc600078e0002 */
[C---:B------:R-:W-:Y:S01]  /*0760*/  ISETP.GE.AND P1, PT, R19.reuse, R6, PT ;  /* 0x000000061300720c */ /* 0x040fe20003f26270 */
[----:B------:R-:W-:Y:S01]  /*0770*/  IMAD.WIDE R12, R19, 0x8, R4 ;  /* 0x00000008130c7825 */ /* 0x000fe200078e0204 */
[----:B--2---:R-:W-:-:S07]  /*0780*/  @!P0 DMUL R22, R14, R14 ;  /* 0x0000000e0e168228 */ /* 0x004fce0000000000 */
[----:B------:R0:W-:Y:S04]  /*0790*/  @!P0 STG.E.64 desc[UR4][R24.64], R22 ;  /* 0x0000001618008986 */ /* 0x0001e8000c101b04 */
[----:B------:R-:W2:Y:S01]  /*07a0*/  @!P1 LDG.E.64 R8, desc[UR4][R12.64] ;  /* 0x000000040c089981 */ /* 0x000ea2000c1e1b00 */
[----:B------:R-:W-:-:S04]  /*07b0*/  IADD3 R17, PT, PT, R11, 0x100, RZ ;  /* 0x000001000b117810 */ /* 0x000fc80007ffe0ff */
[----:B------:R-:W-:Y:S01]  /*07c0*/  ISETP.GE.AND P0, PT, R17, R6, PT ;  /* 0x000000061100720c */ /* 0x000fe20003f06270 */
[----:B--2---:R-:W-:Y:S01]  /*07d0*/  @!P1 DMUL R20, R8, R8 ;  /* 0x0000000808149228 */ /* 0x004fe20000000000 */
[----:B------:R-:W-:-:S06]  /*07e0*/  IMAD.WIDE R8, R19, 0x8, R2 ;  /* 0x0000000813087825 */ /* 0x000fcc00078e0202 */
[----:B------:R1:W-:Y:S05]  /*07f0*/  @!P1 STG.E.64 desc[UR4][R8.64], R20 ;  /* 0x0000001408009986 */ /* 0x0003ea000c101b04 */
[----:B------:R-:W2:Y:S01]  /*0800*/  @!P0 LDG.E.64 R14, desc[UR4][R12.64+0x400] ;  /* 0x000400040c0e8981 */ /* 0x000ea2000c1e1b00 */
[----:B------:R-:W-:-:S05]  /*0810*/  VIADD R17, R11, 0x180 ;  /* 0x000001800b117836 */ /* 0x000fca0000000000 */
[----:B------:R-:W-:Y:S01]  /*0820*/  ISETP.GE.AND P1, PT, R17, R6, PT ;  /* 0x000000061100720c */ /* 0x000fe20003f26270 */
[----:B--2---:R-:W-:-:S07]  /*0830*/  @!P0 DMUL R18, R14, R14 ;  /* 0x0000000e0e128228 */ /* 0x004fce0000000000 */
[----:B------:R2:W-:Y:S05]  /*0840*/  @!P0 STG.E.64 desc[UR4][R8.64+0x400], R18 ;  /* 0x0004001208008986 */ /* 0x0005ea000c101b04 */
[----:B------:R-:W0:Y:S01]  /*0850*/  @!P1 LDG.E.64 R14, desc[UR4][R12.64+0x800] ;  /* 0x000800040c0e9981 */ /* 0x000e22000c1e1b00 */
[----:B------:R-:W-:-:S05]  /*0860*/  VIADD R17, R11, 0x200 ;  /* 0x000002000b117836 */ /* 0x000fca0000000000 */
[----:B------:R-:W-:Y:S01]  /*0870*/  ISETP.GE.AND P0, PT, R17, R6, PT ;  /* 0x000000061100720c */ /* 0x000fe20003f06270 */
[----:B0-----:R-:W-:-:S07]  /*0880*/  @!P1 DMUL R22, R14, R14 ;  /* 0x0000000e0e169228 */ /* 0x001fce0000000000 */
[----:B------:R0:W-:Y:S05]  /*0890*/  @!P1 STG.E.64 desc[UR4][R8.64+0x800], R22 ;  /* 0x0008001608009986 */ /* 0x0001ea000c101b04 */
[----:B------:R-:W1:Y:S01]  /*08a0*/  @!P0 LDG.E.64 R14, desc[UR4][R12.64+0xc00] ;  /* 0x000c00040c0e8981 */ /* 0x000e62000c1e1b00 */
[----:B------:R-:W-:-:S05]  /*08b0*/  VIADD R17, R11, 0x280 ;  /* 0x000002800b117836 */ /* 0x000fca0000000000 */
[----:B------:R-:W-:Y:S01]  /*08c0*/  ISETP.GE.AND P1, PT, R17, R6, PT ;  /* 0x000000061100720c */ /* 0x000fe20003f26270 */
[----:B-1----:R-:W-:-:S07]  /*08d0*/  @!P0 DMUL R20, R14, R14 ;  /* 0x0000000e0e148228 */ /* 0x002fce0000000000 */
[----:B------:R0:W-:Y:S05]  /*08e0*/  @!P0 STG.E.64 desc[UR4][R8.64+0xc00], R20 ;  /* 0x000c001408008986 */ /* 0x0001ea000c101b04 */
[----:B------:R-:W2:Y:S01]  /*08f0*/  @!P1 LDG.E.64 R14, desc[UR4][R12.64+0x1000] ;  /* 0x001000040c0e9981 */ /* 0x000ea2000c1e1b00 */
[----:B------:R-:W-:-:S05]  /*0900*/  VIADD R17, R11, 0x300 ;  /* 0x000003000b117836 */ /* 0x000fca0000000000 */
[----:B------:R-:W-:Y:S01]  /*0910*/  ISETP.GE.AND P0, PT, R17, R6, PT ;  /* 0x000000061100720c */ /* 0x000fe20003f06270 */
[----:B--2---:R-:W-:-:S07]  /*0920*/  @!P1 DMUL R18, R14, R14 ;  /* 0x0000000e0e129228 */ /* 0x004fce0000000000 */
[----:B------:R0:W-:Y:S05]  /*0930*/  @!P1 STG.E.64 desc[UR4][R8.64+0x1000], R18 ;  /* 0x0010001208009986 */ /* 0x0001ea000c101b04 */
[----:B------:R-:W2:Y:S01]  /*0940*/  @!P0 LDG.E.64 R14, desc[UR4][R12.64+0x1400] ;  /* 0x001400040c0e8981 */ /* 0x000ea2000c1e1b00 */
[----:B------:R-:W-:Y:S01]  /*0950*/  VIADD R11, R11, 0x380 ;  /* 0x000003800b0b7836 */ /* 0x000fe20000000000 */
[----:B------:R-:W-:Y:S01]  /*0960*/  IADD3 R0, PT, PT, R0, 0x8, RZ ;  /* 0x0000000800007810 */ /* 0x000fe20007ffe0ff */
[----:B------:R-:W-:Y:S03]  /*0970*/  BSSY.RECONVERGENT B0, `(.L_x_445) ;  /* 0x0000009000007945 */ /* 0x000fe60003800200 */
[----:B------:R-:W-:Y:S01]  /*0980*/  ISETP.NE.AND P1, PT, R0, R10, PT ;  /* 0x0000000a0000720c */ /* 0x000fe20003f25270 */
[----:B--2---:R-:W-:-:S07]  /*0990*/  @!P0 DMUL R14, R14, R14 ;  /* 0x0000000e0e0e8228 */ /* 0x004fce0000000000 */
[----:B------:R0:W-:Y:S01]  /*09a0*/  @!P0 STG.E.64 desc[UR4][R8.64+0x1400], R14 ;  /* 0x0014000e08008986 */ /* 0x0001e2000c101b04 */
[----:B------:R-:W-:-:S13]  /*09b0*/  ISETP.GE.AND P0, PT, R11, R6, PT ;  /* 0x000000060b00720c */ /* 0x000fda0003f06270 */
[----:B0-----:R-:W-:Y:S05]  /*09c0*/  @P0 BRA `(.L_x_446) ;  /* 0x00000000000c0947 */ /* 0x001fea0003800000 */
[----:B------:R-:W2:Y:S02]  /*09d0*/  LDG.E.64 R12, desc[UR4][R12.64+0x1800] ;  /* 0x001800040c0c7981 */ /* 0x000ea4000c1e1b00 */
[----:B--2---:R-:W-:-:S07]  /*09e0*/  DMUL R14, R12, R12 ;  /* 0x0000000c0c0e7228 */ /* 0x004fce0000000000 */
[----:B------:R0:W-:Y:S04]  /*09f0*/  STG.E.64 desc[UR4][R8.64+0x1800], R14 ;  /* 0x0018000e08007986 */ /* 0x0001e8000c101b04 */
.L_x_446:
[----:B------:R-:W-:Y:S05]  /*0a00*/  BSYNC.RECONVERGENT B0 ;  /* 0x0000000000007941 */ /* 0x000fea0003800200 */
.L_x_445:
[----:B------:R-:W-:Y:S05]  /*0a10*/  @P1 BRA `(.L_x_447) ;  /* 0xfffffffc00381947 */ /* 0x000fea000383ffff */
.L_x_432:
[----:B------:R-:W-:-:S13]  /*0a20*/  ISETP.NE.AND P0, PT, R16, RZ, PT ;  /* 0x000000ff1000720c */ /* 0x000fda0003f05270 */
[----:B------:R-:W-:Y:S05]  /*0a30*/  @!P0 EXIT ;  /* 0x000000000000894d */ /* 0x000fea0003800000 */
[----:B------:R-:W0:Y:S01]  /*0a40*/  LDC R0, c[0x0][0x388] ;  /* 0x0000e200ff007b82 */ /* 0x000e220000000800 */
[----:B------:R-:W-:Y:S02]  /*0a50*/  ISETP.GE.U32.AND P0, PT, R16, 0x4, PT ;  /* 0x000000041000780c */ /* 0x000fe40003f06070 */
[----:B0-----:R-:W-:-:S04]  /*0a60*/  LOP3.LUT R8, R0, 0x3, RZ, 0xc0, !PT ;  /* 0x0000000300087812 */ /* 0x001fc800078ec0ff */
[----:B------:R-:W-:-:S07]  /*0a70*/  ISETP.NE.AND P2, PT, R8, RZ, PT ;  /* 0x000000ff0800720c */ /* 0x000fce0003f45270 */
[----:B------:R-:W-:Y:S06]  /*0a80*/  @!P0 BRA `(.L_x_448) ;  /* 0x0000000000748947 */ /* 0x000fec0003800000 */
[----:B------:R-:W-:-:S05]  /*0a90*/  IMAD R9, R10, 0x80, R7 ;  /* 0x000000800a097824 */ /* 0x000fca00078e0207 */
[----:B------:R-:W-:-:S13]  /*0aa0*/  ISETP.GE.AND P0, PT, R9, R6, PT ;  /* 0x000000060900720c */ /* 0x000fda0003f06270 */
[----:B-1234-:R-:W-:-:S06]  /*0ab0*/  @!P0 IMAD.WIDE R12, R9, 0x8, R4 ;  /* 0x00000008090c8825 */ /* 0x01efcc00078e0204 */
[----:B------:R-:W2:Y:S01]  /*0ac0*/  @!P0 LDG.E.64 R12, desc[UR4][R12.64] ;  /* 0x000000040c0c8981 */ /* 0x000ea2000c1e1b00 */
[C---:B------:R-:W-:Y:S02]  /*0ad0*/  VIADD R11, R9.reuse, 0x80 ;  /* 0x00000080090b7836 */ /* 0x040fe40000000000 */
[----:B------:R-:W-:-:S03]  /*0ae0*/  @!P0 IMAD.WIDE R16, R9, 0x8, R2 ;  /* 0x0000000809108825 */ /* 0x000fc600078e0202 */
[----:B------:R-:W-:-:S13]  /*0af0*/  ISETP.GE.AND P1, PT, R11, R6, PT ;  /* 0x000000060b00720c */ /* 0x000fda0003f26270 */
[----:B------:R-:W-:Y:S01]  /*0b00*/  @!P1 IMAD.WIDE R18, R11, 0x8, R4 ;  /* 0x000000080b129825 */ /* 0x000fe200078e0204 */
[----:B--2---:R-:W-:-:S07]  /*0b10*/  @!P0 DMUL R14, R12, R12 ;  /* 0x0000000c0c0e8228 */ /* 0x004fce0000000000 */
[----:B------:R0:W-:Y:S04]  /*0b20*/  @!P0 STG.E.64 desc[UR4][R16.64], R14 ;  /* 0x0000000e10008986 */ /* 0x0001e8000c101b04 */
[----:B------:R-:W2:Y:S01]  /*0b30*/  @!P1 LDG.E.64 R18, desc[UR4][R18.64] ;  /* 0x0000000412129981 */ /* 0x000ea2000c1e1b00 */
[----:B------:R-:W-:Y:S02]  /*0b40*/  VIADD R25, R9, 0x100 ;  /* 0x0000010009197836 */ /* 0x000fe40000000000 */
[----:B------:R-:W-:-:S03]  /*0b50*/  @!P1 IMAD.WIDE R12, R11, 0x8, R2 ;  /* 0x000000080b0c9825 */ /* 0x000fc600078e0202 */
[----:B------:R-:W-:-:S13]  /*0b60*/  ISETP.GE.AND P0, PT, R25, R6, PT ;  /* 0x000000061900720c */ /* 0x000fda0003f06270 */
[----:B------:R-:W-:Y:S01]  /*0b70*/  @!P0 IMAD.WIDE R22, R25, 0x8, R4 ;  /* 0x0000000819168825 */ /* 0x000fe200078e0204 */
[----:B--2---:R-:W-:-:S07]  /*0b80*/  @!P1 DMUL R20, R18, R18 ;  /* 0x0000001212149228 */ /* 0x004fce0000000000 */
[----:B------:R1:W-:Y:S04]  /*0b90*/  @!P1 STG.E.64 desc[UR4][R12.64], R20 ;  /* 0x000000140c009986 */ /* 0x0003e8000c101b04 */
[----:B------:R-:W2:Y:S01]  /*0ba0*/  @!P0 LDG.E.64 R22, desc[UR4][R22.64] ;  /* 0x0000000416168981 */ /* 0x000ea2000c1e1b00 */
[----:B------:R-:W-:Y:S02]  /*0bb0*/  VIADD R9, R9, 0x180 ;  /* 0x0000018009097836 */ /* 0x000fe40000000000 */
[----:B0-----:R-:W-:-:S03]  /*0bc0*/  @!P0 IMAD.WIDE R16, R25, 0x8, R2 ;  /* 0x0000000819108825 */ /* 0x001fc600078e0202 */
[----:B------:R-:W-:-:S13]  /*0bd0*/  ISETP.GE.AND P1, PT, R9, R6, PT ;  /* 0x000000060900720c */ /* 0x000fda0003f26270 */
[----:B------:R-:W-:Y:S01]  /*0be0*/  @!P1 IMAD.WIDE R18, R9, 0x8, R4 ;  /* 0x0000000809129825 */ /* 0x000fe200078e0204 */
[----:B--2---:R-:W-:-:S07]  /*0bf0*/  @!P0 DMUL R14, R22, R22 ;  /* 0x00000016160e8228 */ /* 0x004fce0000000000 */
[----:B------:R1:W-:Y:S04]  /*0c00*/  @!P0 STG.E.64 desc[UR4][R16.64], R14 ;  /* 0x0000000e10008986 */ /* 0x0003e8000c101b04 */
[----:B------:R-:W2:Y:S01]  /*0c10*/  @!P1 LDG.E.64 R18, desc[UR4][R18.64] ;  /* 0x0000000412129981 */ /* 0x000ea2000c1e1b00 */
[----:B------:R-:W-:-:S04]  /*0c20*/  @!P1 IMAD.WIDE R26, R9, 0x8, R2 ;  /* 0x00000008091a9825 */ /* 0x000fc800078e0202 */
[----:B------:R-:W-:Y:S01]  /*0c30*/  VIADD R10, R10, 0x4 ;  /* 0x000000040a0a7836 */ /* 0x000fe20000000000 */
[----:B--2---:R-:W-:-:S07]  /*0c40*/  @!P1 DMUL R24, R18, R18 ;  /* 0x0000001212189228 */ /* 0x004fce0000000000 */
[----:B------:R1:W-:Y:S04]  /*0c50*/  @!P1 STG.E.64 desc[UR4][R26.64], R24 ;  /* 0x000000181a009986 */ /* 0x0003e8000c101b04 */
.L_x_448:
[----:B------:R-:W-:Y:S05]  /*0c60*/  @!P2 EXIT ;  /* 0x000000000000a94d */ /* 0x000fea0003800000 */
[----:B------:R-:W-:Y:S02]  /*0c70*/  ISETP.NE.AND P0, PT, R8, 0x1, PT ;  /* 0x000000010800780c */ /* 0x000fe40003f05270 */
[----:B------:R-:W-:-:S04]  /*0c80*/  LOP3.LUT R0, R0, 0x1, RZ, 0xc0, !PT ;  /* 0x0000000100007812 */ /* 0x000fc800078ec0ff */
[----:B------:R-:W-:-:S07]  /*0c90*/  ISETP.NE.U32.AND P2, PT, R0, 0x1, PT ;  /* 0x000000010000780c */ /* 0x000fce0003f45070 */
[----:B------:R-:W-:Y:S06]  /*0ca0*/  @!P0 BRA `(.L_x_449) ;  /* 0x00000000003c8947 */ /* 0x000fec0003800000 */
[----:B-1234-:R-:W-:-:S04]  /*0cb0*/  LEA R15, R10, R7, 0x7 ;  /* 0x000000070a0f7211 */ /* 0x01efc800078e38ff */
[----:B------:R-:W-:-:S13]  /*0cc0*/  ISETP.GE.AND P0, PT, R15, R6, PT ;  /* 0x000000060f00720c */ /* 0x000fda0003f06270 */
[----:B------:R-:W-:-:S06]  /*0cd0*/  @!P0 IMAD.WIDE R8, R15, 0x8, R4 ;  /* 0x000000080f088825 */ /* 0x000fcc00078e0204 */
        /* <DEDUP_REMOVED lines=12> */
.L_x_449:
[----:B------:R-:W-:Y:S05]  /*0da0*/  @P2 EXIT ;  /* 0x000000000000294d */ /* 0x000fea0003800000 */
[----:B------:R-:W-:-:S05]  /*0db0*/  IMAD R9, R10, 0x80, R7 ;  /* 0x000000800a097824 */ /* 0x000fca00078e0207 */
[----:B------:R-:W-:-:S13]  /*0dc0*/  ISETP.GE.AND P0, PT, R9, R6, PT ;  /* 0x000000060900720c */ /* 0x000fda0003f06270 */
[----:B------:R-:W-:Y:S05]  /*0dd0*/  @P0 EXIT ;  /* 0x000000000000094d */ /* 0x000fea0003800000 */
[----:B------:R-:W-:-:S06]  /*0de0*/  IMAD.WIDE R4, R9, 0x8, R4 ;  /* 0x0000000809047825 */ /* 0x000fcc00078e0204 */
[----:B------:R-:W5:Y:S01]  /*0df0*/  LDG.E.64 R4, desc[UR4][R4.64] ;  /* 0x0000000404047981 */ /* 0x000f62000c1e1b00 */
[----:B------:R-:W-:Y:S01]  /*0e00*/  IMAD.WIDE R2, R9, 0x8, R2 ;  /* 0x0000000809027825 */ /* 0x000fe200078e0202 */
[----:B-----5:R-:W-:-:S07]  /*0e10*/  DMUL R6, R4, R4 ;  /* 0x0000000404067228 */ /* 0x020fce0000000000 */
[----:B------:R-:W-:Y:S01]  /*0e20*/  STG.E.64 desc[UR4][R2.64], R6 ;  /* 0x0000000602007986 */ /* 0x000fe2000c101b04 */
[----:B------:R-:W-:Y:S05]  /*0e30*/  EXIT ;  /* 0x000000000000794d */ /* 0x000fea0003800000 */
.L_x_431:
[----:B------:R-:W-:-:S13]  /*0e40*/  ISETP.GE.AND P0, PT, R0, 0x1, PT ;  /* 0x000000010000780c */ /* 0x000fda0003f06270 */
[----:B------:R-:W-:Y:S05]  /*0e50*/  @!P0 EXIT ;  /* 0x000000000000894d */ /* 0x000fea0003800000 */
[C---:B------:R-:W-:Y:S01]  /*0e60*/  ISETP.GE.U32.AND P1, PT, R0.reuse, 0x10, PT ;  /* 0x000000100000780c */ /* 0x040fe20003f26070 */
[----:B------:R-:W-:Y:S01]  /*0e70*/  IMAD.MOV.U32 R6, RZ, RZ, RZ ;  /* 0x000000ffff067224 */ /* 0x000fe200078e00ff */
[----:B------:R-:W-:-:S04]  /*0e80*/  LOP3.LUT R22, R0, 0xf, RZ, 0xc0, !PT ;  /* 0x0000000f00167812 */ /* 0x000fc800078ec0ff */
[----:B------:R-:W-:-:S07]  /*0e90*/  ISETP.NE.AND P0, PT, R22, RZ, PT ;  /* 0x000000ff1600720c */ /* 0x000fce0003f05270 */
[----:B------:R-:W-:Y:S06]  /*0ea0*/  @!P1 BRA `(.L_x_450) ;  /* 0x0000000400189947 */ /* 0x000fec0003800000 */
[C---:B------:R-:W-:Y:S01]  /*0eb0*/  IMAD.WIDE.U32 R14, R7.reuse, 0x8, RZ ;  /* 0x00000008070e7825 */ /* 0x040fe200078e00ff */
[----:B------:R-:W-:Y:S02]  /*0ec0*/  LOP3.LUT R6, R0, 0x7ffffff0, RZ, 0xc0, !PT ;  /* 0x7ffffff000067812 */ /* 0x000fe400078ec0ff */
[----:B------:R-:W-:Y:S02]  /*0ed0*/  IADD3 R12, PT, PT, R7, 0x480, RZ ;  /* 0x00000480070c7810 */ /* 0x000fe40007ffe0ff */
[----:B------:R-:W-:Y:S01]  /*0ee0*/  LOP3.LUT R13, R14, 0x2000, RZ, 0xfc, !PT ;  /* 0x000020000e0d7812 */ /* 0x000fe200078efcff */
[----:B------:R-:W-:-:S07]  /*0ef0*/  IMAD.MOV R14, RZ, RZ, -R6 ;  /* 0x000000ffff0e7224 */ /* 0x000fce00078e0a06 */
.L_x_451:
[----:B-1----:R-:W-:-:S05]  /*0f00*/  IADD3 R16, P1, PT, R13, R4, RZ ;  /* 0x000000040d107210 */ /* 0x002fca0007f3e0ff */
[----:B------:R-:W-:-:S05]  /*0f10*/  IMAD.X R17, R15, 0x1, R5, P1 ;  /* 0x000000010f117824 */ /* 0x000fca00008e0605 */
[----:B------:R-:W2:Y:S01]  /*0f20*/  LDG.E.64 R10, desc[UR4][R16.64+-0x2000] ;  /* 0xffe00004100a7981 */ /* 0x000ea2000c1e1b00 */
[----:B------:R-:W-:-:S05]  /*0f30*/  IADD3 R8, P1, PT, R13, R2, RZ ;  /* 0x000000020d087210 */ /* 0x000fca0007f3e0ff */
[----:B------:R-:W-:Y:S01]  /*0f40*/  IMAD.X R9, R15, 0x1, R3, P1 ;  /* 0x000000010f097824 */ /* 0x000fe200008e0603 */
[----:B--2---:R-:W-:-:S07]  /*0f50*/  DMUL R10, R10, R10 ;  /* 0x0000000a0a0a7228 */ /* 0x004fce0000000000 */
[----:B------:R0:W-:Y:S04]  /*0f60*/  STG.E.64 desc[UR4][R8.64+-0x2000], R10 ;  /* 0xffe0000a08007986 */ /* 0x0001e8000c101b04 */
[----:B------:R-:W2:Y:S02]  /*0f70*/  LDG.E.64 R18, desc[UR4][R16.64+-0x1c00] ;  /* 0xffe4000410127981 */ /* 0x000ea4000c1e1b00 */
[----:B--2---:R-:W-:-:S07]  /*0f80*/  DMUL R18, R18, R18 ;  /* 0x0000001212127228 */ /* 0x004fce0000000000 */
[----:B------:R1:W-:Y:S04]  /*0f90*/  STG.E.64 desc[UR4][R8.64+-0x1c00], R18 ;  /* 0xffe4001208007986 */ /* 0x0003e8000c101b04 */
[----:B------:R-:W2:Y:S02]  /*0fa0*/  LDG.E.64 R20, desc[UR4][R16.64+-0x1800] ;  /* 0xffe8000410147981 */ /* 0x000ea4000c1e1b00 */
[----:B--2---:R-:W-:-:S07]  /*0fb0*/  DMUL R20, R20, R20 ;  /* 0x0000001414147228 */ /* 0x004fce0000000000 */
[----:B------:R-:W-:Y:S04]  /*0fc0*/  STG.E.64 desc[UR4][R8.64+-0x1800], R20 ;  /* 0xffe8001408007986 */ /* 0x000fe8000c101b04 */
[----:B------:R-:W2:Y:S02]  /*0fd0*/  LDG.E.64 R24, desc[UR4][R16.64+-0x1400] ;  /* 0xffec000410187981 */ /* 0x000ea4000c1e1b00 */
[----:B--2---:R-:W-:-:S07]  /*0fe0*/  DMUL R24, R24, R24 ;  /* 0x0000001818187228 */ /* 0x004fce0000000000 */
[----:B------:R2:W-:Y:S04]  /*0ff0*/  STG.E.64 desc[UR4][R8.64+-0x1400], R24 ;  /* 0xffec001808007986 */ /* 0x0005e8000c101b04 */
[----:B------:R-:W3:Y:S02]  /*1000*/  LDG.E.64 R26, desc[UR4][R16.64+-0x1000] ;  /* 0xfff00004101a7981 */ /* 0x000ee4000c1e1b00 */
[----:B---3--:R-:W-:-:S07]  /*1010*/  DMUL R26, R26, R26 ;  /* 0x0000001a1a1a7228 */ /* 0x008fce0000000000 */
[----:B------:R-:W-:Y:S04]  /*1020*/  STG.E.64 desc[UR4][R8.64+-0x1000], R26 ;  /* 0xfff0001a08007986 */ /* 0x000fe8000c101b04 */
[----:B0-----:R-:W3:Y:S02]  /*1030*/  LDG.E.64 R10, desc[UR4][R16.64+-0xc00] ;  /* 0xfff40004100a7981 */ /* 0x001ee4000c1e1b00 */
[----:B---3--:R-:W-:-:S07]  /*1040*/  DMUL R28, R10, R10 ;  /* 0x0000000a0a1c7228 */ /* 0x008fce0000000000 */
[----:B------:R-:W-:Y:S04]  /*1050*/  STG.E.64 desc[UR4][R8.64+-0xc00], R28 ;  /* 0xfff4001c08007986 */ /* 0x000fe8000c101b04 */
[----:B------:R-:W1:Y:S02]  /*1060*/  LDG.E.64 R10, desc[UR4][R16.64+-0x800] ;  /* 0xfff80004100a7981 */ /* 0x000e64000c1e1b00 */
[----:B-1----:R-:W-:-:S07]  /*1070*/  DMUL R18, R10, R10 ;  /* 0x0000000a0a127228 */ /* 0x002fce0000000000 */
[----:B------:R0:W-:Y:S04]  /*1080*/  STG.E.64 desc[UR4][R8.64+-0x800], R18 ;  /* 0xfff8001208007986 */ /* 0x0001e8000c101b04 */
[----:B------:R-:W2:Y:S02]  /*1090*/  LDG.E.64 R10, desc[UR4][R16.64+-0x400] ;  /* 0xfffc0004100a7981 */ /* 0x000ea4000c1e1b00 */
[----:B--2---:R-:W-:-:S07]  /*10a0*/  DMUL R24, R10, R10 ;  /* 0x0000000a0a187228 */ /* 0x004fce0000000000 */
[----:B------:R1:W-:Y:S04]  /*10b0*/  STG.E.64 desc[UR4][R8.64+-0x400], R24 ;  /* 0xfffc001808007986 */ /* 0x0003e8000c101b04 */
[----:B------:R-:W2:Y:S01]  /*10c0*/  LDG.E.64 R20, desc[UR4][R16.64] ;  /* 0x0000000410147981 */ /* 0x000ea2000c1e1b00 */
[----:B------:R-:W-:Y:S01]  /*10d0*/  MOV R11, 0x0 ;  /* 0x00000000000b7802 */ /* 0x000fe20000000f00 */
[----:B------:R-:W-:-:S04]  /*10e0*/  IMAD.MOV.U32 R10, RZ, RZ, 0xc00 ;  /* 0x00000c00ff0a7424 */ /* 0x000fc800078e00ff */
[----:B0-----:R-:W-:-:S03]  /*10f0*/  IMAD.WIDE R18, R12, 0x8, R10 ;  /* 0x000000080c127825 */ /* 0x001fc600078e020a */
[----:B------:R-:W-:-:S05]  /*1100*/  IADD3 R10, P1, PT, R18, R4, RZ ;  /* 0x00000004120a7210 */ /* 0x000fca0007f3e0ff */
[----:B------:R-:W-:Y:S01]  /*1110*/  IMAD.X R11, R19, 0x1, R5, P1 ;  /* 0x00000001130b7824 */ /* 0x000fe200008e0605 */
[----:B--2---:R-:W-:-:S07]  /*1120*/  DMUL R20, R20, R20 ;  /* 0x0000001414147228 */ /* 0x004fce0000000000 */
[----:B------:R0:W-:Y:S04]  /*1130*/  STG.E.64 desc[UR4][R8.64], R20 ;  /* 0x0000001408007986 */ /* 0x0001e8000c101b04 */
[----:B------:R-:W2:Y:S01]  /*1140*/  LDG.E.64 R26, desc[UR4][R10.64+-0xc00] ;  /* 0xfff400040a1a7981 */ /* 0x000ea2000c1e1b00 */
[----:B------:R-:W-:-:S05]  /*1150*/  IADD3 R18, P1, PT, R18, R2, RZ ;  /* 0x0000000212127210 */ /* 0x000fca0007f3e0ff */
[----:B------:R-:W-:Y:S01]  /*1160*/  IMAD.X R19, R19, 0x1, R3, P1 ;  /* 0x0000000113137824 */ /* 0x000fe200008e0603 */
[----:B--2---:R-:W-:-:S07]  /*1170*/  DMUL R26, R26, R26 ;  /* 0x0000001a1a1a7228 */ /* 0x004fce0000000000 */
[----:B------:R2:W-:Y:S04]  /*1180*/  STG.E.64 desc[UR4][R18.64+-0xc00], R26 ;  /* 0xfff4001a12007986 */ /* 0x0005e8000c101b04 */
[----:B------:R-:W3:Y:S02]  /*1190*/  LDG.E.64 R16, desc[UR4][R10.64+-0x800] ;  /* 0xfff800040a107981 */ /* 0x000ee4000c1e1b00 */
[----:B---3--:R-:W-:-:S07]  /*11a0*/  DMUL R16, R16, R16 ;  /* 0x0000001010107228 */ /* 0x008fce0000000000 */
[----:B------:R3:W-:Y:S04]  /*11b0*/  STG.E.64 desc[UR4][R18.64+-0x800], R16 ;  /* 0xfff8001012007986 */ /* 0x0007e8000c101b04 */
[----:B-1----:R-:W4:Y:S02]  /*11c0*/  LDG.E.64 R24, desc[UR4][R10.64+-0x400] ;  /* 0xfffc00040a187981 */ /* 0x002f24000c1e1b00 */
[----:B----4-:R-:W-:-:S07]  /*11d0*/  DMUL R24, R24, R24 ;  /* 0x0000001818187228 */ /* 0x010fce0000000000 */
[----:B------:R1:W-:Y:S04]  /*11e0*/  STG.E.64 desc[UR4][R18.64+-0x400], R24 ;  /* 0xfffc001812007986 */ /* 0x0003e8000c101b04 */
[----:B0-----:R-:W4:Y:S02]  /*11f0*/  LDG.E.64 R8, desc[UR4][R10.64] ;  /* 0x000000040a087981 */ /* 0x001f24000c1e1b00 */
[----:B----4-:R-:W-:-:S07]  /*1200*/  DMUL R8, R8, R8 ;  /* 0x0000000808087228 */ /* 0x010fce0000000000 */
[----:B------:R1:W-:Y:S04]  /*1210*/  STG.E.64 desc[UR4][R18.64], R8 ;  /* 0x0000000812007986 */ /* 0x0003e8000c101b04 */
[----:B------:R-:W4:Y:S02]  /*1220*/  LDG.E.64 R20, desc[UR4][R10.64+0x400] ;  /* 0x000400040a147981 */ /* 0x000f24000c1e1b00 */
[----:B----4-:R-:W-:-:S07]  /*1230*/  DMUL R20, R20, R20 ;  /* 0x0000001414147228 */ /* 0x010fce0000000000 */
[----:B------:R1:W-:Y:S04]  /*1240*/  STG.E.64 desc[UR4][R18.64+0x400], R20 ;  /* 0x0004001412007986 */ /* 0x0003e8000c101b04 */
[----:B--2---:R-:W2:Y:S02]  /*1250*/  LDG.E.64 R26, desc[UR4][R10.64+0x800] ;  /* 0x000800040a1a7981 */ /* 0x004ea4000c1e1b00 */
[----:B--2---:R-:W-:-:S07]  /*1260*/  DMUL R26, R26, R26 ;  /* 0x0000001a1a1a7228 */ /* 0x004fce0000000000 */
[----:B------:R1:W-:Y:S04]  /*1270*/  STG.E.64 desc[UR4][R18.64+0x800], R26 ;  /* 0x0008001a12007986 */ /* 0x0003e8000c101b04 */
[----:B---3--:R-:W2:Y:S01]  /*1280*/  LDG.E.64 R16, desc[UR4][R10.64+0xc00] ;  /* 0x000c00040a107981 */ /* 0x008ea2000c1e1b00 */
[----:B------:R-:W-:Y:S01]  /*1290*/  VIADD R14, R14, 0x10 ;  /* 0x000000100e0e7836 */ /* 0x000fe20000000000 */
[----:B------:R-:W-:Y:S02]  /*12a0*/  IADD3 R13, P2, PT, R13, 0x4000, RZ ;  /* 0x000040000d0d7810 */ /* 0x000fe40007f5e0ff */
[----:B------:R-:W-:Y:S02]  /*12b0*/  IADD3 R12, PT, PT, R12, 0x800, RZ ;  /* 0x000008000c0c7810 */ /* 0x000fe40007ffe0ff */
[----:B------:R-:W-:Y:S01]  /*12c0*/  ISETP.NE.AND P1, PT, R14, RZ, PT ;  /* 0x000000ff0e00720c */ /* 0x000fe20003f25270 */
[----:B------:R-:W-:Y:S01]  /*12d0*/  IMAD.X R15, RZ, RZ, R15, P2 ;  /* 0x000000ffff0f7224 */ /* 0x000fe200010e060f */
[----:B--2---:R-:W-:-:S07]  /*12e0*/  DMUL R16, R16, R16 ;  /* 0x0000001010107228 */ /* 0x004fce0000000000 */
[----:B------:R1:W-:Y:S04]  /*12f0*/  STG.E.64 desc[UR4][R18.64+0xc00], R16 ;  /* 0x000c001012007986 */ /* 0x0003e8000c101b04 */
[----:B------:R-:W-:Y:S05]  /*1300*/  @P1 BRA `(.L_x_451) ;  /* 0xfffffff800fc1947 */ /* 0x000fea000383ffff */
.L_x_450:
[----:B------:R-:W-:Y:S05]  /*1310*/  @!P0 EXIT ;  /* 0x000000000000894d */ /* 0x000fea0003800000 */
[----:B------:R-:W-:Y:S02]  /*1320*/  ISETP.GE.U32.AND P0, PT, R22, 0x8, PT ;  /* 0x000000081600780c */ /* 0x000fe40003f06070 */
[----:B-1----:R-:W-:-:S04]  /*1330*/  LOP3.LUT R20, R0, 0x7, RZ, 0xc0, !PT ;  /* 0x0000000700147812 */ /* 0x002fc800078ec0ff */
[----:B------:R-:W-:-:S07]  /*1340*/  ISETP.NE.AND P1, PT, R20, RZ, PT ;  /* 0x000000ff1400720c */ /* 0x000fce0003f25270 */
[----:B------:R-:W-:Y:S06]  /*1350*/  @!P0 BRA `(.L_x_452) ;  /* 0x0000000000708947 */ /* 0x000fec0003800000 */
[----:B------:R-:W-:-:S04]  /*1360*/  IMAD R15, R6, 0x80, R7 ;  /* 0x00000080060f7824 */ /* 0x000fc800078e0207 */
[----:B------:R-:W-:-:S05]  /*1370*/  IMAD.WIDE R8, R15, 0x8, R4 ;  /* 0x000000080f087825 */ /* 0x000fca00078e0204 */
[----:B------:R-:W2:Y:S02]  /*1380*/  LDG.E.64 R10, desc[UR4][R8.64] ;  /* 0x00000004080a7981 */ /* 0x000ea4000c1e1b00 */
[----:B--2---:R-:W-:Y:S01]  /*1390*/  DMUL R12, R10, R10 ;  /* 0x0000000a0a0c7228 */ /* 0x004fe20000000000 */
[----:B------:R-:W-:-:S06]  /*13a0*/  IMAD.WIDE R10, R15, 0x8, R2 ;  /* 0x000000080f0a7825 */ /* 0x000fcc00078e0202 */
[----:B------:R0:W-:Y:S04]  /*13b0*/  STG.E.64 desc[UR4][R10.64], R12 ;  /* 0x0000000c0a007986 */ /* 0x0001e8000c101b04 */
[----:B------:R-:W2:Y:S02]  /*13c0*/  LDG.E.64 R14, desc[UR4][R8.64+0x400] ;  /* 0x00040004080e7981 */ /* 0x000ea4000c1e1b00 */
[----:B--2---:R-:W-:-:S07]  /*13d0*/  DMUL R14, R14, R14 ;  /* 0x0000000e0e0e7228 */ /* 0x004fce0000000000 */
[----:B------:R1:W-:Y:S04]  /*13e0*/  STG.E.64 desc[UR4][R10.64+0x400], R14 ;  /* 0x0004000e0a007986 */ /* 0x0003e8000c101b04 */
[----:B------:R-:W2:Y:S02]  /*13f0*/  LDG.E.64 R16, desc[UR4][R8.64+0x800] ;  /* 0x0008000408107981 */ /* 0x000ea4000c1e1b00 */
[----:B--2---:R-:W-:-:S07]  /*1400*/  DMUL R16, R16, R16 ;  /* 0x0000001010107228 */ /* 0x004fce0000000000 */
[----:B------:R2:W-:Y:S04]  /*1410*/  STG.E.64 desc[UR4][R10.64+0x800], R16 ;  /* 0x000800100a007986 */ /* 0x0005e8000c101b04 */
[----:B------:R-:W3:Y:S02]  /*1420*/  LDG.E.64 R18, desc[UR4][R8.64+0xc00] ;  /* 0x000c000408127981 */ /* 0x000ee4000c1e1b00 */
[----:B---3--:R-:W-:-:S07]  /*1430*/  DMUL R18, R18, R18 ;  /* 0x0000001212127228 */ /* 0x008fce0000000000 */
[----:B------:R3:W-:Y:S04]  /*1440*/  STG.E.64 desc[UR4][R10.64+0xc00], R18 ;  /* 0x000c00120a007986 */ /* 0x0007e8000c101b04 */
[----:B------:R-:W4:Y:S02]  /*1450*/  LDG.E.64 R22, desc[UR4][R8.64+0x1000] ;  /* 0x0010000408167981 */ /* 0x000f24000c1e1b00 */
[----:B----4-:R-:W-:-:S07]  /*1460*/  DMUL R22, R22, R22 ;  /* 0x0000001616167228 */ /* 0x010fce0000000000 */
[----:B------:R3:W-:Y:S04]  /*1470*/  STG.E.64 desc[UR4][R10.64+0x1000], R22 ;  /* 0x001000160a007986 */ /* 0x0007e8000c101b04 */
[----:B0-----:R-:W4:Y:S02]  /*1480*/  LDG.E.64 R12, desc[UR4][R8.64+0x1400] ;  /* 0x00140004080c7981 */ /* 0x001f24000c1e1b00 */
[----:B----4-:R-:W-:-:S07]  /*1490*/  DMUL R12, R12, R12 ;  /* 0x0000000c0c0c7228 */ /* 0x010fce0000000000 */
[----:B------:R3:W-:Y:S04]  /*14a0*/  STG.E.64 desc[UR4][R10.64+0x1400], R12 ;  /* 0x0014000c0a007986 */ /* 0x0007e8000c101b04 */
[----:B-1----:R-:W4:Y:S02]  /*14b0*/  LDG.E.64 R14, desc[UR4][R8.64+0x1800] ;  /* 0x00180004080e7981 */ /* 0x002f24000c1e1b00 */
[----:B----4-:R-:W-:-:S07]  /*14c0*/  DMUL R14, R14, R14 ;  /* 0x0000000e0e0e7228 */ /* 0x010fce0000000000 */
[----:B------:R3:W-:Y:S04]  /*14d0*/  STG.E.64 desc[UR4][R10.64+0x1800], R14 ;  /* 0x0018000e0a007986 */ /* 0x0007e8000c101b04 */
[----:B--2---:R-:W2:Y:S01]  /*14e0*/  LDG.E.64 R16, desc[UR4][R8.64+0x1c00] ;  /* 0x001c000408107981 */ /* 0x004ea2000c1e1b00 */
[----:B------:R-:W-:Y:S01]  /*14f0*/  VIADD R6, R6, 0x8 ;  /* 0x0000000806067836 */ /* 0x000fe20000000000 */
[----:B--2---:R-:W-:-:S07]  /*1500*/  DMUL R16, R16, R16 ;  /* 0x0000001010107228 */ /* 0x004fce0000000000 */
[----:B------:R3:W-:Y:S04]  /*1510*/  STG.E.64 desc[UR4][R10.64+0x1c00], R16 ;  /* 0x001c00100a007986 */ /* 0x0007e8000c101b04 */
.L_x_452:
[----:B------:R-:W-:Y:S05]  /*1520*/  @!P1 EXIT ;  /* 0x000000000000994d */ /* 0x000fea0003800000 */
[----:B------:R-:W-:Y:S02]  /*1530*/  ISETP.GE.U32.AND P0, PT, R20, 0x4, PT ;  /* 0x000000041400780c */ /* 0x000fe40003f06070 */
[----:B------:R-:W-:-:S04]  /*1540*/  LOP3.LUT R0, R0, 0x3, RZ, 0xc0, !PT ;  /* 0x0000000300007812 */ /* 0x000fc800078ec0ff */
[----:B------:R-:W-:-:S07]  /*1550*/  ISETP.NE.AND P1, PT, R0, RZ, PT ;  /* 0x000000ff0000720c */ /* 0x000fce0003f25270 */
[----:B------:R-:W-:Y:S06]  /*1560*/  @!P0 BRA `(.L_x_453) ;  /* 0x0000000000408947 */ /* 0x000fec0003800000 */
[----:B---3--:R-:W-:-:S04]  /*1570*/  IMAD R19, R6, 0x80, R7 ;  /* 0x0000008006137824 */ /* 0x008fc800078e0207 */
[----:B------:R-:W-:-:S05]  /*1580*/  IMAD.WIDE R16, R19, 0x8, R4 ;  /* 0x0000000813107825 */ /* 0x000fca00078e0204 */
[----:B------:R-:W2:Y:S01]  /*1590*/  LDG.E.64 R8, desc[UR4][R16.64] ;  /* 0x0000000410087981 */ /* 0x000ea2000c1e1b00 */
[----:B------:R-:W-:Y:S01]  /*15a0*/  IMAD.WIDE R18, R19, 0x8, R2 ;  /* 0x0000000813127825 */ /* 0x000fe200078e0202 */
[----:B--2---:R-:W-:-:S07]  /*15b0*/  DMUL R8, R8, R8 ;  /* 0x0000000808087228 */ /* 0x004fce0000000000 */
[----:B------:R0:W-:Y:S04]  /*15c0*/  STG.E.64 desc[UR4][R18.64], R8 ;  /* 0x0000000812007986 */ /* 0x0001e8000c101b04 */
[----:B------:R-:W2:Y:S02]  /*15d0*/  LDG.E.64 R10, desc[UR4][R16.64+0x400] ;  /* 0x00040004100a7981 */ /* 0x000ea4000c1e1b00 */
[----:B--2---:R-:W-:-:S07]  /*15e0*/  DMUL R10, R10, R10 ;  /* 0x0000000a0a0a7228 */ /* 0x004fce0000000000 */
[----:B------:R0:W-:Y:S04]  /*15f0*/  STG.E.64 desc[UR4][R18.64+0x400], R10 ;  /* 0x0004000a12007986 */ /* 0x0001e8000c101b04 */
[----:B------:R-:W2:Y:S02]  /*1600*/  LDG.E.64 R12, desc[UR4][R16.64+0x800] ;  /* 0x00080004100c7981 */ /* 0x000ea4000c1e1b00 */
[----:B--2---:R-:W-:-:S07]  /*1610*/  DMUL R12, R12, R12 ;  /* 0x0000000c0c0c7228 */ /* 0x004fce0000000000 */
[----:B------:R0:W-:Y:S04]  /*1620*/  STG.E.64 desc[UR4][R18.64+0x800], R12 ;  /* 0x0008000c12007986 */ /* 0x0001e8000c101b04 */
[----:B------:R-:W2:Y:S01]  /*1630*/  LDG.E.64 R14, desc[UR4][R16.64+0xc00] ;  /* 0x000c0004100e7981 */ /* 0x000ea2000c1e1b00 */
[----:B------:R-:W-:Y:S01]  /*1640*/  VIADD R6, R6, 0x4 ;  /* 0x0000000406067836 */ /* 0x000fe20000000000 */
[----:B--2---:R-:W-:-:S07]  /*1650*/  DMUL R14, R14, R14 ;  /* 0x0000000e0e0e7228 */ /* 0x004fce0000000000 */
[----:B------:R0:W-:Y:S04]  /*1660*/  STG.E.64 desc[UR4][R18.64+0xc00], R14 ;  /* 0x000c000e12007986 */ /* 0x0001e8000c101b04 */
.L_x_453:
[----:B------:R-:W-:Y:S05]  /*1670*/  @!P1 EXIT ;  /* 0x000000000000994d */ /* 0x000fea0003800000 */
[----:B0--3--:R-:W-:Y:S01]  /*1680*/  LEA R13, R6, R7, 0x7 ;  /* 0x00000007060d7211 */ /* 0x009fe200078e38ff */
[----:B------:R-:W-:-:S07]  /*1690*/  IMAD.MOV R0, RZ, RZ, -R0 ;  /* 0x000000ffff007224 */ /* 0x000fce00078e0a00 */
.L_x_454:
[----:B------:R-:W-:-:S06]  /*16a0*/  IMAD.WIDE R8, R13, 0x8, R4 ;  /* 0x000000080d087825 */ /* 0x000fcc00078e0204 */
[----:B------:R-:W2:Y:S01]  /*16b0*/  LDG.E.64 R8, desc[UR4][R8.64] ;  /* 0x0000000408087981 */ /* 0x000ea2000c1e1b00 */
[----:B------:R-:W-:Y:S02]  /*16c0*/  VIADD R0, R0, 0x1 ;  /* 0x0000000100007836 */ /* 0x000fe40000000000 */
[----:B0-----:R-:W-:-:S03]  /*16d0*/  IMAD.WIDE R6, R13, 0x8, R2 ;  /* 0x000000080d067825 */ /* 0x001fc600078e0202 */
[----:B------:R-:W-:Y:S01]  /*16e0*/  ISETP.NE.AND P0, PT, R0, RZ, PT ;  /* 0x000000ff0000720c */ /* 0x000fe20003f05270 */
[----:B--2---:R-:W-:-:S07]  /*16f0*/  DMUL R10, R8, R8 ;  /* 0x00000008080a7228 */ /* 0x004fce0000000000 */
[----:B------:R0:W-:Y:S05]  /*1700*/  STG.E.64 desc[UR4][R6.64], R10 ;  /* 0x0000000a06007986 */ /* 0x0001ea000c101b04 */
[----:B------:R-:W-:Y:S05]  /*1710*/  @!P0 EXIT ;  /* 0x000000000000894d */ /* 0x000fea0003800000 */
[----:B------:R-:W-:Y:S01]  /*1720*/  VIADD R13, R13, 0x80 ;  /* 0x000000800d0d7836 */ /* 0x000fe20000000000 */
[----:B------:R-:W-:Y:S06]  /*1730*/  BRA `(.L_x_454) ;  /* 0xfffffffc00d87947 */ /* 0x000fec000383ffff */
.L_x_455:
        /* <DEDUP_REMOVED lines=12> */
.L_x_2037:


//--------------------- .text._ZN3cub18CUB_300001_SM_10006detail9transform16transform_kernelINS2_10policy_hubILb1EN4cuda3std3__45tupleIJN6thrust24THRUST_300001_SM_1000_NS6detail15normal_iteratorINSA_10device_ptrIdEEEEEEEE10policy1000Ei6squareIdESF_JPdEEEvT0_iT1_T2_DpNS2_10kernel_argIT3_EE --------------------------
	.section	.text._ZN3cub18CUB_300001_SM_10006detail9transform16transform_kernelINS2_10policy_hubILb1EN4cuda3std3__45tupleIJN6thrust24THRUST_300001_SM_1000_NS6detail15normal_iteratorINSA_10device_ptrIdEEEEEEEE10policy1000Ei6squareIdESF_JPdEEEvT0_iT1_T2_DpNS2_10kernel_argIT3_EE,"ax",@progbits
	.align	128
        .global         _ZN3cub18CUB_300001_SM_10006detail9transform16transform_kernelINS2_10policy_hubILb1EN4cuda3std3__45tupleIJN6thrust24THRUST_300001_SM_1000_NS6detail15normal_iteratorINSA_10device_ptrIdEEEEEEEE10policy1000Ei6squareIdESF_JPdEEEvT0_iT1_T2_DpNS2_10kernel_argIT3_EE
        .type           _ZN3cub18CUB_300001_SM_10006detail9transform16transform_kernelINS2_10policy_hubILb1EN4cuda3std3__45tupleIJN6thrust24THRUST_300001_SM_1000_NS6detail15normal_iteratorINSA_10device_ptrIdEEEEEEEE10policy1000Ei6squareIdESF_JPdEEEvT0_iT1_T2_DpNS2_10kernel_argIT3_EE,@function
        .size           _ZN3cub18CUB_300001_SM_10006detail9transform16transform_kernelINS2_10policy_hubILb1EN4cuda3std3__45tupleIJN6thrust24THRUST_300001_SM_1000_NS6detail15normal_iteratorINSA_10device_ptrIdEEEEEEEE10policy1000Ei6squareIdESF_JPdEEEvT0_iT1_T2_DpNS2_10kernel_argIT3_EE,(.L_x_2038 - _ZN3cub18CUB_300001_SM_10006detail9transform16transform_kernelINS2_10policy_hubILb1EN4cuda3std3__45tupleIJN6thrust24THRUST_300001_SM_1000_NS6detail15normal_iteratorINSA_10device_ptrIdEEEEEEEE10policy1000Ei6squareIdESF_JPdEEEvT0_iT1_T2_DpNS2_10kernel_argIT3_EE)
        .other          _ZN3cub18CUB_300001_SM_10006detail9transform16transform_kernelINS2_10policy_hubILb1EN4cuda3std3__45tupleIJN6thrust24THRUST_300001_SM_1000_NS6detail15normal_iteratorINSA_10device_ptrIdEEEEEEEE10policy1000Ei6squareIdESF_JPdEEEvT0_iT1_T2_DpNS2_10kernel_argIT3_EE,@"STO_CUDA_ENTRY STV_DEFAULT"
_ZN3cub18CUB_300001_SM_10006detail9transform16transform_kernelINS2_10policy_hubILb1EN4cuda3std3__45tupleIJN6thrust24THRUST_300001_SM_1000_NS6detail15normal_iteratorINSA_10device_ptrIdEEEEEEEE10policy1000Ei6squareIdESF_JPdEEEvT0_iT1_T2_DpNS2_10kernel_argIT3_EE:
.text._ZN3cub18CUB_300001_SM_10006detail9transform16transform_kernelINS2_10policy_hubILb1EN4cuda3std3__45tupleIJN6thrust24THRUST_300001_SM_1000_NS6detail15normal_iteratorINSA_10device_ptrIdEEEEEEEE10policy1000Ei6squareIdESF_JPdEEEvT0_iT1_T2_DpNS2_10kernel_argIT3_EE:
[----:B------:R-:W-:Y:S08]  /*0000*/  LDC R1, c[0x0][0x37c] ;  /* 0x0000df00ff017b82 */ /* 0x000ff00000000800 */
[----:B------:R-:W0:Y:S01]  /*0010*/  LDC.64 R8, c[0x0][0x380] ;  /* 0x0000e000ff087b82 */ /* 0x000e220000000a00 */
[----:B------:R-:W1:Y:S01]  /*0020*/  S2R R0, SR_TID.X ;  /* 0x0000000000007919 */ /* 0x000e620000002100 */
[----:B------:R-:W2:Y:S01]  /*0030*/  LDCU.64 UR6, c[0x0][0x358] ;  /* 0x00006b00ff0677ac */ /* 0x000ea20008000a00 */
[----:B------:R-:W-:Y:S05]  /*0040*/  BSSY.RECONVERGENT B0, `(.L_x_456) ;  /* 0x0000016000007945 */ /* 0x000fea0003800200 */
[----:B------:R-:W3:Y:S08]  /*0050*/  S2UR UR4, SR_CTAID.X ;  /* 0x00000000000479c3 */ /* 0x000ef00000002500 */
[----:B------:R-:W4:Y:S01]  /*0060*/  LDC.64 R2, c[0x0][0x398] ;  /* 0x0000e600ff027b82 */ /* 0x000f220000000a00 */
[----:B0-----:R-:W-:-:S07]  /*0070*/  IMAD.SHL.U32 R7, R9, 0x80, RZ ;  /* 0x0000008009077824 */ /* 0x001fce00078e00ff */
[----:B------:R-:W0:Y:S01]  /*0080*/  LDC.64 R4, c[0x0][0x390] ;  /* 0x0000e400ff047b82 */ /* 0x000e220000000a00 */
[----:B---3--:R-:W-:Y:S01]  /*0090*/  IMAD R13, R7, UR4, RZ ;  /* 0x00000004070d7c24 */ /* 0x008fe2000f8e02ff */
[----:B-1----:R-:W-:-:S03]  /*00a0*/  SHF.L.U32 R15, R0, 0x7, RZ ;  /* 0x00000007000f7819 */ /* 0x002fc600000006ff */
[----:B------:R-:W-:-:S05]  /*00b0*/  IMAD.IADD R8, R8, 0x1, -R13 ;  /* 0x0000000108087824 */ /* 0x000fca00078e0a0d */
[CC--:B------:R-:W-:Y:S02]  /*00c0*/  VIMNMX R6, PT, PT, R7.reuse, R8.reuse, PT ;  /* 0x0000000807067248 */ /* 0x0c0fe40003fe0100 */
[----:B------:R-:W-:-:S03]  /*00d0*/  ISETP.GT.AND P0, PT, R7, R8, PT ;  /* 0x000000080700720c */ /* 0x000fc60003f04270 */
[----:B------:R-:W-:-:S05]  /*00e0*/  IMAD.SHL.U32 R12, R6, 0x8, RZ ;  /* 0x00000008060c7824 */ /* 0x000fca00078e00ff */
[----:B------:R-:W-:-:S13]  /*00f0*/  ISETP.GE.AND P1, PT, R15, R12, PT ;  /* 0x0000000c0f00720c */ /* 0x000fda0003f26270 */
[----:B--2-4-:R-:W-:Y:S05]  /*0100*/  @P1 BRA `(.L_x_457) ;  /* 0x0000000000241947 */ /* 0x014fea0003800000 */
[----:B------:R-:W1:Y:S02]  /*0110*/  LDC.64 R10, c[0x0][0x398] ;  /* 0x0000e600ff0a7b82 */ /* 0x000e640000000a00 */
[----:B-1----:R-:W-:-:S04]  /*0120*/  IMAD.WIDE.U32 R10, R0, 0x80, R10 ;  /* 0x00000080000a7825 */ /* 0x002fc800078e000a */
[----:B------:R-:W-:-:S07]  /*0130*/  IMAD.WIDE R10, R13, 0x8, R10 ;  /* 0x000000080d0a7825 */ /* 0x000fce00078e020a */
.L_x_458:
[----:B------:R-:W-:Y:S01]  /*0140*/  VIADD R15, R15, 0x4000 ;  /* 0x000040000f0f7836 */ /* 0x000fe20000000000 */
[----:B------:R1:W-:Y:S04]  /*0150*/  CCTL.E.PF2 [R10] ;  /* 0x000000000a00798f */ /* 0x0003e80000800100 */
[----:B------:R-:W-:Y:S02]  /*0160*/  ISETP.GE.AND P1, PT, R15, R12, PT ;  /* 0x0000000c0f00720c */ /* 0x000fe40003f26270 */
[----:B-1----:R-:W-:-:S04]  /*0170*/  IADD3 R10, P2, PT, R10, 0x4000, RZ ;  /* 0x000040000a0a7810 */ /* 0x002fc80007f5e0ff */
[----:B------:R-:W-:-:S07]  /*0180*/  IADD3.X R11, PT, PT, RZ, R11, RZ, P2, !PT ;  /* 0x0000000bff0b7210 */ /* 0x000fce00017fe4ff */
[----:B------:R-:W-:Y:S05]  /*0190*/  @!P1 BRA `(.L_x_458) ;  /* 0xfffffffc00e89947 */ /* 0x000fea000383ffff */
.L_x_457:
[----:B------:R-:W-:Y:S05]  /*01a0*/  BSYNC.RECONVERGENT B0 ;  /* 0x0000000000007941 */ /* 0x000fea0003800200 */
.L_x_456:
[----:B------:R-:W-:-:S04]  /*01b0*/  IMAD.WIDE R2, R13, 0x8, R2 ;  /* 0x000000080d027825 */ /* 0x000fc800078e0202 */
[----:B0-----:R-:W-:Y:S01]  /*01c0*/  IMAD.WIDE R4, R13, 0x8, R4 ;  /* 0x000000080d047825 */ /* 0x001fe200078e0204 */
[----:B------:R-:W-:Y:S06]  /*01d0*/  @P0 BRA `(.L_x_459) ;  /* 0x0000000800440947 */ /* 0x000fec0003800000 */
[----:B------:R-:W-:-:S13]  /*01e0*/  ISETP.GE.AND P0, PT, R9, 0x1, PT ;  /* 0x000000010900780c */ /* 0x000fda0003f06270 */
[----:B------:R-:W-:Y:S05]  /*01f0*/  @!P0 EXIT ;  /* 0x000000000000894d */ /* 0x000fea0003800000 */
[C---:B------:R-:W-:Y:S01]  /*0200*/  ISETP.GE.U32.AND P1, PT, R9.reuse, 0x10, PT ;  /* 0x000000100900780c */ /* 0x040fe20003f26070 */
[----:B------:R-:W-:Y:S01]  /*0210*/  IMAD.MOV.U32 R7, RZ, RZ, RZ ;  /* 0x000000ffff077224 */ /* 0x000fe200078e00ff */
[----:B------:R-:W-:-:S04]  /*0220*/  LOP3.LUT R20, R9, 0xf, RZ, 0xc0, !PT ;  /* 0x0000000f09147812 */ /* 0x000fc800078ec0ff */
[----:B------:R-:W-:-:S07]  /*0230*/  ISETP.NE.AND P0, PT, R20, RZ, PT ;  /* 0x000000ff1400720c */ /* 0x000fce0003f05270 */
[----:B------:R-:W-:Y:S06]  /*0240*/  @!P1 BRA `(.L_x_460) ;  /* 0x0000000400189947 */ /* 0x000fec0003800000 */
[----:B------:R-:W-:Y:S01]  /*0250*/  IMAD.WIDE.U32 R14, R0, 0x8, RZ ;  /* 0x00000008000e7825 */ /* 0x000fe200078e00ff */
[----:B------:R-:W-:-:S03]  /*0260*/  LOP3.LUT R7, R9, 0x7ffffff0, RZ, 0xc0, !PT ;  /* 0x7ffffff009077812 */ /* 0x000fc600078ec0ff */
[----:B------:R-:W-:Y:S01]  /*0270*/  VIADD R6, R0, 0x480 ;  /* 0x0000048000067836 */ /* 0x000fe20000000000 */
[----:B------:R-:W-:Y:S02]  /*0280*/  LOP3.LUT R11, R14, 0x2000, RZ, 0xfc, !PT ;  /* 0x000020000e0b7812 */ /* 0x000fe400078efcff */
[----:B------:R-:W-:-:S07]  /*0290*/  IADD3 R10, PT, PT, -R7, RZ, RZ ;  /* 0x000000ff070a7210 */ /* 0x000fce0007ffe1ff */
.L_x_461:
        /* <DEDUP_REMOVED lines=25> */
[----:B------:R-:W2:Y:S01]  /*0430*/  LDG.E.64 R16, desc[UR6][R12.64+-0x400] ;  /* 0xfffc00060c107981 */ /* 0x000ea2000c1e1b00 */
[----:B------:R-:W-:Y:S01]  /*0440*/  MOV R18, 0xc00 ;  /* 0x00000c0000127802 */ /* 0x000fe20000000f00 */
[----:B------:R-:W-:Y:S01]  /*0450*/  IMAD.MOV.U32 R19, RZ, RZ, 0x0 ;  /* 0x00000000ff137424 */ /* 0x000fe200078e00ff */
[----:B--2---:R-:W-:-:S07]  /*0460*/  DMUL R24, R16, R16 ;  /* 0x0000001010187228 */ /* 0x004fce0000000000 */
[----:B------:R1:W-:Y:S04]  /*0470*/  STG.E.64 desc[UR6][R8.64+-0x400], R24 ;  /* 0xfffc001808007986 */ /* 0x0003e8000c101b06 */
[----:B0-----:R-:W2:Y:S01]  /*0480*/  LDG.E.64 R22, desc[UR6][R12.64] ;  /* 0x000000060c167981 */ /* 0x001ea2000c1e1b00 */
[----:B------:R-:W-:-:S03]  /*0490*/  IMAD.WIDE R18, R6, 0x8, R18 ;  /* 0x0000000806127825 */ /* 0x000fc600078e0212 */
[----:B------:R-:W-:-:S05]  /*04a0*/  IADD3 R16, P1, PT, R2, R18, RZ ;  /* 0x0000001202107210 */ /* 0x000fca0007f3e0ff */
[----:B------:R-:W-:Y:S01]  /*04b0*/  IMAD.X R17, R3, 0x1, R19, P1 ;  /* 0x0000000103117824 */ /* 0x000fe200008e0613 */
[----:B--2---:R-:W-:-:S07]  /*04c0*/  DMUL R26, R22, R22 ;  /* 0x00000016161a7228 */ /* 0x004fce0000000000 */
[----:B------:R0:W-:Y:S04]  /*04d0*/  STG.E.64 desc[UR6][R8.64], R26 ;  /* 0x0000001a08007986 */ /* 0x0001e8000c101b06 */
[----:B------:R-:W2:Y:S01]  /*04e0*/  LDG.E.64 R22, desc[UR6][R16.64+-0xc00] ;  /* 0xfff4000610167981 */ /* 0x000ea2000c1e1b00 */
[----:B------:R-:W-:-:S04]  /*04f0*/  IADD3 R18, P1, PT, R4, R18, RZ ;  /* 0x0000001204127210 */ /* 0x000fc80007f3e0ff */
[----:B------:R-:W-:Y:S01]  /*0500*/  IADD3.X R19, PT, PT, R5, R19, RZ, P1, !PT ;  /* 0x0000001305137210 */ /* 0x000fe20000ffe4ff */
        /* <DEDUP_REMOVED lines=26> */
.L_x_460:
[----:B------:R-:W-:Y:S05]  /*06b0*/  @!P0 EXIT ;  /* 0x000000000000894d */ /* 0x000fea0003800000 */
[----:B------:R-:W0:Y:S01]  /*06c0*/  LDCU UR4, c[0x0][0x384] ;  /* 0x00007080ff0477ac */ /* 0x000e220008000800 */
[----:B------:R-:W-:Y:S01]  /*06d0*/  ISETP.GE.U32.AND P0, PT, R20, 0x8, PT ;  /* 0x000000081400780c */ /* 0x000fe20003f06070 */
[----:B0-----:R-:W-:-:S06]  /*06e0*/  ULOP3.LUT UR5, UR4, 0x7, URZ, 0xc0, !UPT ;  /* 0x0000000704057892 */ /* 0x001fcc000f8ec0ff */
[----:B------:R-:W-:-:S06]  /*06f0*/  ISETP.NE.AND P1, PT, RZ, UR5, PT ;  /* 0x00000005ff007c0c */ /* 0x000fcc000bf25270 */
[----:B------:R-:W-:Y:S07]  /*0700*/  @!P0 BRA `(.L_x_462) ;  /* 0x0000000000708947 */ /* 0x000fee0003800000 */
[----:B------:R-:W-:-:S04]  /*0710*/  IMAD R15, R7, 0x80, R0 ;  /* 0x00000080070f7824 */ /* 0x000fc800078e0200 */
[----:B-1----:R-:W-:-:S05]  /*0720*/  IMAD.WIDE R8, R15, 0x8, R2 ;  /* 0x000000080f087825 */ /* 0x002fca00078e0202 */
        /* <DEDUP_REMOVED lines=26> */
.L_x_462:
[----:B------:R-:W-:Y:S05]  /*08d0*/  @!P1 EXIT ;  /* 0x000000000000994d */ /* 0x000fea0003800000 */
[----:B------:R-:W-:Y:S02]  /*08e0*/  UISETP.GE.U32.AND UP0, UPT, UR5, 0x4, UPT ;  /* 0x000000040500788c */ /* 0x000fe4000bf06070 */
[----:B------:R-:W-:-:S06]  /*08f0*/  ULOP3.LUT UR4, UR4, 0x3, URZ, 0xc0, !UPT ;  /* 0x0000000304047892 */ /* 0x000fcc000f8ec0ff */
[----:B------:R-:W-:Y:S01]  /*0900*/  ISETP.NE.AND P0, PT, RZ, UR4, PT ;  /* 0x00000004ff007c0c */ /* 0x000fe2000bf05270 */
[----:B------:R-:W-:-:S12]  /*0910*/  BRA.U !UP0, `(.L_x_463) ;  /* 0x0000000108407547 */ /* 0x000fd8000b800000 */
[----:B-1-3--:R-:W-:-:S05]  /*0920*/  LEA R19, R7, R0, 0x7 ;  /* 0x0000000007137211 */ /* 0x00afca00078e38ff */
        /* <DEDUP_REMOVED lines=15> */
.L_x_463:
[----:B------:R-:W-:Y:S05]  /*0a20*/  @!P0 EXIT ;  /* 0x000000000000894d */ /* 0x000fea0003800000 */
[----:B01-3--:R-:W-:Y:S01]  /*0a30*/  IMAD R13, R7, 0x80, R0 ;  /* 0x00000080070d7824 */ /* 0x00bfe200078e0200 */
[----:B------:R-:W-:-:S12]  /*0a40*/  UIADD3 UR4, UPT, UPT, -UR4, URZ, URZ ;  /* 0x000000ff04047290 */ /* 0x000fd8000fffe1ff */
.L_x_464:
[----:B------:R-:W-:-:S06]  /*0a50*/  IMAD.WIDE R8, R13, 0x8, R2 ;  /* 0x000000080d087825 */ /* 0x000fcc00078e0202 */
[----:B------:R-:W2:Y:S01]  /*0a60*/  LDG.E.64 R8, desc[UR6][R8.64] ;  /* 0x0000000608087981 */ /* 0x000ea2000c1e1b00 */
[C---:B0-----:R-:W-:Y:S01]  /*0a70*/  IMAD.WIDE R6, R13.reuse, 0x8, R4 ;  /* 0x000000080d067825 */ /* 0x041fe200078e0204 */
[----:B------:R-:W-:Y:S01]  /*0a80*/  UIADD3 UR4, UPT, UPT, UR4, 0x1, URZ ;  /* 0x0000000104047890 */ /* 0x000fe2000fffe0ff */
[----:B------:R-:W-:-:S03]  /*0a90*/  IADD3 R13, PT, PT, R13, 0x80, RZ ;  /* 0x000000800d0d7810 */ /* 0x000fc60007ffe0ff */
[----:B------:R-:W-:Y:S01]  /*0aa0*/  UISETP.NE.AND UP0, UPT, UR4, URZ, UPT ;  /* 0x000000ff0400728c */ /* 0x000fe2000bf05270 */
[----:B--2---:R-:W-:-:S07]  /*0ab0*/  DMUL R10, R8, R8 ;  /* 0x00000008080a7228 */ /* 0x004fce0000000000 */
[----:B------:R0:W-:Y:S01]  /*0ac0*/  STG.E.64 desc[UR6][R6.64], R10 ;  /* 0x0000000a06007986 */ /* 0x0001e2000c101b06 */
[----:B------:R-:W-:Y:S05]  /*0ad0*/  BRA.U UP0, `(.L_x_464) ;  /* 0xfffffffd00dc7547 */ /* 0x000fea000b83ffff */
[----:B------:R-:W-:Y:S05]  /*0ae0*/  EXIT ;  /* 0x000000000000794d */ /* 0x000fea0003800000 */
.L_x_459:
[----:B------:R-:W-:-:S13]  /*0af0*/  ISETP.GE.AND P0, PT, R9, 0x1, PT ;  /* 0x000000010900780c */ /* 0x000fda0003f06270 */
[----:B------:R-:W-:Y:S05]  /*0b00*/  @!P0 EXIT ;  /* 0x000000000000894d */ /* 0x000fea0003800000 */
[C---:B------:R-:W-:Y:S01]  /*0b10*/  ISETP.GE.U32.AND P0, PT, R9.reuse, 0x8, PT ;  /* 0x000000080900780c */ /* 0x040fe20003f06070 */
[----:B------:R-:W-:Y:S01]  /*0b20*/  IMAD.MOV.U32 R7, RZ, RZ, RZ ;  /* 0x000000ffff077224 */ /* 0x000fe200078e00ff */
[----:B------:R-:W-:-:S11]  /*0b30*/  LOP3.LUT R20, R9, 0x7, RZ, 0xc0, !PT ;  /* 0x0000000709147812 */ /* 0x000fd600078ec0ff */
[----:B------:R-:W-:Y:S05]  /*0b40*/  @!P0 BRA `(.L_x_465) ;  /* 0x0000000000d08947 */ /* 0x000fea0003800000 */
[----:B------:R-:W-:Y:S01]  /*0b50*/  LOP3.LUT R7, R9, 0x7ffffff8, RZ, 0xc0, !PT ;  /* 0x7ffffff809077812 */ /* 0x000fe200078ec0ff */
[----:B------:R-:W-:-:S07]  /*0b60*/  IMAD.MOV.U32 R10, RZ, RZ, RZ ;  /* 0x000000ffff0a7224 */ /* 0x000fce00078e00ff */
.L_x_468:
[----:B------:R-:W-:-:S04]  /*0b70*/  LEA R11, R10, R0, 0x7 ;  /* 0x000000000a0b7211 */ /* 0x000fc800078e38ff */
[----:B------:R-:W-:-:S13]  /*0b80*/  ISETP.GE.AND P0, PT, R11, R6, PT ;  /* 0x000000060b00720c */ /* 0x000fda0003f06270 */
[----:B0-----:R-:W-:-:S06]  /*0b90*/  @!P0 IMAD.WIDE.U32 R12, R11, 0x8, R2 ;  /* 0x000000080b0c8825 */ /* 0x001fcc00078e0002 */
        /* <DEDUP_REMOVED lines=8> */
[----:B------:R-:W-:Y:S02]  /*0c20*/  VIADD R23, R11, 0x100 ;  /* 0x000001000b177836 */ /* 0x000fe40000000000 */
[----:B------:R-:W-:-:S03]  /*0c30*/  IMAD.WIDE R12, R21, 0x8, R4 ;  /* 0x00000008150c7825 */ /* 0x000fc600078e0204 */
[----:B------:R-:W-:Y:S01]  /*0c40*/  ISETP.GE.AND P0, PT, R23, R6, PT ;  /* 0x000000061700720c */ /* 0x000fe20003f06270 */
[----:B--2---:R-:W-:-:S07]  /*0c50*/  @!P1 DMUL R18, R18, R18 ;  /* 0x0000001212129228 */ /* 0x004fce0000000000 */
[----:B------:R1:W-:Y:S05]  /*0c60*/  @!P1 STG.E.64 desc[UR6][R12.64], R18 ;  /* 0x000000120c009986 */ /* 0x0003ea000c101b06 */
[----:B------:R-:W2:Y:S01]  /*0c70*/  @!P0 LDG.E.64 R22, desc[UR6][R8.64+0x400] ;  /* 0x0004000608168981 */ /* 0x000ea2000c1e1b00 */
[----:B------:R-:W-:-:S04]  /*0c80*/  IADD3 R21, PT, PT, R11, 0x180, RZ ;  /* 0x000001800b157810 */ /* 0x000fc80007ffe0ff */
[----:B------:R-:W-:Y:S01]  /*0c90*/  ISETP.GE.AND P1, PT, R21, R6, PT ;  /* 0x000000061500720c */ /* 0x000fe20003f26270 */
[----:B--2---:R-:W-:-:S07]  /*0ca0*/  @!P0 DMUL R22, R22, R22 ;  /* 0x0000001616168228 */ /* 0x004fce0000000000 */
[----:B------:R-:W-:Y:S05]  /*0cb0*/  @!P0 STG.E.64 desc[UR6][R12.64+0x400], R22 ;  /* 0x000400160c008986 */ /* 0x000fea000c101b06 */
[----:B0-----:R-:W2:Y:S01]  /*0cc0*/  @!P1 LDG.E.64 R14, desc[UR6][R8.64+0x800] ;  /* 0x00080006080e9981 */ /* 0x001ea2000c1e1b00 */
[----:B------:R-:W-:-:S05]  /*0cd0*/  VIADD R17, R11, 0x200 ;  /* 0x000002000b117836 */ /* 0x000fca0000000000 */
[----:B------:R-:W-:Y:S01]  /*0ce0*/  ISETP.GE.AND P0, PT, R17, R6, PT ;  /* 0x000000061100720c */ /* 0x000fe20003f06270 */
[----:B--2---:R-:W-:-:S07]  /*0cf0*/  @!P1 DMUL R14, R14, R14 ;  /* 0x0000000e0e0e9228 */ /* 0x004fce0000000000 */
[----:B------:R0:W-:Y:S05]  /*0d00*/  @!P1 STG.E.64 desc[UR6][R12.64+0x800], R14 ;  /* 0x0008000e0c009986 */ /* 0x0001ea000c101b06 */
[----:B------:R-:W2:Y:S01]  /*0d10*/  @!P0 LDG.E.64 R16, desc[UR6][R8.64+0xc00] ;  /* 0x000c000608108981 */ /* 0x000ea2000c1e1b00 */
[----:B-1----:R-:W-:-:S05]  /*0d20*/  VIADD R19, R11, 0x280 ;  /* 0x000002800b137836 */ /* 0x002fca0000000000 */
[----:B------:R-:W-:Y:S01]  /*0d30*/  ISETP.GE.AND P1, PT, R19, R6, PT ;  /* 0x000000061300720c */ /* 0x000fe20003f26270 */
[----:B--2---:R-:W-:-:S07]  /*0d40*/  @!P0 DMUL R16, R16, R16 ;  /* 0x0000001010108228 */ /* 0x004fce0000000000 */
[----:B------:R1:W-:Y:S05]  /*0d50*/  @!P0 STG.E.64 desc[UR6][R12.64+0xc00], R16 ;  /* 0x000c00100c008986 */ /* 0x0003ea000c101b06 */
[----:B------:R-:W2:Y:S01]  /*0d60*/  @!P1 LDG.E.64 R18, desc[UR6][R8.64+0x1000] ;  /* 0x0010000608129981 */ /* 0x000ea2000c1e1b00 */
[----:B------:R-:W-:-:S04]  /*0d70*/  IADD3 R21, PT, PT, R11, 0x300, RZ ;  /* 0x000003000b157810 */ /* 0x000fc80007ffe0ff */
[----:B------:R-:W-:Y:S01]  /*0d80*/  ISETP.GE.AND P0, PT, R21, R6, PT ;  /* 0x000000061500720c */ /* 0x000fe20003f06270 */
[----:B--2---:R-:W-:-:S07]  /*0d90*/  @!P1 DMUL R18, R18, R18 ;  /* 0x0000001212129228 */ /* 0x004fce0000000000 */
[----:B------:R1:W-:Y:S05]  /*0da0*/  @!P1 STG.E.64 desc[UR6][R12.64+0x1000], R18 ;  /* 0x001000120c009986 */ /* 0x0003ea000c101b06 */
[----:B0-----:R-:W2:Y:S01]  /*0db0*/  @!P0 LDG.E.64 R14, desc[UR6][R8.64+0x1400] ;  /* 0x00140006080e8981 */ /* 0x001ea2000c1e1b00 */
[----:B------:R-:W-:Y:S01]  /*0dc0*/  VIADD R11, R11, 0x380 ;  /* 0x000003800b0b7836 */ /* 0x000fe20000000000 */
[----:B------:R-:W-:Y:S01]  /*0dd0*/  BSSY.RECONVERGENT B0, `(.L_x_466) ;  /* 0x000000a000007945 */ /* 0x000fe20003800200 */
[----:B------:R-:W-:-:S05]  /*0de0*/  VIADD R10, R10, 0x8 ;  /* 0x000000080a0a7836 */ /* 0x000fca0000000000 */
[----:B------:R-:W-:Y:S01]  /*0df0*/  ISETP.NE.AND P1, PT, R10, R7, PT ;  /* 0x000000070a00720c */ /* 0x000fe20003f25270 */
[----:B--2---:R-:W-:-:S07]  /*0e00*/  @!P0 DMUL R14, R14, R14 ;  /* 0x0000000e0e0e8228 */ /* 0x004fce0000000000 */
[----:B------:R1:W-:Y:S01]  /*0e10*/  @!P0 STG.E.64 desc[UR6][R12.64+0x1400], R14 ;  /* 0x0014000e0c008986 */ /* 0x0003e2000c101b06 */
[----:B------:R-:W-:-:S13]  /*0e20*/  ISETP.GE.AND P0, PT, R11, R6, PT ;  /* 0x000000060b00720c */ /* 0x000fda0003f06270 */
[----:B-1----:R-:W-:Y:S05]  /*0e30*/  @P0 BRA `(.L_x_467) ;  /* 0x00000000000c0947 */ /* 0x002fea0003800000 */
[----:B------:R-:W2:Y:S02]  /*0e40*/  LDG.E.64 R8, desc[UR6][R8.64+0x1800] ;  /* 0x0018000608087981 */ /* 0x000ea4000c1e1b00 */
[----:B--2---:R-:W-:-:S07]  /*0e50*/  DMUL R14, R8, R8 ;  /* 0x00000008080e7228 */ /* 0x004fce0000000000 */
[----:B------:R0:W-:Y:S04]  /*0e60*/  STG.E.64 desc[UR6][R12.64+0x1800], R14 ;  /* 0x0018000e0c007986 */ /* 0x0001e8000c101b06 */
.L_x_467:
[----:B------:R-:W-:Y:S05]  /*0e70*/  BSYNC.RECONVERGENT B0 ;  /* 0x0000000000007941 */ /* 0x000fea0003800200 */
.L_x_466:
[----:B------:R-:W-:Y:S05]  /*0e80*/  @P1 BRA `(.L_x_468) ;  /* 0xfffffffc00381947 */ /* 0x000fea000383ffff */
.L_x_465:
[----:B------:R-:W-:-:S13]  /*0e90*/  ISETP.NE.AND P0, PT, R20, RZ, PT ;  /* 0x000000ff1400720c */ /* 0x000fda0003f05270 */
[----:B------:R-:W-:Y:S05]  /*0ea0*/  @!P0 EXIT ;  /* 0x000000000000894d */ /* 0x000fea0003800000 */
[----:B------:R-:W1:Y:S01]  /*0eb0*/  LDC R8, c[0x0][0x384] ;  /* 0x0000e100ff087b82 */ /* 0x000e620000000800 */
[----:B------:R-:W-:Y:S02]  /*0ec0*/  ISETP.GE.U32.AND P1, PT, R20, 0x4, PT ;  /* 0x000000041400780c */ /* 0x000fe40003f26070 */
[----:B-1----:R-:W-:-:S04]  /*0ed0*/  LOP3.LUT R22, R8, 0x3, RZ, 0xc0, !PT ;  /* 0x0000000308167812 */ /* 0x002fc800078ec0ff */
[----:B------:R-:W-:-:S07]  /*0ee0*/  ISETP.NE.AND P0, PT, R22, RZ, PT ;  /* 0x000000ff1600720c */ /* 0x000fce0003f05270 */
[----:B------:R-:W-:Y:S06]  /*0ef0*/  @!P1 BRA `(.L_x_469) ;  /* 0x0000000000749947 */ /* 0x000fec0003800000 */
[----:B------:R-:W-:-:S04]  /*0f00*/  LEA R9, R7, R0, 0x7 ;  /* 0x0000000007097211 */ /* 0x000fc800078e38ff */
[----:B------:R-:W-:-:S13]  /*0f10*/  ISETP.GE.AND P2, PT, R9, R6, PT ;  /* 0x000000060900720c */ /* 0x000fda0003f46270 */
[----:B------:R-:W-:-:S06]  /*0f20*/  @!P2 IMAD.WIDE R10, R9, 0x8, R2 ;  /* 0x00000008090aa825 */ /* 0x000fcc00078e0202 */
[----:B------:R-:W2:Y:S01]  /*0f30*/  @!P2 LDG.E.64 R10, desc[UR6][R10.64] ;  /* 0x000000060a0aa981 */ /* 0x000ea2000c1e1b00 */
[C---:B------:R-:W-:Y:S02]  /*0f40*/  VIADD R21, R9.reuse, 0x80 ;  /* 0x0000008009157836 */ /* 0x040fe40000000000 */
[----:B0-----:R-:W-:-:S03]  /*0f50*/  @!P2 IMAD.WIDE R14, R9, 0x8, R4 ;  /* 0x00000008090ea825 */ /* 0x001fc600078e0204 */
        /* <DEDUP_REMOVED lines=12> */
[----:B------:R-:W-:Y:S01]  /*1020*/  IADD3 R9, PT, PT, R9, 0x180, RZ ;  /* 0x0000018009097810 */ /* 0x000fe20007ffe0ff */
        /* <DEDUP_REMOVED lines=10> */
.L_x_469:
[----:B------:R-:W-:Y:S05]  /*10d0*/  @!P0 EXIT ;  /* 0x000000000000894d */ /* 0x000fea0003800000 */
[----:B------:R-:W-:Y:S02]  /*10e0*/  ISETP.NE.AND P1, PT, R22, 0x1, PT ;  /* 0x000000011600780c */ /* 0x000fe40003f25270 */
[----:B------:R-:W-:-:S04]  /*10f0*/  LOP3.LUT R8, R8, 0x1, RZ, 0xc0, !PT ;  /* 0x0000000108087812 */ /* 0x000fc800078ec0ff */
[----:B------:R-:W-:-:S07]  /*1100*/  ISETP.NE.U32.AND P0, PT, R8, 0x1, PT ;  /* 0x000000010800780c */ /* 0x000fce0003f05070 */
[----:B------:R-:W-:Y:S06]  /*1110*/  @!P1 BRA `(.L_x_470) ;  /* 0x00000000003c9947 */ /* 0x000fec0003800000 */
[----:B01----:R-:W-:-:S05]  /*1120*/  IMAD R13, R7, 0x80, R0 ;  /* 0x00000080070d7824 */ /* 0x003fca00078e0200 */
[----:B------:R-:W-:-:S13]  /*1130*/  ISETP.GE.AND P1, PT, R13, R6, PT ;  /* 0x000000060d00720c */ /* 0x000fda0003f26270 */
[----:B------:R-:W-:-:S06]  /*1140*/  @!P1 IMAD.WIDE R8, R13, 0x8, R2 ;  /* 0x000000080d089825 */ /* 0x000fcc00078e0202 */
[----:B------:R-:W2:Y:S01]  /*1150*/  @!P1 LDG.E.64 R8, desc[UR6][R8.64] ;  /* 0x0000000608089981 */ /* 0x000ea2000c1e1b00 */
[C---:B------:R-:W-:Y:S01]  /*1160*/  IADD3 R19, PT, PT, R13.reuse, 0x80, RZ ;  /* 0x000000800d137810 */ /* 0x040fe20007ffe0ff */
[----:B------:R-:W-:-:S03]  /*1170*/  @!P1 IMAD.WIDE R12, R13, 0x8, R4 ;  /* 0x000000080d0c9825 */ /* 0x000fc600078e0204 */
[----:B------:R-:W-:-:S13]  /*1180*/  ISETP.GE.AND P2, PT, R19, R6, PT ;  /* 0x000000061300720c */ /* 0x000fda0003f46270 */
[----:B------:R-:W-:Y:S01]  /*1190*/  @!P2 IMAD.WIDE R14, R19, 0x8, R2 ;  /* 0x00000008130ea825 */ /* 0x000fe200078e0202 */
[----:B--2---:R-:W-:-:S07]  /*11a0*/  @!P1 DMUL R10, R8, R8 ;  /* 0x00000008080a9228 */ /* 0x004fce0000000000 */
[----:B------:R2:W-:Y:S04]  /*11b0*/  @!P1 STG.E.64 desc[UR6][R12.64], R10 ;  /* 0x0000000a0c009986 */ /* 0x0005e8000c101b06 */
[----:B------:R-:W3:Y:S01]  /*11c0*/  @!P2 LDG.E.64 R14, desc[UR6][R14.64] ;  /* 0x000000060e0ea981 */ /* 0x000ee2000c1e1b00 */
[----:B------:R-:W-:-:S04]  /*11d0*/  @!P2 IMAD.WIDE R18, R19, 0x8, R4 ;  /* 0x000000081312a825 */ /* 0x000fc800078e0204 */
[----:B------:R-:W-:Y:S01]  /*11e0*/  VIADD R7, R7, 0x2 ;  /* 0x0000000207077836 */ /* 0x000fe20000000000 */
[----:B---3--:R-:W-:-:S07]  /*11f0*/  @!P2 DMUL R16, R14, R14 ;  /* 0x0000000e0e10a228 */ /* 0x008fce0000000000 */
[----:B------:R2:W-:Y:S04]  /*1200*/  @!P2 STG.E.64 desc[UR6][R18.64], R16 ;  /* 0x000000101200a986 */ /* 0x0005e8000c101b06 */
.L_x_470:
[----:B------:R-:W-:Y:S05]  /*1210*/  @P0 EXIT ;  /* 0x000000000000094d */ /* 0x000fea0003800000 */
[----:B------:R-:W-:-:S04]  /*1220*/  LEA R9, R7, R0, 0x7 ;  /* 0x0000000007097211 */ /* 0x000fc800078e38ff */
[----:B------:R-:W-:-:S13]  /*1230*/  ISETP.GE.AND P0, PT, R9, R6, PT ;  /* 0x000000060900720c */ /* 0x000fda0003f06270 */
[----:B------:R-:W-:Y:S05]  /*1240*/  @P0 EXIT ;  /* 0x000000000000094d */ /* 0x000fea0003800000 */
[----:B------:R-:W-:-:S06]  /*1250*/  IMAD.WIDE R2, R9, 0x8, R2 ;  /* 0x0000000809027825 */ /* 0x000fcc00078e0202 */
[----:B------:R-:W3:Y:S01]  /*1260*/  LDG.E.64 R2, desc[UR6][R2.64] ;  /* 0x0000000602027981 */ /* 0x000ee2000c1e1b00 */
[----:B------:R-:W-:Y:S01]  /*1270*/  IMAD.WIDE R4, R9, 0x8, R4 ;  /* 0x0000000809047825 */ /* 0x000fe200078e0204 */
[----:B---3--:R-:W-:-:S07]  /*1280*/  DMUL R6, R2, R2 ;  /* 0x0000000202067228 */ /* 0x008fce0000000000 */
[----:B------:R-:W-:Y:S01]  /*1290*/  STG.E.64 desc[UR6][R4.64], R6 ;  /* 0x0000000604007986 */ /* 0x000fe2000c101b06 */
[----:B------:R-:W-:Y:S05]  /*12a0*/  EXIT ;  /* 0x000000000000794d */ /* 0x000fea0003800000 */
.L_x_471:
        /* <DEDUP_REMOVED lines=13> */
.L_x_2038:


//--------------------- .text._ZN3cub18CUB_300001_SM_10006detail9transform16transform_kernelINS2_10policy_hubILb1EN4cuda3std3__45tupleIJN6thrust24THRUST_300001_SM_1000_NS6detail15normal_iteratorINSA_10device_ptrIdEEEEEEEE10policy1000El6minus5IdESF_JPdEEEvT0_iT1_T2_DpNS2_10kernel_argIT3_EE --------------------------
	.section	.text._ZN3cub18CUB_300001_SM_10006detail9transform16transform_kernelINS2_10policy_hubILb1EN4cuda3std3__45tupleIJN6thrust24THRUST_300001_SM_1000_NS6detail15normal_iteratorINSA_10device_ptrIdEEEEEEEE10policy1000El6minus5IdESF_JPdEEEvT0_iT1_T2_DpNS2_10kernel_argIT3_EE,"ax",@progbits
	.align	128
        .global         _ZN3cub18CUB_300001_SM_10006detail9transform16transform_kernelINS2_10policy_hubILb1EN4cuda3std3__45tupleIJN6thrust24THRUST_300001_SM_1000_NS6detail15normal_iteratorINSA_10device_ptrIdEEEEEEEE10policy1000El6minus5IdESF_JPdEEEvT0_iT1_T2_DpNS2_10kernel_argIT3_EE
        .type           _ZN3cub18CUB_300001_SM_10006detail9transform16transform_kernelINS2_10policy_hubILb1EN4cuda3std3__45tupleIJN6thrust24THRUST_300001_SM_1000_NS6detail15normal_iteratorINSA_10device_ptrIdEEEEEEEE10policy1000El6minus5IdESF_JPdEEEvT0_iT1_T2_DpNS2_10kernel_argIT3_EE,@function
        .size           _ZN3cub18CUB_300001_SM_10006detail9transform16transform_kernelINS2_10policy_hubILb1EN4cuda3std3__45tupleIJN6thrust24THRUST_300001_SM_1000_NS6detail15normal_iteratorINSA_10device_ptrIdEEEEEEEE10policy1000El6minus5IdESF_JPdEEEvT0_iT1_T2_DpNS2_10kernel_argIT3_EE,(.L_x_2039 - _ZN3cub18CUB_300001_SM_10006detail9transform16transform_kernelINS2_10policy_hubILb1EN4cuda3std3__45tupleIJN6thrust24THRUST_300001_SM_1000_NS6detail15normal_iteratorINSA_10device_ptrIdEEEEEEEE10policy1000El6minus5IdESF_JPdEEEvT0_iT1_T2_DpNS2_10kernel_argIT3_EE)
        .other          _ZN3cub18CUB_300001_SM_10006detail9transform16transform_kernelINS2_10policy_hubILb1EN4cuda3std3__45tupleIJN6thrust24THRUST_300001_SM_1000_NS6detail15normal_iteratorINSA_10device_ptrIdEEEEEEEE10policy1000El6minus5IdESF_JPdEEEvT0_iT1_T2_DpNS2_10kernel_argIT3_EE,@"STO_CUDA_ENTRY STV_DEFAULT"
_ZN3cub18CUB_300001_SM_10006detail9transform16transform_kernelINS2_10policy_hubILb1EN4cuda3std3__45tupleIJN6thrust24THRUST_300001_SM_1000_NS6detail15normal_iteratorINSA_10device_ptrIdEEEEEEEE10policy1000El6minus5IdESF_JPdEEEvT0_iT1_T2_DpNS2_10kernel_argIT3_EE:
.text._ZN3cub18CUB_300001_SM_10006detail9transform16transform_kernelINS2_10policy_hubILb1EN4cuda3std3__45tupleIJN6thrust24THRUST_300001_SM_1000_NS6detail15normal_iteratorINSA_10device_ptrIdEEEEEEEE10policy1000El6minus5IdESF_JPdEEEvT0_iT1_T2_DpNS2_10kernel_argIT3_EE:
        /* <DEDUP_REMOVED lines=24> */
.L_x_474:
[----:B------:R-:W-:Y:S01]  /*0180*/  VIADD R11, R11, 0x4000 ;  /* 0x000040000b0b7836 */ /* 0x000fe20000000000 */
[----:B------:R0:W-:Y:S04]  /*0190*/  CCTL.E.PF2 [R8] ;  /* 0x000000000800798f */ /* 0x0001e80000800100 */
[----:B------:R-:W-:Y:S02]  /*01a0*/  ISETP.GE.AND P0, PT, R11, R4, PT ;  /* 0x000000040b00720c */ /* 0x000fe40003f06270 */
[----:B0-----:R-:W-:-:S05]  /*01b0*/  IADD3 R8, P1, PT, R8, 0x4000, RZ ;  /* 0x0000400008087810 */ /* 0x001fca0007f3e0ff */
[----:B------:R-:W-:-:S06]  /*01c0*/  IMAD.X R9, RZ, RZ, R9, P1 ;  /* 0x000000ffff097224 */ /* 0x000fcc00008e0609 */
[----:B------:R-:W-:Y:S05]  /*01d0*/  @!P0 BRA `(.L_x_474) ;  /* 0xfffffffc00e88947 */ /* 0x000fea000383ffff */
.L_x_473:
[----:B------:R-:W-:Y:S05]  /*01e0*/  BSYNC.RECONVERGENT B0 ;  /* 0x0000000000007941 */ /* 0x000fea0003800200 */
.L_x_472:
        /* <DEDUP_REMOVED lines=23> */
[----:B--2---:R-:W-:-:S07]  /*0360*/  @!P1 DADD R12, R10, -0.5 ;  /* 0xbfe000000a0c9429 */ /* 0x004fce0000000000 */
        /* <DEDUP_REMOVED lines=17> */
[----:B--2---:R-:W-:-:S07]  /*0480*/  @!P0 DADD R18, R18, -0.5 ;  /* 0xbfe0000012128429 */ /* 0x004fce0000000000 */
[----:B------:R0:W-:Y:S01]  /*0490*/  @!P0 STG.E.64 desc[UR4][R12.64], R18 ;  /* 0x000000120c008986 */ /* 0x0001e2000c101b04 */
[----:B------:R-:W-:Y:S01]  /*04a0*/  ISETP.NE.AND P0, PT, R10, 0x8, PT ;  /* 0x000000080a00780c */ /* 0x000fe20003f05270 */
[----:B------:R-:W-:-:S12]  /*04b0*/  @P6 BRA `(.L_x_478) ;  /* 0x00000000000c6947 */ /* 0x000fd80003800000 */
[----:B------:R-:W2:Y:S02]  /*04c0*/  LDG.E.64 R14, desc[UR4][R8.64+0x400] ;  /* 0x00040004080e7981 */ /* 0x000ea4000c1e1b00 */
[----:B--2---:R-:W-:-:S07]  /*04d0*/  DADD R14, R14, -0.5 ;  /* 0xbfe000000e0e7429 */ /* 0x004fce0000000000 */
[----:B------:R1:W-:Y:S04]  /*04e0*/  STG.E.64 desc[UR4][R12.64+0x400], R14 ;  /* 0x0004000e0c007986 */ /* 0x0003e8000c101b04 */
.L_x_478:
[----:B------:R-:W-:Y:S05]  /*04f0*/  BSYNC.RECONVERGENT B0 ;  /* 0x0000000000007941 */ /* 0x000fea0003800200 */
.L_x_477:
[----:B------:R-:W-:Y:S04]  /*0500*/  BSSY.RECONVERGENT B0, `(.L_x_479) ;  /* 0x0000005000007945 */ /* 0x000fe80003800200 */
[----:B------:R-:W-:Y:S05]  /*0510*/  @P5 BRA `(.L_x_480) ;  /* 0x00000000000c5947 */ /* 0x000fea0003800000 */
[----:B-1----:R-:W2:Y:S02]  /*0520*/  LDG.E.64 R14, desc[UR4][R8.64+0x800] ;  /* 0x00080004080e7981 */ /* 0x002ea4000c1e1b00 */
[----:B--2---:R-:W-:-:S07]  /*0530*/  DADD R14, R14, -0.5 ;  /* 0xbfe000000e0e7429 */ /* 0x004fce0000000000 */
[----:B------:R2:W-:Y:S04]  /*0540*/  STG.E.64 desc[UR4][R12.64+0x800], R14 ;  /* 0x0008000e0c007986 */ /* 0x0005e8000c101b04 */
.L_x_480:
[----:B------:R-:W-:Y:S05]  /*0550*/  BSYNC.RECONVERGENT B0 ;  /* 0x0000000000007941 */ /* 0x000fea0003800200 */
.L_x_479:
[----:B------:R-:W-:Y:S04]  /*0560*/  BSSY.RECONVERGENT B0, `(.L_x_481) ;  /* 0x0000005000007945 */ /* 0x000fe80003800200 */
[----:B------:R-:W-:Y:S05]  /*0570*/  @P4 BRA `(.L_x_482) ;  /* 0x00000000000c4947 */ /* 0x000fea0003800000 */
[----:B-12---:R-:W2:Y:S02]  /*0580*/  LDG.E.64 R14, desc[UR4][R8.64+0xc00] ;  /* 0x000c0004080e7981 */ /* 0x006ea4000c1e1b00 */
[----:B--2---:R-:W-:-:S07]  /*0590*/  DADD R14, R14, -0.5 ;  /* 0xbfe000000e0e7429 */ /* 0x004fce0000000000 */
[----:B------:R3:W-:Y:S04]  /*05a0*/  STG.E.64 desc[UR4][R12.64+0xc00], R14 ;  /* 0x000c000e0c007986 */ /* 0x0007e8000c101b04 */
.L_x_482:
[----:B------:R-:W-:Y:S05]  /*05b0*/  BSYNC.RECONVERGENT B0 ;  /* 0x0000000000007941 */ /* 0x000fea0003800200 */
.L_x_481:
[----:B------:R-:W-:Y:S04]  /*05c0*/  BSSY.RECONVERGENT B0, `(.L_x_483) ;  /* 0x0000005000007945 */ /* 0x000fe80003800200 */
[----:B------:R-:W-:Y:S05]  /*05d0*/  @P3 BRA `(.L_x_484) ;  /* 0x00000000000c3947 */ /* 0x000fea0003800000 */
[----:B-123--:R-:W2:Y:S02]  /*05e0*/  LDG.E.64 R14, desc[UR4][R8.64+0x1000] ;  /* 0x00100004080e7981 */ /* 0x00eea4000c1e1b00 */
[----:B--2---:R-:W-:-:S07]  /*05f0*/  DADD R14, R14, -0.5 ;  /* 0xbfe000000e0e7429 */ /* 0x004fce0000000000 */
[----:B------:R4:W-:Y:S04]  /*0600*/  STG.E.64 desc[UR4][R12.64+0x1000], R14 ;  /* 0x0010000e0c007986 */ /* 0x0009e8000c101b04 */
.L_x_484:
[----:B------:R-:W-:Y:S05]  /*0610*/  BSYNC.RECONVERGENT B0 ;  /* 0x0000000000007941 */ /* 0x000fea0003800200 */
.L_x_483:
[----:B------:R-:W-:Y:S04]  /*0620*/  BSSY.RECONVERGENT B0, `(.L_x_485) ;  /* 0x0000005000007945 */ /* 0x000fe80003800200 */
[----:B------:R-:W-:Y:S05]  /*0630*/  @P2 BRA `(.L_x_486) ;  /* 0x00000000000c2947 */ /* 0x000fea0003800000 */
[----:B-1234-:R-:W2:Y:S02]  /*0640*/  LDG.E.64 R14, desc[UR4][R8.64+0x1400] ;  /* 0x00140004080e7981 */ /* 0x01eea4000c1e1b00 */
[----:B--2---:R-:W-:-:S07]  /*0650*/  DADD R14, R14, -0.5 ;  /* 0xbfe000000e0e7429 */ /* 0x004fce0000000000 */
[----:B------:R1:W-:Y:S04]  /*0660*/  STG.E.64 desc[UR4][R12.64+0x1400], R14 ;  /* 0x0014000e0c007986 */ /* 0x0003e8000c101b04 */
.L_x_486:
[----:B------:R-:W-:Y:S05]  /*0670*/  BSYNC.RECONVERGENT B0 ;  /* 0x0000000000007941 */ /* 0x000fea0003800200 */
.L_x_485:
[----:B------:R-:W-:Y:S04]  /*0680*/  BSSY.RECONVERGENT B0, `(.L_x_487) ;  /* 0x0000005000007945 */ /* 0x000fe80003800200 */
[----:B------:R-:W-:Y:S05]  /*0690*/  @P1 BRA `(.L_x_488) ;  /* 0x00000000000c1947 */ /* 0x000fea0003800000 */
[----:B------:R-:W1:Y:S02]  /*06a0*/  LDG.E.64 R8, desc[UR4][R8.64+0x1800] ;  /* 0x0018000408087981 */ /* 0x000e64000c1e1b00 */
[----:B-1234-:R-:W-:-:S07]  /*06b0*/  DADD R14, R8, -0.5 ;  /* 0xbfe00000080e7429 */ /* 0x01efce0000000000 */
[----:B------:R1:W-:Y:S04]  /*06c0*/  STG.E.64 desc[UR4][R12.64+0x1800], R14 ;  /* 0x0018000e0c007986 */ /* 0x0003e8000c101b04 */
.L_x_488:
[----:B------:R-:W-:Y:S05]  /*06d0*/  BSYNC.RECONVERGENT B0 ;  /* 0x0000000000007941 */ /* 0x000fea0003800200 */
.L_x_487:
[----:B------:R-:W-:Y:S05]  /*06e0*/  @!P0 BRA `(.L_x_476) ;  /* 0x0000000000cc8947 */ /* 0x000fea0003800000 */
[----:B------:R-:W-:-:S07]  /*06f0*/  IMAD.MOV.U32 R0, RZ, RZ, 0x8 ;  /* 0x00000008ff007424 */ /* 0x000fce00078e00ff */
.L_x_491:
        /* <DEDUP_REMOVED lines=8> */
[----:B--2---:R-:W-:-:S07]  /*0780*/  @!P0 DADD R22, R14, -0.5 ;  /* 0xbfe000000e168429 */ /* 0x004fce0000000000 */
[----:B------:R0:W-:Y:S04]  /*0790*/  @!P0 STG.E.64 desc[UR4][R24.64], R22 ;  /* 0x0000001618008986 */ /* 0x0001e8000c101b04 */
[----:B------:R-:W2:Y:S01]  /*07a0*/  @!P1 LDG.E.64 R8, desc[UR4][R12.64] ;  /* 0x000000040c089981 */ /* 0x000ea2000c1e1b00 */
[----:B------:R-:W-:-:S04]  /*07b0*/  IADD3 R17, PT, PT, R11, 0x100, RZ ;  /* 0x000001000b117810 */ /* 0x000fc80007ffe0ff */
[----:B------:R-:W-:Y:S01]  /*07c0*/  ISETP.GE.AND P0, PT, R17, R6, PT ;  /* 0x000000061100720c */ /* 0x000fe20003f06270 */
[----:B--2---:R-:W-:Y:S01]  /*07d0*/  @!P1 DADD R20, R8, -0.5 ;  /* 0xbfe0000008149429 */ /* 0x004fe20000000000 */
[----:B------:R-:W-:-:S06]  /*07e0*/  IMAD.WIDE R8, R19, 0x8, R2 ;  /* 0x0000000813087825 */ /* 0x000fcc00078e0202 */
[----:B------:R1:W-:Y:S05]  /*07f0*/  @!P1 STG.E.64 desc[UR4][R8.64], R20 ;  /* 0x0000001408009986 */ /* 0x0003ea000c101b04 */
[----:B------:R-:W2:Y:S01]  /*0800*/  @!P0 LDG.E.64 R14, desc[UR4][R12.64+0x400] ;  /* 0x000400040c0e8981 */ /* 0x000ea2000c1e1b00 */
[----:B------:R-:W-:-:S05]  /*0810*/  VIADD R17, R11, 0x180 ;  /* 0x000001800b117836 */ /* 0x000fca0000000000 */
[----:B------:R-:W-:Y:S01]  /*0820*/  ISETP.GE.AND P1, PT, R17, R6, PT ;  /* 0x000000061100720c */ /* 0x000fe20003f26270 */
[----:B--2---:R-:W-:-:S07]  /*0830*/  @!P0 DADD R18, R14, -0.5 ;  /* 0xbfe000000e128429 */ /* 0x004fce0000000000 */
[----:B------:R2:W-:Y:S05]  /*0840*/  @!P0 STG.E.64 desc[UR4][R8.64+0x400], R18 ;  /* 0x0004001208008986 */ /* 0x0005ea000c101b04 */
[----:B------:R-:W0:Y:S01]  /*0850*/  @!P1 LDG.E.64 R14, desc[UR4][R12.64+0x800] ;  /* 0x000800040c0e9981 */ /* 0x000e22000c1e1b00 */
[----:B------:R-:W-:-:S05]  /*0860*/  VIADD R17, R11, 0x200 ;  /* 0x000002000b117836 */ /* 0x000fca0000000000 */
[----:B------:R-:W-:Y:S01]  /*0870*/  ISETP.GE.AND P0, PT, R17, R6, PT ;  /* 0x000000061100720c */ /* 0x000fe20003f06270 */
[----:B0-----:R-:W-:-:S07]  /*0880*/  @!P1 DADD R22, R14, -0.5 ;  /* 0xbfe000000e169429 */ /* 0x001fce0000000000 */
[----:B------:R0:W-:Y:S05]  /*0890*/  @!P1 STG.E.64 desc[UR4][R8.64+0x800], R22 ;  /* 0x0008001608009986 */ /* 0x0001ea000c101b04 */
[----:B------:R-:W1:Y:S01]  /*08a0*/  @!P0 LDG.E.64 R14, desc[UR4][R12.64+0xc00] ;  /* 0x000c00040c0e8981 */ /* 0x000e62000c1e1b00 */
[----:B------:R-:W-:-:S05]  /*08b0*/  VIADD R17, R11, 0x280 ;  /* 0x000002800b117836 */ /* 0x000fca0000000000 */
[----:B------:R-:W-:Y:S01]  /*08c0*/  ISETP.GE.AND P1, PT, R17, R6, PT ;  /* 0x000000061100720c */ /* 0x000fe20003f26270 */
[----:B-1----:R-:W-:-:S07]  /*08d0*/  @!P0 DADD R20, R14, -0.5 ;  /* 0xbfe000000e148429 */ /* 0x002fce0000000000 */
[----:B------:R0:W-:Y:S05]  /*08e0*/  @!P0 STG.E.64 desc[UR4][R8.64+0xc00], R20 ;  /* 0x000c001408008986 */ /* 0x0001ea000c101b04 */
[----:B------:R-:W2:Y:S01]  /*08f0*/  @!P1 LDG.E.64 R14, desc[UR4][R12.64+0x1000] ;  /* 0x001000040c0e9981 */ /* 0x000ea2000c1e1b00 */
[----:B------:R-:W-:-:S05]  /*0900*/  VIADD R17, R11, 0x300 ;  /* 0x000003000b117836 */ /* 0x000fca0000000000 */
[----:B------:R-:W-:Y:S01]  /*0910*/  ISETP.GE.AND P0, PT, R17, R6, PT ;  /* 0x000000061100720c */ /* 0x000fe20003f06270 */
[----:B--2---:R-:W-:-:S07]  /*0920*/  @!P1 DADD R18, R14, -0.5 ;  /* 0xbfe000000e129429 */ /* 0x004fce0000000000 */
[----:B------:R0:W-:Y:S05]  /*0930*/  @!P1 STG.E.64 desc[UR4][R8.64+0x1000], R18 ;  /* 0x0010001208009986 */ /* 0x0001ea000c101b04 */
[----:B------:R-:W2:Y:S01]  /*0940*/  @!P0 LDG.E.64 R14, desc[UR4][R12.64+0x1400] ;  /* 0x001400040c0e8981 */ /* 0x000ea2000c1e1b00 */
[----:B------:R-:W-:Y:S01]  /*0950*/  VIADD R11, R11, 0x380 ;  /* 0x000003800b0b7836 */ /* 0x000fe20000000000 */
[----:B------:R-:W-:Y:S01]  /*0960*/  IADD3 R0, PT, PT, R0, 0x8, RZ ;  /* 0x0000000800007810 */ /* 0x000fe20007ffe0ff */
[----:B------:R-:W-:Y:S03]  /*0970*/  BSSY.RECONVERGENT B0, `(.L_x_489) ;  /* 0x0000009000007945 */ /* 0x000fe60003800200 */
[----:B------:R-:W-:Y:S01]  /*0980*/  ISETP.NE.AND P1, PT, R0, R10, PT ;  /* 0x0000000a0000720c */ /* 0x000fe20003f25270 */
[----:B--2---:R-:W-:-:S07]  /*0990*/  @!P0 DADD R14, R14, -0.5 ;  /* 0xbfe000000e0e8429 */ /* 0x004fce0000000000 */
[----:B------:R0:W-:Y:S01]  /*09a0*/  @!P0 STG.E.64 desc[UR4][R8.64+0x1400], R14 ;  /* 0x0014000e08008986 */ /* 0x0001e2000c101b04 */
[----:B------:R-:W-:-:S13]  /*09b0*/  ISETP.GE.AND P0, PT, R11, R6, PT ;  /* 0x000000060b00720c */ /* 0x000fda0003f06270 */
[----:B0-----:R-:W-:Y:S05]  /*09c0*/  @P0 BRA `(.L_x_490) ;  /* 0x00000000000c0947 */ /* 0x001fea0003800000 */
[----:B------:R-:W2:Y:S02]  /*09d0*/  LDG.E.64 R12, desc[UR4][R12.64+0x1800] ;  /* 0x001800040c0c7981 */ /* 0x000ea4000c1e1b00 */
[----:B--2---:R-:W-:-:S07]  /*09e0*/  DADD R14, R12, -0.5 ;  /* 0xbfe000000c0e7429 */ /* 0x004fce0000000000 */
[----:B------:R0:W-:Y:S04]  /*09f0*/  STG.E.64 desc[UR4][R8.64+0x1800], R14 ;  /* 0x0018000e08007986 */ /* 0x0001e8000c101b04 */
.L_x_490:
[----:B------:R-:W-:Y:S05]  /*0a00*/  BSYNC.RECONVERGENT B0 ;  /* 0x0000000000007941 */ /* 0x000fea0003800200 */
.L_x_489:
[----:B------:R-:W-:Y:S05]  /*0a10*/  @P1 BRA `(.L_x_491) ;  /* 0xfffffffc00381947 */ /* 0x000fea000383ffff */
.L_x_476:
        /* <DEDUP_REMOVED lines=15> */
[----:B--2---:R-:W-:-:S07]  /*0b10*/  @!P0 DADD R14, R12, -0.5 ;  /* 0xbfe000000c0e8429 */ /* 0x004fce0000000000 */
[----:B------:R0:W-:Y:S04]  /*0b20*/  @!P0 STG.E.64 desc[UR4][R16.64], R14 ;  /* 0x0000000e10008986 */ /* 0x0001e8000c101b04 */
[----:B------:R-:W2:Y:S01]  /*0b30*/  @!P1 LDG.E.64 R18, desc[UR4][R18.64] ;  /* 0x0000000412129981 */ /* 0x000ea2000c1e1b00 */
[----:B------:R-:W-:Y:S02]  /*0b40*/  VIADD R25, R9, 0x100 ;  /* 0x0000010009197836 */ /* 0x000fe40000000000 */
[----:B------:R-:W-:-:S03]  /*0b50*/  @!P1 IMAD.WIDE R12, R11, 0x8, R2 ;  /* 0x000000080b0c9825 */ /* 0x000fc600078e0202 */
[----:B------:R-:W-:-:S13]  /*0b60*/  ISETP.GE.AND P0, PT, R25, R6, PT ;  /* 0x000000061900720c */ /* 0x000fda0003f06270 */
[----:B------:R-:W-:Y:S01]  /*0b70*/  @!P0 IMAD.WIDE R22, R25, 0x8, R4 ;  /* 0x0000000819168825 */ /* 0x000fe200078e0204 */
[----:B--2---:R-:W-:-:S07]  /*0b80*/  @!P1 DADD R20, R18, -0.5 ;  /* 0xbfe0000012149429 */ /* 0x004fce0000000000 */
[----:B------:R1:W-:Y:S04]  /*0b90*/  @!P1 STG.E.64 desc[UR4][R12.64], R20 ;  /* 0x000000140c009986 */ /* 0x0003e8000c101b04 */
[----:B------:R-:W2:Y:S01]  /*0ba0*/  @!P0 LDG.E.64 R22, desc[UR4][R22.64] ;  /* 0x0000000416168981 */ /* 0x000ea2000c1e1b00 */
[----:B------:R-:W-:Y:S02]  /*0bb0*/  VIADD R9, R9, 0x180 ;  /* 0x0000018009097836 */ /* 0x000fe40000000000 */
[----:B0-----:R-:W-:-:S03]  /*0bc0*/  @!P0 IMAD.WIDE R16, R25, 0x8, R2 ;  /* 0x0000000819108825 */ /* 0x001fc600078e0202 */
[----:B------:R-:W-:-:S13]  /*0bd0*/  ISETP.GE.AND P1, PT, R9, R6, PT ;  /* 0x000000060900720c */ /* 0x000fda0003f26270 */
[----:B------:R-:W-:Y:S01]  /*0be0*/  @!P1 IMAD.WIDE R18, R9, 0x8, R4 ;  /* 0x0000000809129825 */ /* 0x000fe200078e0204 */
[----:B--2---:R-:W-:-:S07]  /*0bf0*/  @!P0 DADD R14, R22, -0.5 ;  /* 0xbfe00000160e8429 */ /* 0x004fce0000000000 */
[----:B------:R1:W-:Y:S04]  /*0c00*/  @!P0 STG.E.64 desc[UR4][R16.64], R14 ;  /* 0x0000000e10008986 */ /* 0x0003e8000c101b04 */
[----:B------:R-:W2:Y:S01]  /*0c10*/  @!P1 LDG.E.64 R18, desc[UR4][R18.64] ;  /* 0x0000000412129981 */ /* 0x000ea2000c1e1b00 */
[----:B------:R-:W-:-:S04]  /*0c20*/  @!P1 IMAD.WIDE R26, R9, 0x8, R2 ;  /* 0x00000008091a9825 */ /* 0x000fc800078e0202 */
[----:B------:R-:W-:Y:S01]  /*0c30*/  VIADD R10, R10, 0x4 ;  /* 0x000000040a0a7836 */ /* 0x000fe20000000000 */
[----:B--2---:R-:W-:-:S07]  /*0c40*/  @!P1 DADD R24, R18, -0.5 ;  /* 0xbfe0000012189429 */ /* 0x004fce0000000000 */
[----:B------:R1:W-:Y:S04]  /*0c50*/  @!P1 STG.E.64 desc[UR4][R26.64], R24 ;  /* 0x000000181a009986 */ /* 0x0003e8000c101b04 */
.L_x_492:
        /* <DEDUP_REMOVED lines=20> */
.L_x_493:
[----:B------:R-:W-:Y:S05]  /*0da0*/  @P2 EXIT ;  /* 0x000000000000294d */ /* 0x000fea0003800000 */
[----:B------:R-:W-:-:S05]  /*0db0*/  IMAD R9, R10, 0x80, R7 ;  /* 0x000000800a097824 */ /* 0x000fca00078e0207 */
[----:B------:R-:W-:-:S13]  /*0dc0*/  ISETP.GE.AND P0, PT, R9, R6, PT ;  /* 0x000000060900720c */ /* 0x000fda0003f06270 */
[----:B------:R-:W-:Y:S05]  /*0dd0*/  @P0 EXIT ;  /* 0x000000000000094d */ /* 0x000fea0003800000 */
[----:B------:R-:W-:-:S06]  /*0de0*/  IMAD.WIDE R4, R9, 0x8, R4 ;  /* 0x0000000809047825 */ /* 0x000fcc00078e0204 */
[----:B------:R-:W5:Y:S01]  /*0df0*/  LDG.E.64 R4, desc[UR4][R4.64] ;  /* 0x0000000404047981 */ /* 0x000f62000c1e1b00 */
[----:B------:R-:W-:Y:S01]  /*0e00*/  IMAD.WIDE R2, R9, 0x8, R2 ;  /* 0x0000000809027825 */ /* 0x000fe200078e0202 */
[----:B-----5:R-:W-:-:S07]  /*0e10*/  DADD R6, R4, -0.5 ;  /* 0xbfe0000004067429 */ /* 0x020fce0000000000 */
[----:B------:R-:W-:Y:S01]  /*0e20*/  STG.E.64 desc[UR4][R2.64], R6 ;  /* 0x0000000602007986 */ /* 0x000fe2000c101b04 */
[----:B------:R-:W-:Y:S05]  /*0e30*/  EXIT ;  /* 0x000000000000794d */ /* 0x000fea0003800000 */
.L_x_475:
        /* <DEDUP_REMOVED lines=12> */
.L_x_495:
[----:B-1----:R-:W-:-:S05]  /*0f00*/  IADD3 R16, P1, PT, R13, R4, RZ ;  /* 0x000000040d107210 */ /* 0x002fca0007f3e0ff */
[----:B------:R-:W-:-:S05]  /*0f10*/  IMAD.X R17, R15, 0x1, R5, P1 ;  /* 0x000000010f117824 */ /* 0x000fca00008e0605 */
[----:B------:R-:W2:Y:S01]  /*0f20*/  LDG.E.64 R10, desc[UR4][R16.64+-0x2000] ;  /* 0xffe00004100a7981 */ /* 0x000ea2000c1e1b00 */
[----:B------:R-:W-:-:S05]  /*0f30*/  IADD3 R8, P1, PT, R13, R2, RZ ;  /* 0x000000020d087210 */ /* 0x000fca0007f3e0ff */
[----:B------:R-:W-:Y:S01]  /*0f40*/  IMAD.X R9, R15, 0x1, R3, P1 ;  /* 0x000000010f097824 */ /* 0x000fe200008e0603 */
[----:B--2---:R-:W-:-:S07]  /*0f50*/  DADD R10, R10, -0.5 ;  /* 0xbfe000000a0a7429 */ /* 0x004fce0000000000 */
[----:B------:R0:W-:Y:S04]  /*0f60*/  STG.E.64 desc[UR4][R8.64+-0x2000], R10 ;  /* 0xffe0000a08007986 */ /* 0x0001e8000c101b04 */
[----:B------:R-:W2:Y:S02]  /*0f70*/  LDG.E.64 R18, desc[UR4][R16.64+-0x1c00] ;  /* 0xffe4000410127981 */ /* 0x000ea4000c1e1b00 */
[----:B--2---:R-:W-:-:S07]  /*0f80*/  DADD R18, R18, -0.5 ;  /* 0xbfe0000012127429 */ /* 0x004fce0000000000 */
[----:B------:R1:W-:Y:S04]  /*0f90*/  STG.E.64 desc[UR4][R8.64+-0x1c00], R18 ;  /* 0xffe4001208007986 */ /* 0x0003e8000c101b04 */
[----:B------:R-:W2:Y:S02]  /*0fa0*/  LDG.E.64 R20, desc[UR4][R16.64+-0x1800] ;  /* 0xffe8000410147981 */ /* 0x000ea4000c1e1b00 */
[----:B--2---:R-:W-:-:S07]  /*0fb0*/  DADD R20, R20, -0.5 ;  /* 0xbfe0000014147429 */ /* 0x004fce0000000000 */
[----:B------:R-:W-:Y:S04]  /*0fc0*/  STG.E.64 desc[UR4][R8.64+-0x1800], R20 ;  /* 0xffe8001408007986 */ /* 0x000fe8000c101b04 */
[----:B------:R-:W2:Y:S02]  /*0fd0*/  LDG.E.64 R24, desc[UR4][R16.64+-0x1400] ;  /* 0xffec000410187981 */ /* 0x000ea4000c1e1b00 */
[----:B--2---:R-:W-:-:S07]  /*0fe0*/  DADD R24, R24, -0.5 ;  /* 0xbfe0000018187429 */ /* 0x004fce0000000000 */
[----:B------:R2:W-:Y:S04]  /*0ff0*/  STG.E.64 desc[UR4][R8.64+-0x1400], R24 ;  /* 0xffec001808007986 */ /* 0x0005e8000c101b04 */
[----:B------:R-:W3:Y:S02]  /*1000*/  LDG.E.64 R26, desc[UR4][R16.64+-0x1000] ;  /* 0xfff00004101a7981 */ /* 0x000ee4000c1e1b00 */
[----:B---3--:R-:W-:-:S07]  /*1010*/  DADD R26, R26, -0.5 ;  /* 0xbfe000001a1a7429 */ /* 0x008fce0000000000 */
[----:B------:R-:W-:Y:S04]  /*1020*/  STG.E.64 desc[UR4][R8.64+-0x1000], R26 ;  /* 0xfff0001a08007986 */ /* 0x000fe8000c101b04 */
[----:B0-----:R-:W3:Y:S02]  /*1030*/  LDG.E.64 R10, desc[UR4][R16.64+-0xc00] ;  /* 0xfff40004100a7981 */ /* 0x001ee4000c1e1b00 */
[----:B---3--:R-:W-:-:S07]  /*1040*/  DADD R28, R10, -0.5 ;  /* 0xbfe000000a1c7429 */ /* 0x008fce0000000000 */
[----:B------:R-:W-:Y:S04]  /*1050*/  STG.E.64 desc[UR4][R8.64+-0xc00], R28 ;  /* 0xfff4001c08007986 */ /* 0x000fe8000c101b04 */
[----:B------:R-:W1:Y:S02]  /*1060*/  LDG.E.64 R10, desc[UR4][R16.64+-0x800] ;  /* 0xfff80004100a7981 */ /* 0x000e64000c1e1b00 */
[----:B-1----:R-:W-:-:S07]  /*1070*/  DADD R18, R10, -0.5 ;  /* 0xbfe000000a127429 */ /* 0x002fce0000000000 */
[----:B------:R0:W-:Y:S04]  /*1080*/  STG.E.64 desc[UR4][R8.64+-0x800], R18 ;  /* 0xfff8001208007986 */ /* 0x0001e8000c101b04 */
[----:B------:R-:W2:Y:S02]  /*1090*/  LDG.E.64 R10, desc[UR4][R16.64+-0x400] ;  /* 0xfffc0004100a7981 */ /* 0x000ea4000c1e1b00 */
[----:B--2---:R-:W-:-:S07]  /*10a0*/  DADD R24, R10, -0.5 ;  /* 0xbfe000000a187429 */ /* 0x004fce0000000000 */
[----:B------:R1:W-:Y:S04]  /*10b0*/  STG.E.64 desc[UR4][R8.64+-0x400], R24 ;  /* 0xfffc001808007986 */ /* 0x0003e8000c101b04 */
[----:B------:R-:W2:Y:S01]  /*10c0*/  LDG.E.64 R20, desc[UR4][R16.64] ;  /* 0x0000000410147981 */ /* 0x000ea2000c1e1b00 */
[----:B------:R-:W-:Y:S01]  /*10d0*/  MOV R11, 0x0 ;  /* 0x00000000000b7802 */ /* 0x000fe20000000f00 */
[----:B------:R-:W-:-:S04]  /*10e0*/  IMAD.MOV.U32 R10, RZ, RZ, 0xc00 ;  /* 0x00000c00ff0a7424 */ /* 0x000fc800078e00ff */
[----:B0-----:R-:W-:-:S03]  /*10f0*/  IMAD.WIDE R18, R12, 0x8, R10 ;  /* 0x000000080c127825 */ /* 0x001fc600078e020a */
[----:B------:R-:W-:-:S05]  /*1100*/  IADD3 R10, P1, PT, R18, R4, RZ ;  /* 0x00000004120a7210 */ /* 0x000fca0007f3e0ff */
[----:B------:R-:W-:Y:S01]  /*1110*/  IMAD.X R11, R19, 0x1, R5, P1 ;  /* 0x00000001130b7824 */ /* 0x000fe200008e0605 */
[----:B--2---:R-:W-:-:S07]  /*1120*/  DADD R20, R20, -0.5 ;  /* 0xbfe0000014147429 */ /* 0x004fce0000000000 */
[----:B------:R0:W-:Y:S04]  /*1130*/  STG.E.64 desc[UR4][R8.64], R20 ;  /* 0x0000001408007986 */ /* 0x0001e8000c101b04 */
[----:B------:R-:W2:Y:S01]  /*1140*/  LDG.E.64 R26, desc[UR4][R10.64+-0xc00] ;  /* 0xfff400040a1a7981 */ /* 0x000ea2000c1e1b00 */
[----:B------:R-:W-:-:S05]  /*1150*/  IADD3 R18, P1, PT, R18, R2, RZ ;  /* 0x0000000212127210 */ /* 0x000fca0007f3e0ff */
[----:B------:R-:W-:Y:S01]  /*1160*/  IMAD.X R19, R19, 0x1, R3, P1 ;  /* 0x0000000113137824 */ /* 0x000fe200008e0603 */
[----:B--2---:R-:W-:-:S07]  /*1170*/  DADD R26, R26, -0.5 ;  /* 0xbfe000001a1a7429 */ /* 0x004fce0000000000 */
[----:B------:R2:W-:Y:S04]  /*1180*/  STG.E.64 desc[UR4][R18.64+-0xc00], R26 ;  /* 0xfff4001a12007986 */ /* 0x0005e8000c101b04 */
[----:B------:R-:W3:Y:S02]  /*1190*/  LDG.E.64 R16, desc[UR4][R10.64+-0x800] ;  /* 0xfff800040a107981 */ /* 0x000ee4000c1e1b00 */
[----:B---3--:R-:W-:-:S07]  /*11a0*/  DADD R16, R16, -0.5 ;  /* 0xbfe0000010107429 */ /* 0x008fce0000000000 */
[----:B------:R3:W-:Y:S04]  /*11b0*/  STG.E.64 desc[UR4][R18.64+-0x800], R16 ;  /* 0xfff8001012007986 */ /* 0x0007e8000c101b04 */
[----:B-1----:R-:W4:Y:S02]  /*11c0*/  LDG.E.64 R24, desc[UR4][R10.64+-0x400] ;  /* 0xfffc00040a187981 */ /* 0x002f24000c1e1b00 */
[----:B----4-:R-:W-:-:S07]  /*11d0*/  DADD R24, R24, -0.5 ;  /* 0xbfe0000018187429 */ /* 0x010fce0000000000 */
[----:B------:R1:W-:Y:S04]  /*11e0*/  STG.E.64 desc[UR4][R18.64+-0x400], R24 ;  /* 0xfffc001812007986 */ /* 0x0003e8000c101b04 */
[----:B0-----:R-:W4:Y:S02]  /*11f0*/  LDG.E.64 R8, desc[UR4][R10.64] ;  /* 0x000000040a087981 */ /* 0x001f24000c1e1b00 */
[----:B----4-:R-:W-:-:S07]  /*1200*/  DADD R8, R8, -0.5 ;  /* 0xbfe0000008087429 */ /* 0x010fce0000000000 */
[----:B------:R1:W-:Y:S04]  /*1210*/  STG.E.64 desc[UR4][R18.64], R8 ;  /* 0x0000000812007986 */ /* 0x0003e8000c101b04 */
[----:B------:R-:W4:Y:S02]  /*1220*/  LDG.E.64 R20, desc[UR4][R10.64+0x400] ;  /* 0x000400040a147981 */ /* 0x000f24000c1e1b00 */
[----:B----4-:R-:W-:-:S07]  /*1230*/  DADD R20, R20, -0.5 ;  /* 0xbfe0000014147429 */ /* 0x010fce0000000000 */
[----:B------:R1:W-:Y:S04]  /*1240*/  STG.E.64 desc[UR4][R18.64+0x400], R20 ;  /* 0x0004001412007986 */ /* 0x0003e8000c101b04 */
[----:B--2---:R-:W2:Y:S02]  /*1250*/  LDG.E.64 R26, desc[UR4][R10.64+0x800] ;  /* 0x000800040a1a7981 */ /* 0x004ea4000c1e1b00 */
[----:B--2---:R-:W-:-:S07]  /*1260*/  DADD R26, R26, -0.5 ;  /* 0xbfe000001a1a7429 */ /* 0x004fce0000000000 */
[----:B------:R1:W-:Y:S04]  /*1270*/  STG.E.64 desc[UR4][R18.64+0x800], R26 ;  /* 0x0008001a12007986 */ /* 0x0003e8000c101b04 */
[----:B---3--:R-:W2:Y:S01]  /*1280*/  LDG.E.64 R16, desc[UR4][R10.64+0xc00] ;  /* 0x000c00040a107981 */ /* 0x008ea2000c1e1b00 */
[----:B------:R-:W-:Y:S01]  /*1290*/  VIADD R14, R14, 0x10 ;  /* 0x000000100e0e7836 */ /* 0x000fe20000000000 */
[----:B------:R-:W-:Y:S02]  /*12a0*/  IADD3 R13, P2, PT, R13, 0x4000, RZ ;  /* 0x000040000d0d7810 */ /* 0x000fe40007f5e0ff */
[----:B------:R-:W-:Y:S02]  /*12b0*/  IADD3 R12, PT, PT, R12, 0x800, RZ ;  /* 0x000008000c0c7810 */ /* 0x000fe40007ffe0ff */
[----:B------:R-:W-:Y:S01]  /*12c0*/  ISETP.NE.AND P1, PT, R14, RZ, PT ;  /* 0x000000ff0e00720c */ /* 0x000fe20003f25270 */
[----:B------:R-:W-:Y:S01]  /*12d0*/  IMAD.X R15, RZ, RZ, R15, P2 ;  /* 0x000000ffff0f7224 */ /* 0x000fe200010e060f */
[----:B--2---:R-:W-:-:S07]  /*12e0*/  DADD R16, R16, -0.5 ;  /* 0xbfe0000010107429 */ /* 0x004fce0000000000 */
[----:B------:R1:W-:Y:S04]  /*12f0*/  STG.E.64 desc[UR4][R18.64+0xc00], R16 ;  /* 0x000c001012007986 */ /* 0x0003e8000c101b04 */
[----:B------:R-:W-:Y:S05]  /*1300*/  @P1 BRA `(.L_x_495) ;  /* 0xfffffff800fc1947 */ /* 0x000fea000383ffff */
.L_x_494:
        /* <DEDUP_REMOVED lines=8> */
[----:B--2---:R-:W-:Y:S01]  /*1390*/  DADD R12, R10, -0.5 ;  /* 0xbfe000000a0c7429 */ /* 0x004fe20000000000 */
[----:B------:R-:W-:-:S06]  /*13a0*/  IMAD.WIDE R10, R15, 0x8, R2 ;  /* 0x000000080f0a7825 */ /* 0x000fcc00078e0202 */
[----:B------:R0:W-:Y:S04]  /*13b0*/  STG.E.64 desc[UR4][R10.64], R12 ;  /* 0x0000000c0a007986 */ /* 0x0001e8000c101b04 */
[----:B------:R-:W2:Y:S02]  /*13c0*/  LDG.E.64 R14, desc[UR4][R8.64+0x400] ;  /* 0x00040004080e7981 */ /* 0x000ea4000c1e1b00 */
[----:B--2---:R-:W-:-:S07]  /*13d0*/  DADD R14, R14, -0.5 ;  /* 0xbfe000000e0e7429 */ /* 0x004fce0000000000 */
[----:B------:R1:W-:Y:S04]  /*13e0*/  STG.E.64 desc[UR4][R10.64+0x400], R14 ;  /* 0x0004000e0a007986 */ /* 0x0003e8000c101b04 */
[----:B------:R-:W2:Y:S02]  /*13f0*/  LDG.E.64 R16, desc[UR4][R8.64+0x800] ;  /* 0x0008000408107981 */ /* 0x000ea4000c1e1b00 */
[----:B--2---:R-:W-:-:S07]  /*1400*/  DADD R16, R16, -0.5 ;  /* 0xbfe0000010107429 */ /* 0x004fce0000000000 */
[----:B------:R2:W-:Y:S04]  /*1410*/  STG.E.64 desc[UR4][R10.64+0x800], R16 ;  /* 0x000800100a007986 */ /* 0x0005e8000c101b04 */
[----:B------:R-:W3:Y:S02]  /*1420*/  LDG.E.64 R18, desc[UR4][R8.64+0xc00] ;  /* 0x000c000408127981 */ /* 0x000ee4000c1e1b00 */
[----:B---3--:R-:W-:-:S07]  /*1430*/  DADD R18, R18, -0.5 ;  /* 0xbfe0000012127429 */ /* 0x008fce0000000000 */
[----:B------:R3:W-:Y:S04]  /*1440*/  STG.E.64 desc[UR4][R10.64+0xc00], R18 ;  /* 0x000c00120a007986 */ /* 0x0007e8000c101b04 */
[----:B------:R-:W4:Y:S02]  /*1450*/  LDG.E.64 R22, desc[UR4][R8.64+0x1000] ;  /* 0x0010000408167981 */ /* 0x000f24000c1e1b00 */
[----:B----4-:R-:W-:-:S07]  /*1460*/  DADD R22, R22, -0.5 ;  /* 0xbfe0000016167429 */ /* 0x010fce0000000000 */
[----:B------:R3:W-:Y:S04]  /*1470*/  STG.E.64 desc[UR4][R10.64+0x1000], R22 ;  /* 0x001000160a007986 */ /* 0x0007e8000c101b04 */
[----:B0-----:R-:W4:Y:S02]  /*1480*/  LDG.E.64 R12, desc[UR4][R8.64+0x1400] ;  /* 0x00140004080c7981 */ /* 0x001f24000c1e1b00 */
[----:B----4-:R-:W-:-:S07]  /*1490*/  DADD R12, R12, -0.5 ;  /* 0xbfe000000c0c7429 */ /* 0x010fce0000000000 */
[----:B------:R3:W-:Y:S04]  /*14a0*/  STG.E.64 desc[UR4][R10.64+0x1400], R12 ;  /* 0x0014000c0a007986 */ /* 0x0007e8000c101b04 */
[----:B-1----:R-:W4:Y:S02]  /*14b0*/  LDG.E.64 R14, desc[UR4][R8.64+0x1800] ;  /* 0x00180004080e7981 */ /* 0x002f24000c1e1b00 */
[----:B----4-:R-:W-:-:S07]  /*14c0*/  DADD R14, R14, -0.5 ;  /* 0xbfe000000e0e7429 */ /* 0x010fce0000000000 */
[----:B------:R3:W-:Y:S04]  /*14d0*/  STG.E.64 desc[UR4][R10.64+0x1800], R14 ;  /* 0x0018000e0a007986 */ /* 0x0007e8000c101b04 */
[----:B--2---:R-:W2:Y:S01]  /*14e0*/  LDG.E.64 R16, desc[UR4][R8.64+0x1c00] ;  /* 0x001c000408107981 */ /* 0x004ea2000c1e1b00 */
[----:B------:R-:W-:Y:S01]  /*14f0*/  VIADD R6, R6, 0x8 ;  /* 0x0000000806067836 */ /* 0x000fe20000000000 */
[----:B--2---:R-:W-:-:S07]  /*1500*/  DADD R16, R16, -0.5 ;  /* 0xbfe0000010107429 */ /* 0x004fce0000000000 */
[----:B------:R3:W-:Y:S04]  /*1510*/  STG.E.64 desc[UR4][R10.64+0x1c00], R16 ;  /* 0x001c00100a007986 */ /* 0x0007e8000c101b04 */
.L_x_496:
        /* <DEDUP_REMOVED lines=9> */
[----:B--2---:R-:W-:-:S07]  /*15b0*/  DADD R8, R8, -0.5 ;  /* 0xbfe0000008087429 */ /* 0x004fce0000000000 */
[----:B------:R0:W-:Y:S04]  /*15c0*/  STG.E.64 desc[UR4][R18.64], R8 ;  /* 0x0000000812007986 */ /* 0x0001e8000c101b04 */
[----:B------:R-:W2:Y:S02]  /*15d0*/  LDG.E.64 R10, desc[UR4][R16.64+0x400] ;  /* 0x00040004100a7981 */ /* 0x000ea4000c1e1b00 */
[----:B--2---:R-:W-:-:S07]  /*15e0*/  DADD R10, R10, -0.5 ;  /* 0xbfe000000a0a7429 */ /* 0x004fce0000000000 */
[----:B------:R0:W-:Y:S04]  /*15f0*/  STG.E.64 desc[UR4][R18.64+0x400], R10 ;  /* 0x0004000a12007986 */ /* 0x0001e8000c101b04 */
[----:B------:R-:W2:Y:S02]  /*1600*/  LDG.E.64 R12, desc[UR4][R16.64+0x800] ;  /* 0x00080004100c7981 */ /* 0x000ea4000c1e1b00 */
[----:B--2---:R-:W-:-:S07]  /*1610*/  DADD R12, R12, -0.5 ;  /* 0xbfe000000c0c7429 */ /* 0x004fce0000000000 */
[----:B------:R0:W-:Y:S04]  /*1620*/  STG.E.64 desc[UR4][R18.64+0x800], R12 ;  /* 0x0008000c12007986 */ /* 0x0001e8000c101b04 */
[----:B------:R-:W2:Y:S01]  /*1630*/  LDG.E.64 R14, desc[UR4][R16.64+0xc00] ;  /* 0x000c0004100e7981 */ /* 0x000ea2000c1e1b00 */
[----:B------:R-:W-:Y:S01]  /*1640*/  VIADD R6, R6, 0x4 ;  /* 0x0000000406067836 */ /* 0x000fe20000000000 */
[----:B--2---:R-:W-:-:S07]  /*1650*/  DADD R14, R14, -0.5 ;  /* 0xbfe000000e0e7429 */ /* 0x004fce0000000000 */
[----:B------:R0:W-:Y:S04]  /*1660*/  STG.E.64 desc[UR4][R18.64+0xc00], R14 ;  /* 0x000c000e12007986 */ /* 0x0001e8000c101b04 */
.L_x_497:
[----:B------:R-:W-:Y:S05]  /*1670*/  @!P1 EXIT ;  /* 0x000000000000994d */ /* 0x000fea0003800000 */
[----:B0--3--:R-:W-:Y:S01]  /*1680*/  LEA R13, R6, R7, 0x7 ;  /* 0x00000007060d7211 */ /* 0x009fe200078e38ff */
[----:B------:R-:W-:-:S07]  /*1690*/  IMAD.MOV R0, RZ, RZ, -R0 ;  /* 0x000000ffff007224 */ /* 0x000fce00078e0a00 */
.L_x_498:
[----:B------:R-:W-:-:S06]  /*16a0*/  IMAD.WIDE R8, R13, 0x8, R4 ;  /* 0x000000080d087825 */ /* 0x000fcc00078e0204 */
[----:B------:R-:W2:Y:S01]  /*16b0*/  LDG.E.64 R8, desc[UR4][R8.64] ;  /* 0x0000000408087981 */ /* 0x000ea2000c1e1b00 */
[----:B------:R-:W-:Y:S02]  /*16c0*/  VIADD R0, R0, 0x1 ;  /* 0x0000000100007836 */ /* 0x000fe40000000000 */
[----:B0-----:R-:W-:-:S03]  /*16d0*/  IMAD.WIDE R6, R13, 0x8, R2 ;  /* 0x000000080d067825 */ /* 0x001fc600078e0202 */
[----:B------:R-:W-:Y:S01]  /*16e0*/  ISETP.NE.AND P0, PT, R0, RZ, PT ;  /* 0x000000ff0000720c */ /* 0x000fe20003f05270 */
[----:B--2---:R-:W-:-:S07]  /*16f0*/  DADD R10, R8, -0.5 ;  /* 0xbfe00000080a7429 */ /* 0x004fce0000000000 */
[----:B------:R0:W-:Y:S05]  /*1700*/  STG.E.64 desc[UR4][R6.64], R10 ;  /* 0x0000000a06007986 */ /* 0x0001ea000c101b04 */
[----:B------:R-:W-:Y:S05]  /*1710*/  @!P0 EXIT ;  /* 0x000000000000894d */ /* 0x000fea0003800000 */
[----:B------:R-:W-:Y:S01]  /*1720*/  VIADD R13, R13, 0x80 ;  /* 0x000000800d0d7836 */ /* 0x000fe20000000000 */
[----:B------:R-:W-:Y:S06]  /*1730*/  BRA `(.L_x_498) ;  /* 0xfffffffc00d87947 */ /* 0x000fec000383ffff */
.L_x_499:
        /* <DEDUP_REMOVED lines=12> */
.L_x_2039:


//--------------------- .text._ZN3cub18CUB_300001_SM_10006detail9transform16transform_kernelINS2_10policy_hubILb1EN4cuda3std3__45tupleIJN6thrust24THRUST_300001_SM_1000_NS6detail15normal_iteratorINSA_10device_ptrIdEEEEEEEE10policy1000Ei6minus5IdESF_JPdEEEvT0_iT1_T2_DpNS2_10kernel_argIT3_EE --------------------------
	.section	.text._ZN3cub18CUB_300001_SM_10006detail9transform16transform_kernelINS2_10policy_hubILb1EN4cuda3std3__45tupleIJN6thrust24THRUST_300001_SM_1000_NS6detail15normal_iteratorINSA_10device_ptrIdEEEEEEEE10policy1000Ei6minus5IdESF_JPdEEEvT0_iT1_T2_DpNS2_10kernel_argIT3_EE,"ax",@progbits
	.align	128
        .global         _ZN3cub18CUB_300001_SM_10006detail9transform16transform_kernelINS2_10policy_hubILb1EN4cuda3std3__45tupleIJN6thrust24THRUST_300001_SM_1000_NS6detail15normal_iteratorINSA_10device_ptrIdEEEEEEEE10policy1000Ei6minus5IdESF_JPdEEEvT0_iT1_T2_DpNS2_10kernel_argIT3_EE
        .type           _ZN3cub18CUB_300001_SM_10006detail9transform16transform_kernelINS2_10policy_hubILb1EN4cuda3std3__45tupleIJN6thrust24THRUST_300001_SM_1000_NS6detail15normal_iteratorINSA_10device_ptrIdEEEEEEEE10policy1000Ei6minus5IdESF_JPdEEEvT0_iT1_T2_DpNS2_10kernel_argIT3_EE,@function
        .size           _ZN3cub18CUB_300001_SM_10006detail9transform16transform_kernelINS2_10policy_hubILb1EN4cuda3std3__45tupleIJN6thrust24THRUST_300001_SM_1000_NS6detail15normal_iteratorINSA_10device_ptrIdEEEEEEEE10policy1000Ei6minus5IdESF_JPdEEEvT0_iT1_T2_DpNS2_10kernel_argIT3_EE,(.L_x_2040 - _ZN3cub18CUB_300001_SM_10006detail9transform16transform_kernelINS2_10policy_hubILb1EN4cuda3std3__45tupleIJN6thrust24THRUST_300001_SM_1000_NS6detail15normal_iteratorINSA_10device_ptrIdEEEEEEEE10policy1000Ei6minus5IdESF_JPdEEEvT0_iT1_T2_DpNS2_10kernel_argIT3_EE)
        .other          _ZN3cub18CUB_300001_SM_10006detail9transform16transform_kernelINS2_10policy_hubILb1EN4cuda3std3__45tupleIJN6thrust24THRUST_300001_SM_1000_NS6detail15normal_iteratorINSA_10device_ptrIdEEEEEEEE10policy1000Ei6minus5IdESF_JPdEEEvT0_iT1_T2_DpNS2_10kernel_argIT3_EE,@"STO_CUDA_ENTRY STV_DEFAULT"
_ZN3cub18CUB_300001_SM_10006detail9transform16transform_kernelINS2_10policy_hubILb1EN4cuda3std3__45tupleIJN6thrust24THRUST_300001_SM_1000_NS6detail15normal_iteratorINSA_10device_ptrIdEEEEEEEE10policy1000Ei6minus5IdESF_JPdEEEvT0_iT1_T2_DpNS2_10kernel_argIT3_EE:
.text._ZN3cub18CUB_300001_SM_10006detail9transform16transform_kernelINS2_10policy_hubILb1EN4cuda3std3__45tupleIJN6thrust24THRUST_300001_SM_1000_NS6detail15normal_iteratorINSA_10device_ptrIdEEEEEEEE10policy1000Ei6minus5IdESF_JPdEEEvT0_iT1_T2_DpNS2_10kernel_argIT3_EE:
        /* <DEDUP_REMOVED lines=20> */
.L_x_502:
[----:B------:R-:W-:Y:S01]  /*0140*/  VIADD R15, R15, 0x4000 ;  /* 0x000040000f0f7836 */ /* 0x000fe20000000000 */
[----:B------:R1:W-:Y:S04]  /*0150*/  CCTL.E.PF2 [R10] ;  /* 0x000000000a00798f */ /* 0x0003e80000800100 */
[----:B------:R-:W-:Y:S02]  /*0160*/  ISETP.GE.AND P1, PT, R15, R12, PT ;  /* 0x0000000c0f00720c */ /* 0x000fe40003f26270 */
[----:B-1----:R-:W-:-:S04]  /*0170*/  IADD3 R10, P2, PT, R10, 0x4000, RZ ;  /* 0x000040000a0a7810 */ /* 0x002fc80007f5e0ff */
[----:B------:R-:W-:-:S07]  /*0180*/  IADD3.X R11, PT, PT, RZ, R11, RZ, P2, !PT ;  /* 0x0000000bff0b7210 */ /* 0x000fce00017fe4ff */
[----:B------:R-:W-:Y:S05]  /*0190*/  @!P1 BRA `(.L_x_502) ;  /* 0xfffffffc00e89947 */ /* 0x000fea000383ffff */
.L_x_501:
[----:B------:R-:W-:Y:S05]  /*01a0*/  BSYNC.RECONVERGENT B0 ;  /* 0x0000000000007941 */ /* 0x000fea0003800200 */
.L_x_500:
        /* <DEDUP_REMOVED lines=15> */
.L_x_505:
        /* <DEDUP_REMOVED lines=25> */
[----:B------:R-:W2:Y:S01]  /*0430*/  LDG.E.64 R16, desc[UR6][R12.64+-0x400] ;  /* 0xfffc00060c107981 */ /* 0x000ea2000c1e1b00 */
[----:B------:R-:W-:Y:S01]  /*0440*/  MOV R18, 0xc00 ;  /* 0x00000c0000127802 */ /* 0x000fe20000000f00 */
[----:B------:R-:W-:Y:S01]  /*0450*/  IMAD.MOV.U32 R19, RZ, RZ, 0x0 ;  /* 0x00000000ff137424 */ /* 0x000fe200078e00ff */
[----:B--2---:R-:W-:-:S07]  /*0460*/  DADD R24, R16, -0.5 ;  /* 0xbfe0000010187429 */ /* 0x004fce0000000000 */
[----:B------:R1:W-:Y:S04]  /*0470*/  STG.E.64 desc[UR6][R8.64+-0x400], R24 ;  /* 0xfffc001808007986 */ /* 0x0003e8000c101b06 */
[----:B0-----:R-:W2:Y:S01]  /*0480*/  LDG.E.64 R22, desc[UR6][R12.64] ;  /* 0x000000060c167981 */ /* 0x001ea2000c1e1b00 */
[----:B------:R-:W-:-:S03]  /*0490*/  IMAD.WIDE R18, R6, 0x8, R18 ;  /* 0x0000000806127825 */ /* 0x000fc600078e0212 */
[----:B------:R-:W-:-:S05]  /*04a0*/  IADD3 R16, P1, PT, R2, R18, RZ ;  /* 0x0000001202107210 */ /* 0x000fca0007f3e0ff */
[----:B------:R-:W-:Y:S01]  /*04b0*/  IMAD.X R17, R3, 0x1, R19, P1 ;  /* 0x0000000103117824 */ /* 0x000fe200008e0613 */
[----:B--2---:R-:W-:-:S07]  /*04c0*/  DADD R26, R22, -0.5 ;  /* 0xbfe00000161a7429 */ /* 0x004fce0000000000 */
[----:B------:R0:W-:Y:S04]  /*04d0*/  STG.E.64 desc[UR6][R8.64], R26 ;  /* 0x0000001a08007986 */ /* 0x0001e8000c101b06 */
[----:B------:R-:W2:Y:S01]  /*04e0*/  LDG.E.64 R22, desc[UR6][R16.64+-0xc00] ;  /* 0xfff4000610167981 */ /* 0x000ea2000c1e1b00 */
[----:B------:R-:W-:-:S04]  /*04f0*/  IADD3 R18, P1, PT, R4, R18, RZ ;  /* 0x0000001204127210 */ /* 0x000fc80007f3e0ff */
[----:B------:R-:W-:Y:S01]  /*0500*/  IADD3.X R19, PT, PT, R5, R19, RZ, P1, !PT ;  /* 0x0000001305137210 */ /* 0x000fe20000ffe4ff */
        /* <DEDUP_REMOVED lines=26> */
.L_x_504:
        /* <DEDUP_REMOVED lines=34> */
.L_x_506:
        /* <DEDUP_REMOVED lines=21> */
.L_x_507:
[----:B------:R-:W-:Y:S05]  /*0a20*/  @!P0 EXIT ;  /* 0x000000000000894d */ /* 0x000fea0003800000 */
[----:B01-3--:R-:W-:Y:S01]  /*0a30*/  IMAD R13, R7, 0x80, R0 ;  /* 0x00000080070d7824 */ /* 0x00bfe200078e0200 */
[----:B------:R-:W-:-:S12]  /*0a40*/  UIADD3 UR4, UPT, UPT, -UR4, URZ, URZ ;  /* 0x000000ff04047290 */ /* 0x000fd8000fffe1ff */
.L_x_508:
[----:B------:R-:W-:-:S06]  /*0a50*/  IMAD.WIDE R8, R13, 0x8, R2 ;  /* 0x000000080d087825 */ /* 0x000fcc00078e0202 */
[----:B------:R-:W2:Y:S01]  /*0a60*/  LDG.E.64 R8, desc[UR6][R8.64] ;  /* 0x0000000608087981 */ /* 0x000ea2000c1e1b00 */
[C---:B0-----:R-:W-:Y:S01]  /*0a70*/  IMAD.WIDE R6, R13.reuse, 0x8, R4 ;  /* 0x000000080d067825 */ /* 0x041fe200078e0204 */
[----:B------:R-:W-:Y:S01]  /*0a80*/  UIADD3 UR4, UPT, UPT, UR4, 0x1, URZ ;  /* 0x0000000104047890 */ /* 0x000fe2000fffe0ff */
[----:B------:R-:W-:-:S03]  /*0a90*/  IADD3 R13, PT, PT, R13, 0x80, RZ ;  /* 0x000000800d0d7810 */ /* 0x000fc60007ffe0ff */
[----:B------:R-:W-:Y:S01]  /*0aa0*/  UISETP.NE.AND UP0, UPT, UR4, URZ, UPT ;  /* 0x000000ff0400728c */ /* 0x000fe2000bf05270 */
[----:B--2---:R-:W-:-:S07]  /*0ab0*/  DADD R10, R8, -0.5 ;  /* 0xbfe00000080a7429 */ /* 0x004fce0000000000 */
[----:B------:R0:W-:Y:S01]  /*0ac0*/  STG.E.64 desc[UR6][R6.64], R10 ;  /* 0x0000000a06007986 */ /* 0x0001e2000c101b06 */
[----:B------:R-:W-:Y:S05]  /*0ad0*/  BRA.U UP0, `(.L_x_508) ;  /* 0xfffffffd00dc7547 */ /* 0x000fea000b83ffff */
[----:B------:R-:W-:Y:S05]  /*0ae0*/  EXIT ;  /* 0x000000000000794d */ /* 0x000fea0003800000 */
.L_x_503:
        /* <DEDUP_REMOVED lines=8> */
.L_x_512:
        /* <DEDUP_REMOVED lines=11> */
[----:B------:R-:W-:Y:S02]  /*0c20*/  VIADD R23, R11, 0x100 ;  /* 0x000001000b177836 */ /* 0x000fe40000000000 */
[----:B------:R-:W-:-:S03]  /*0c30*/  IMAD.WIDE R12, R21, 0x8, R4 ;  /* 0x00000008150c7825 */ /* 0x000fc600078e0204 */
[----:B------:R-:W-:Y:S01]  /*0c40*/  ISETP.GE.AND P0, PT, R23, R6, PT ;  /* 0x000000061700720c */ /* 0x000fe20003f06270 */
[----:B--2---:R-:W-:-:S07]  /*0c50*/  @!P1 DADD R18, R18, -0.5 ;  /* 0xbfe0000012129429 */ /* 0x004fce0000000000 */
[----:B------:R1:W-:Y:S05]  /*0c60*/  @!P1 STG.E.64 desc[UR6][R12.64], R18 ;  /* 0x000000120c009986 */ /* 0x0003ea000c101b06 */
[----:B------:R-:W2:Y:S01]  /*0c70*/  @!P0 LDG.E.64 R22, desc[UR6][R8.64+0x400] ;  /* 0x0004000608168981 */ /* 0x000ea2000c1e1b00 */
[----:B------:R-:W-:-:S04]  /*0c80*/  IADD3 R21, PT, PT, R11, 0x180, RZ ;  /* 0x000001800b157810 */ /* 0x000fc80007ffe0ff */
[----:B------:R-:W-:Y:S01]  /*0c90*/  ISETP.GE.AND P1, PT, R21, R6, PT ;  /* 0x000000061500720c */ /* 0x000fe20003f26270 */
[----:B--2---:R-:W-:-:S07]  /*0ca0*/  @!P0 DADD R22, R22, -0.5 ;  /* 0xbfe0000016168429 */ /* 0x004fce0000000000 */
[----:B------:R-:W-:Y:S05]  /*0cb0*/  @!P0 STG.E.64 desc[UR6][R12.64+0x400], R22 ;  /* 0x000400160c008986 */ /* 0x000fea000c101b06 */
[----:B0-----:R-:W2:Y:S01]  /*0cc0*/  @!P1 LDG.E.64 R14, desc[UR6][R8.64+0x800] ;  /* 0x00080006080e9981 */ /* 0x001ea2000c1e1b00 */
[----:B------:R-:W-:-:S05]  /*0cd0*/  VIADD R17, R11, 0x200 ;  /* 0x000002000b117836 */ /* 0x000fca0000000000 */
[----:B------:R-:W-:Y:S01]  /*0ce0*/  ISETP.GE.AND P0, PT, R17, R6, PT ;  /* 0x000000061100720c */ /* 0x000fe20003f06270 */
[----:B--2---:R-:W-:-:S07]  /*0cf0*/  @!P1 DADD R14, R14, -0.5 ;  /* 0xbfe000000e0e9429 */ /* 0x004fce0000000000 */
[----:B------:R0:W-:Y:S05]  /*0d00*/  @!P1 STG.E.64 desc[UR6][R12.64+0x800], R14 ;  /* 0x0008000e0c009986 */ /* 0x0001ea000c101b06 */
[----:B------:R-:W2:Y:S01]  /*0d10*/  @!P0 LDG.E.64 R16, desc[UR6][R8.64+0xc00] ;  /* 0x000c000608108981 */ /* 0x000ea2000c1e1b00 */
[----:B-1----:R-:W-:-:S05]  /*0d20*/  VIADD R19, R11, 0x280 ;  /* 0x000002800b137836 */ /* 0x002fca0000000000 */
[----:B------:R-:W-:Y:S01]  /*0d30*/  ISETP.GE.AND P1, PT, R19, R6, PT ;  /* 0x000000061300720c */ /* 0x000fe20003f26270 */
[----:B--2---:R-:W-:-:S07]  /*0d40*/  @!P0 DADD R16, R16, -0.5 ;  /* 0xbfe0000010108429 */ /* 0x004fce0000000000 */
[----:B------:R1:W-:Y:S05]  /*0d50*/  @!P0 STG.E.64 desc[UR6][R12.64+0xc00], R16 ;  /* 0x000c00100c008986 */ /* 0x0003ea000c101b06 */
[----:B------:R-:W2:Y:S01]  /*0d60*/  @!P1 LDG.E.64 R18, desc[UR6][R8.64+0x1000] ;  /* 0x0010000608129981 */ /* 0x000ea2000c1e1b00 */
[----:B------:R-:W-:-:S04]  /*0d70*/  IADD3 R21, PT, PT, R11, 0x300, RZ ;  /* 0x000003000b157810 */ /* 0x000fc80007ffe0ff */
[----:B------:R-:W-:Y:S01]  /*0d80*/  ISETP.GE.AND P0, PT, R21, R6, PT ;  /* 0x000000061500720c */ /* 0x000fe20003f06270 */
[----:B--2---:R-:W-:-:S07]  /*0d90*/  @!P1 DADD R18, R18, -0.5 ;  /* 0xbfe0000012129429 */ /* 0x004fce0000000000 */
[----:B------:R1:W-:Y:S05]  /*0da0*/  @!P1 STG.E.64 desc[UR6][R12.64+0x1000], R18 ;  /* 0x001000120c009986 */ /* 0x0003ea000c101b06 */
[----:B0-----:R-:W2:Y:S01]  /*0db0*/  @!P0 LDG.E.64 R14, desc[UR6][R8.64+0x1400] ;  /* 0x00140006080e8981 */ /* 0x001ea2000c1e1b00 */
[----:B------:R-:W-:Y:S01]  /*0dc0*/  VIADD R11, R11, 0x380 ;  /* 0x000003800b0b7836 */ /* 0x000fe20000000000 */
[----:B------:R-:W-:Y:S01]  /*0dd0*/  BSSY.RECONVERGENT B0, `(.L_x_510) ;  /* 0x000000a000007945 */ /* 0x000fe20003800200 */
[----:B------:R-:W-:-:S05]  /*0de0*/  VIADD R10, R10, 0x8 ;  /* 0x000000080a0a7836 */ /* 0x000fca0000000000 */
[----:B------:R-:W-:Y:S01]  /*0df0*/  ISETP.NE.AND P1, PT, R10, R7, PT ;  /* 0x000000070a00720c */ /* 0x000fe20003f25270 */
[----:B--2---:R-:W-:-:S07]  /*0e00*/  @!P0 DADD R14, R14, -0.5 ;  /* 0xbfe000000e0e8429 */ /* 0x004fce0000000000 */
[----:B------:R1:W-:Y:S01]  /*0e10*/  @!P0 STG.E.64 desc[UR6][R12.64+0x1400], R14 ;  /* 0x0014000e0c008986 */ /* 0x0003e2000c101b06 */
[----:B------:R-:W-:-:S13]  /*0e20*/  ISETP.GE.AND P0, PT, R11, R6, PT ;  /* 0x000000060b00720c */ /* 0x000fda0003f06270 */
[----:B-1----:R-:W-:Y:S05]  /*0e30*/  @P0 BRA `(.L_x_511) ;  /* 0x00000000000c0947 */ /* 0x002fea0003800000 */
[----:B------:R-:W2:Y:S02]  /*0e40*/  LDG.E.64 R8, desc[UR6][R8.64+0x1800] ;  /* 0x0018000608087981 */ /* 0x000ea4000c1e1b00 */
[----:B--2---:R-:W-:-:S07]  /*0e50*/  DADD R14, R8, -0.5 ;  /* 0xbfe00000080e7429 */ /* 0x004fce0000000000 */
[----:B------:R0:W-:Y:S04]  /*0e60*/  STG.E.64 desc[UR6][R12.64+0x1800], R14 ;  /* 0x0018000e0c007986 */ /* 0x0001e8000c101b06 */
.L_x_511:
[----:B------:R-:W-:Y:S05]  /*0e70*/  BSYNC.RECONVERGENT B0 ;  /* 0x0000000000007941 */ /* 0x000fea0003800200 */
.L_x_510:
[----:B------:R-:W-:Y:S05]  /*0e80*/  @P1 BRA `(.L_x_512) ;  /* 0xfffffffc00381947 */ /* 0x000fea000383ffff */
.L_x_509:
        /* <DEDUP_REMOVED lines=25> */
[----:B------:R-:W-:Y:S01]  /*1020*/  IADD3 R9, PT, PT, R9, 0x180, RZ ;  /* 0x0000018009097810 */ /* 0x000fe20007ffe0ff */
        /* <DEDUP_REMOVED lines=10> */
.L_x_513:
        /* <DEDUP_REMOVED lines=13> */
[----:B--2---:R-:W-:-:S07]  /*11a0*/  @!P1 DADD R10, R8, -0.5 ;  /* 0xbfe00000080a9429 */ /* 0x004fce0000000000 */
[----:B------:R2:W-:Y:S04]  /*11b0*/  @!P1 STG.E.64 desc[UR6][R12.64], R10 ;  /* 0x0000000a0c009986 */ /* 0x0005e8000c101b06 */
[----:B------:R-:W3:Y:S01]  /*11c0*/  @!P2 LDG.E.64 R14, desc[UR6][R14.64] ;  /* 0x000000060e0ea981 */ /* 0x000ee2000c1e1b00 */
[----:B------:R-:W-:-:S04]  /*11d0*/  @!P2 IMAD.WIDE R18, R19, 0x8, R4 ;  /* 0x000000081312a825 */ /* 0x000fc800078e0204 */
[----:B------:R-:W-:Y:S01]  /*11e0*/  VIADD R7, R7, 0x2 ;  /* 0x0000000207077836 */ /* 0x000fe20000000000 */
[----:B---3--:R-:W-:-:S07]  /*11f0*/  @!P2 DADD R16, R14, -0.5 ;  /* 0xbfe000000e10a429 */ /* 0x008fce0000000000 */
[----:B------:R2:W-:Y:S04]  /*1200*/  @!P2 STG.E.64 desc[UR6][R18.64], R16 ;  /* 0x000000101200a986 */ /* 0x0005e8000c101b06 */
.L_x_514:
[----:B------:R-:W-:Y:S05]  /*1210*/  @P0 EXIT ;  /* 0x000000000000094d */ /* 0x000fea0003800000 */
[----:B------:R-:W-:-:S04]  /*1220*/  LEA R9, R7, R0, 0x7 ;  /* 0x0000000007097211 */ /* 0x000fc800078e38ff */
[----:B------:R-:W-:-:S13]  /*1230*/  ISETP.GE.AND P0, PT, R9, R6, PT ;  /* 0x000000060900720c */ /* 0x000fda0003f06270 */
[----:B------:R-:W-:Y:S05]  /*1240*/  @P0 EXIT ;  /* 0x000000000000094d */ /* 0x000fea0003800000 */
[----:B------:R-:W-:-:S06]  /*1250*/  IMAD.WIDE R2, R9, 0x8, R2 ;  /* 0x0000000809027825 */ /* 0x000fcc00078e0202 */
[----:B------:R-:W3:Y:S01]  /*1260*/  LDG.E.64 R2, desc[UR6][R2.64] ;  /* 0x0000000602027981 */ /* 0x000ee2000c1e1b00 */
[----:B------:R-:W-:Y:S01]  /*1270*/  IMAD.WIDE R4, R9, 0x8, R4 ;  /* 0x0000000809047825 */ /* 0x000fe200078e0204 */
[----:B---3--:R-:W-:-:S07]  /*1280*/  DADD R6, R2, -0.5 ;  /* 0xbfe0000002067429 */ /* 0x008fce0000000000 */
[----:B------:R-:W-:Y:S01]  /*1290*/  STG.E.64 desc[UR6][R4.64], R6 ;  /* 0x0000000604007986 */ /* 0x000fe2000c101b06 */
[----:B------:R-:W-:Y:S05]  /*12a0*/  EXIT ;  /* 0x000000000000794d */ /* 0x000fea0003800000 */
.L_x_515:
        /* <DEDUP_REMOVED lines=13> */
.L_x_2040:


//--------------------- .text._ZN3cub18CUB_300001_SM_10006detail8for_each13static_kernelINS2_12policy_hub_t12policy_500_tEmN6thrust24THRUST_300001_SM_1000_NS8cuda_cub20__uninitialized_fill7functorINS7_10device_ptrIdEEdEEEEvT0_T1_ --------------------------
	.section	.text._ZN3cub18CUB_300001_SM_10006detail8for_each13static_kernelINS2_12policy_hub_t12policy_500_tEmN6thrust24THRUST_300001_SM_1000_NS8cuda_cub20__uninitialized_fill7functorINS7_10device_ptrIdEEdEEEEvT0_T1_,"ax",@progbits
	.align	128
        .global         _ZN3cub18CUB_300001_SM_10006detail8for_each13static_kernelINS2_12policy_hub_t12policy_500_tEmN6thrust24THRUST_300001_SM_1000_NS8cuda_cub20__uninitialized_fill7functorINS7_10device_ptrIdEEdEEEEvT0_T1_
        .type           _ZN3cub18CUB_300001_SM_10006detail8for_each13static_kernelINS2_12policy_hub_t12policy_500_tEmN6thrust24THRUST_300001_SM_1000_NS8cuda_cub20__uninitialized_fill7functorINS7_10device_ptrIdEEdEEEEvT0_T1_,@function
        .size           _ZN3cub18CUB_300001_SM_10006detail8for_each13static_kernelINS2_12policy_hub_t12policy_500_tEmN6thrust24THRUST_300001_SM_1000_NS8cuda_cub20__uninitialized_fill7functorINS7_10device_ptrIdEEdEEEEvT0_T1_,(.L_x_2041 - _ZN3cub18CUB_300001_SM_10006detail8for_each13static_kernelINS2_12policy_hub_t12policy_500_tEmN6thrust24THRUST_300001_SM_1000_NS8cuda_cub20__uninitialized_fill7functorINS7_10device_ptrIdEEdEEEEvT0_T1_)
        .other          _ZN3cub18CUB_300001_SM_10006detail8for_each13static_kernelINS2_12policy_hub_t12policy_500_tEmN6thrust24THRUST_300001_SM_1000_NS8cuda_cub20__uninitialized_fill7functorINS7_10device_ptrIdEEdEEEEvT0_T1_,@"STO_CUDA_ENTRY STV_DEFAULT"
_ZN3cub18CUB_300001_SM_10006detail8for_each13static_kernelINS2_12policy_hub_t12policy_500_tEmN6thrust24THRUST_300001_SM_1000_NS8cuda_cub20__uninitialized_fill7functorINS7_10device_ptrIdEEdEEEEvT0_T1_:
.text._ZN3cub18CUB_300001_SM_10006detail8for_each13static_kernelINS2_12policy_hub_t12policy_500_tEmN6thrust24THRUST_300001_SM_1000_NS8cuda_cub20__uninitialized_fill7functorINS7_10device_ptrIdEEdEEEEvT0_T1_:
[----:B------:R-:W-:Y:S08]  /*0000*/  LDC R1, c[0x0][0x37c] ;  /* 0x0000df00ff017b82 */ /* 0x000ff00000000800 */
[----:B------:R-:W0:Y:S01]  /*0010*/  S2UR UR4, SR_CTAID.X ;  /* 0x00000000000479c3 */ /* 0x000e220000002500 */
[----:B------:R-:W1:Y:S01]  /*0020*/  LDCU.64 UR6, c[0x0][0x380] ;  /* 0x00007000ff0677ac */ /* 0x000e620008000a00 */
[----:B------:R-:W2:Y:S01]  /*0030*/  LDCU.64 UR8, c[0x0][0x358] ;  /* 0x00006b00ff0877ac */ /* 0x000ea20008000a00 */
[----:B0-----:R-:W-:-:S04]  /*0040*/  UIMAD.WIDE.U32 UR4, UR4, 0x200, URZ ;  /* 0x00000200040478a5 */ /* 0x001fc8000f8e00ff */
[----:B-1----:R-:W-:-:S04]  /*0050*/  UIADD3 UR6, UP0, UPT, -UR4, UR6, URZ ;  /* 0x0000000604067290 */ /* 0x002fc8000ff1e1ff */
[----:B------:R-:W-:Y:S02]  /*0060*/  UIADD3.X UR7, UPT, UPT, ~UR5, UR7, URZ, UP0, !UPT ;  /* 0x0000000705077290 */ /* 0x000fe400087fe5ff */
[----:B------:R-:W-:-:S04]  /*0070*/  UISETP.GE.U32.AND UP0, UPT, UR6, 0x200, UPT ;  /* 0x000002000600788c */ /* 0x000fc8000bf06070 */
[----:B------:R-:W-:-:S09]  /*0080*/  UISETP.GE.U32.AND.EX UP0, UPT, UR7, URZ, UPT, UP0 ;  /* 0x000000ff0700728c */ /* 0x000fd2000bf06100 */
[----:B--2---:R-:W-:Y:S05]  /*0090*/  BRA.U !UP0, `(.L_x_516) ;  /* 0x0000000108287547 */ /* 0x004fea000b800000 */
[----:B------:R-:W0:Y:S01]  /*00a0*/  S2R R0, SR_TID.X ;  /* 0x0000000000007919 */ /* 0x000e220000002100 */
[----:B------:R-:W1:Y:S01]  /*00b0*/  LDCU.64 UR6, c[0x0][0x388] ;  /* 0x00007100ff0677ac */ /* 0x000e620008000a00 */
[----:B------:R-:W2:Y:S01]  /*00c0*/  LDC.64 R4, c[0x0][0x390] ;  /* 0x0000e400ff047b82 */ /* 0x000ea20000000a00 */
[----:B0-----:R-:W-:-:S05]  /*00d0*/  IADD3 R0, P0, PT, R0, UR4, RZ ;  /* 0x0000000400007c10 */ /* 0x001fca000ff1e0ff */
[----:B------:R-:W-:Y:S01]  /*00e0*/  IMAD.X R3, RZ, RZ, UR5, P0 ;  /* 0x00000005ff037e24 */ /* 0x000fe200080e06ff */
[----:B-1----:R-:W-:-:S04]  /*00f0*/  LEA R2, P0, R0, UR6, 0x3 ;  /* 0x0000000600027c11 */ /* 0x002fc8000f8018ff */
[----:B------:R-:W-:-:S05]  /*0100*/  LEA.HI.X R3, R0, UR7, R3, 0x3, P0 ;  /* 0x0000000700037c11 */ /* 0x000fca00080f1c03 */
[----:B--2---:R-:W-:Y:S04]  /*0110*/  STG.E.64 desc[UR8][R2.64], R4 ;  /* 0x0000000402007986 */ /* 0x004fe8000c101b08 */
[----:B------:R-:W-:Y:S01]  /*0120*/  STG.E.64 desc[UR8][R2.64+0x800], R4 ;  /* 0x0008000402007986 */ /* 0x000fe2000c101b08 */
[----:B------:R-:W-:Y:S05]  /*0130*/  EXIT ;  /* 0x000000000000794d */ /* 0x000fea0003800000 */
.L_x_516:
[----:B------:R-:W0:Y:S01]  /*0140*/  S2R R0, SR_TID.X ;  /* 0x0000000000007919 */ /* 0x000e220000002100 */
[----:B------:R-:W-:Y:S01]  /*0150*/  IMAD.U32 R2, RZ, RZ, UR7 ;  /* 0x00000007ff027e24 */ /* 0x000fe2000f8e00ff */
[----:B------:R-:W1:Y:S01]  /*0160*/  LDCU.64 UR10, c[0x0][0x388] ;  /* 0x00007100ff0a77ac */ /* 0x000e620008000a00 */
[----:B------:R-:W-:Y:S01]  /*0170*/  IMAD.U32 R6, RZ, RZ, UR7 ;  /* 0x00000007ff067e24 */ /* 0x000fe2000f8e00ff */
[----:B0-----:R-:W-:-:S04]  /*0180*/  ISETP.LT.U32.AND P0, PT, R0, UR6, PT ;  /* 0x0000000600007c0c */ /* 0x001fc8000bf01070 */
[----:B------:R-:W-:Y:S01]  /*0190*/  ISETP.GT.U32.AND.EX P0, PT, R2, RZ, PT, P0 ;  /* 0x000000ff0200720c */ /* 0x000fe20003f04100 */
[C---:B------:R-:W-:Y:S01]  /*01a0*/  VIADD R2, R0.reuse, 0x100 ;  /* 0x0000010000027836 */ /* 0x040fe20000000000 */
[----:B------:R-:W-:-:S04]  /*01b0*/  IADD3 R0, P2, PT, R0, UR4, RZ ;  /* 0x0000000400007c10 */ /* 0x000fc8000ff5e0ff */
[----:B------:R-:W-:Y:S01]  /*01c0*/  ISETP.LT.U32.AND P1, PT, R2, UR6, PT ;  /* 0x0000000602007c0c */ /* 0x000fe2000bf21070 */
[----:B------:R-:W-:Y:S01]  /*01d0*/  IMAD.X R3, RZ, RZ, UR5, P2 ;  /* 0x00000005ff037e24 */ /* 0x000fe200090e06ff */
[----:B-1----:R-:W-:Y:S02]  /*01e0*/  LEA R2, P2, R0, UR10, 0x3 ;  /* 0x0000000a00027c11 */ /* 0x002fe4000f8418ff */
[----:B------:R-:W-:Y:S02]  /*01f0*/  ISETP.GT.U32.AND.EX P1, PT, R6, RZ, PT, P1 ;  /* 0x000000ff0600720c */ /* 0x000fe40003f24110 */
[----:B------:R-:W-:Y:S01]  /*0200*/  LEA.HI.X R3, R0, UR11, R3, 0x3, P2 ;  /* 0x0000000b00037c11 */ /* 0x000fe200090f1c03 */
[----:B------:R-:W0:Y:S04]  /*0210*/  @P0 LDC.64 R4, c[0x0][0x390] ;  /* 0x0000e400ff040b82 */ /* 0x000e280000000a00 */
[----:B0-----:R0:W-:Y:S06]  /*0220*/  @P0 STG.E.64 desc[UR8][R2.64], R4 ;  /* 0x0000000402000986 */ /* 0x0011ec000c101b08 */
[----:B------:R-:W-:Y:S05]  /*0230*/  @!P1 EXIT ;  /* 0x000000000000994d */ /* 0x000fea0003800000 */
[----:B0-----:R-:W0:Y:S02]  /*0240*/  LDC.64 R4, c[0x0][0x390] ;  /* 0x0000e400ff047b82 */ /* 0x001e240000000a00 */
[----:B0-----:R-:W-:Y:S01]  /*0250*/  STG.E.64 desc[UR8][R2.64+0x800], R4 ;  /* 0x0008000402007986 */ /* 0x001fe2000c101b08 */
[----:B------:R-:W-:Y:S05]  /*0260*/  EXIT ;  /* 0x000000000000794d */ /* 0x000fea0003800000 */
.L_x_517:
        /* <DEDUP_REMOVED lines=9> */
.L_x_2041:


//--------------------- .text._ZN3cub18CUB_300001_SM_10006detail11EmptyKernelIvEEvv --------------------------
	.section	.text._ZN3cub18CUB_300001_SM_10006detail11EmptyKernelIvEEvv,"ax",@progbits
	.align	128
        .global         _ZN3cub18CUB_300001_SM_10006detail11EmptyKernelIvEEvv
        .type           _ZN3cub18CUB_300001_SM_10006detail11EmptyKernelIvEEvv,@function
        .size           _ZN3cub18CUB_300001_SM_10006detail11EmptyKernelIvEEvv,(.L_x_2042 - _ZN3cub18CUB_300001_SM_10006detail11EmptyKernelIvEEvv)
        .other          _ZN3cub18CUB_300001_SM_10006detail11EmptyKernelIvEEvv,@"STO_CUDA_ENTRY STV_DEFAULT"
_ZN3cub18CUB_300001_SM_10006detail11EmptyKernelIvEEvv:
.text._ZN3cub18CUB_300001_SM_10006detail11EmptyKernelIvEEvv:
[----:B------:R-:W-:Y:S01]  /*0000*/  LDC R1, c[0x0][0x37c] ;  /* 0x0000df00ff017b82 */ /* 0x000fe20000000800 */
[----:B------:R-:W-:Y:S05]  /*0010*/  EXIT ;  /* 0x000000000000794d */ /* 0x000fea0003800000 */
.L_x_518:
        /* <DEDUP_REMOVED lines=14> */
.L_x_2042:


//--------------------- .text._ZN6thrust24THRUST_300001_SM_1000_NS8cuda_cub4core6detail13_kernel_agentINS1_8__reduce11ReduceAgentIPN4cuda3std3__45tupleIJdlEEESC_SB_lNS1_9__extrema9arg_min_fIdlNS9_4lessIdEEEEEEJSC_SC_iSH_EEEvDpT0_ --------------------------
	.section	.text._ZN6thrust24THRUST_300001_SM_1000_NS8cuda_cub4core6detail13_kernel_agentINS1_8__reduce11ReduceAgentIPN4cuda3std3__45tupleIJdlEEESC_SB_lNS1_9__extrema9arg_min_fIdlNS9_4lessIdEEEEEEJSC_SC_iSH_EEEvDpT0_,"ax",@progbits
	.align	128
        .global         _ZN6thrust24THRUST_300001_SM_1000_NS8cuda_cub4core6detail13_kernel_agentINS1_8__reduce11ReduceAgentIPN4cuda3std3__45tupleIJdlEEESC_SB_lNS1_9__extrema9arg_min_fIdlNS9_4lessIdEEEEEEJSC_SC_iSH_EEEvDpT0_
        .type           _ZN6thrust24THRUST_300001_SM_1000_NS8cuda_cub4core6detail13_kernel_agentINS1_8__reduce11ReduceAgentIPN4cuda3std3__45tupleIJdlEEESC_SB_lNS1_9__extrema9arg_min_fIdlNS9_4lessIdEEEEEEJSC_SC_iSH_EEEvDpT0_,@function
        .size           _ZN6thrust24THRUST_300001_SM_1000_NS8cuda_cub4core6detail13_kernel_agentINS1_8__reduce11ReduceAgentIPN4cuda3std3__45tupleIJdlEEESC_SB_lNS1_9__extrema9arg_min_fIdlNS9_4lessIdEEEEEEJSC_SC_iSH_EEEvDpT0_,(.L_x_2043 - _ZN6thrust24THRUST_300001_SM_1000_NS8cuda_cub4core6detail13_kernel_agentINS1_8__reduce11ReduceAgentIPN4cuda3std3__45tupleIJdlEEESC_SB_lNS1_9__extrema9arg_min_fIdlNS9_4lessIdEEEEEEJSC_SC_iSH_EEEvDpT0_)
        .other          _ZN6thrust24THRUST_300001_SM_1000_NS8cuda_cub4core6detail13_kernel_agentINS1_8__reduce11ReduceAgentIPN4cuda3std3__45tupleIJdlEEESC_SB_lNS1_9__extrema9arg_min_fIdlNS9_4lessIdEEEEEEJSC_SC_iSH_EEEvDpT0_,@"STO_CUDA_ENTRY STV_DEFAULT"
_ZN6thrust24THRUST_300001_SM_1000_NS8cuda_cub4core6detail13_kernel_agentINS1_8__reduce11ReduceAgentIPN4cuda3std3__45tupleIJdlEEESC_SB_lNS1_9__extrema9arg_min_fIdlNS9_4lessIdEEEEEEJSC_SC_iSH_EEEvDpT0_:
.text._ZN6thrust24THRUST_300001_SM_1000_NS8cuda_cub4core6detail13_kernel_agentINS1_8__reduce11ReduceAgentIPN4cuda3std3__45tupleIJdlEEESC_SB_lNS1_9__extrema9arg_min_fIdlNS9_4lessIdEEEEEEJSC_SC_iSH_EEEvDpT0_:
[----:B------:R-:W-:Y:S01]  /*0000*/  LDC R1, c[0x0][0x37c] ;  /* 0x0000df00ff017b82 */ /* 0x000fe20000000800 */
[----:B------:R-:W0:Y:S02]  /*0010*/  LDCU UR8, c[0x0][0x390] ;  /* 0x00007200ff0877ac */ /* 0x000e240008000800 */
[----:B0-----:R-:W-:-:S13]  /*0020*/  ISETP.NE.AND P0, PT, RZ, UR8, PT ;  /* 0x00000008ff007c0c */ /* 0x001fda000bf05270 */
[----:B------:R-:W-:Y:S05]  /*0030*/  @!P0 EXIT ;  /* 0x000000000000894d */ /* 0x000fea0003800000 */
[----:B------:R-:W-:Y:S01]  /*0040*/  UISETP.GT.AND UP0, UPT, UR8, 0x4ff, UPT ;  /* 0x000004ff0800788c */ /* 0x000fe2000bf04270 */
[----:B------:R-:W-:Y:S01]  /*0050*/  BSSY.RECONVERGENT B0, `(.L_x_519) ;  /* 0x0000741000007945 */ /* 0x000fe20003800200 */
[----:B------:R-:W0:Y:S07]  /*0060*/  LDCU.64 UR10, c[0x0][0x358] ;  /* 0x00006b00ff0a77ac */ /* 0x000e2e0008000a00 */
[----:B------:R-:W-:Y:S05]  /*0070*/  BRA.U UP0, `(.L_x_520) ;  /* 0x0000003500907547 */ /* 0x000fea000b800000 */
[----:B------:R-:W1:Y:S01]  /*0080*/  S2R R0, SR_TID.X ;  /* 0x0000000000007919 */ /* 0x000e620000002100 */
[----:B------:R-:W2:Y:S01]  /*0090*/  LDCU UR4, c[0x0][0x390] ;  /* 0x00007200ff0477ac */ /* 0x000ea20008000800 */
[----:B------:R-:W-:Y:S01]  /*00a0*/  BSSY.RECONVERGENT B1, `(.L_x_521) ;  /* 0x000000b000017945 */ /* 0x000fe20003800200 */
[----:B------:R-:W-:Y:S02]  /*00b0*/  CS2R R2, SRZ ;  /* 0x0000000000027805 */ /* 0x000fe4000001ff00 */
[----:B------:R-:W-:Y:S02]  /*00c0*/  CS2R R4, SRZ ;  /* 0x0000000000047805 */ /* 0x000fe4000001ff00 */
[----:B-1----:R-:W-:Y:S01]  /*00d0*/  ISETP.GE.AND P0, PT, R0, UR8, PT ;  /* 0x0000000800007c0c */ /* 0x002fe2000bf06270 */
[----:B------:R-:W-:-:S12]  /*00e0*/  IMAD.MOV.U32 R6, RZ, RZ, R0 ;  /* 0x000000ffff067224 */ /* 0x000fd800078e0000 */
[----:B--2---:R-:W-:Y:S05]  /*00f0*/  @P0 BRA `(.L_x_522) ;  /* 0x0000000000140947 */ /* 0x004fea0003800000 */
[----:B------:R-:W1:Y:S02]  /*0100*/  LDC.64 R8, c[0x0][0x380] ;  /* 0x0000e000ff087b82 */ /* 0x000e640000000a00 */
[----:B-1----:R-:W-:-:S05]  /*0110*/  IMAD.WIDE.U32 R8, R0, 0x10, R8 ;  /* 0x0000001000087825 */ /* 0x002fca00078e0008 */
[----:B0-----:R1:W5:Y:S04]  /*0120*/  LDG.E.64.CONSTANT R2, desc[UR10][R8.64] ;  /* 0x0000000a08027981 */ /* 0x001368000c1e9b00 */
[----:B------:R1:W5:Y:S01]  /*0130*/  LDG.E.64.CONSTANT R4, desc[UR10][R8.64+0x8] ;  /* 0x0000080a08047981 */ /* 0x000362000c1e9b00 */
[----:B------:R-:W-:-:S07]  /*0140*/  VIADD R6, R0, 0x100 ;  /* 0x0000010000067836 */ /* 0x000fce0000000000 */
.L_x_522:
[----:B0-----:R-:W-:Y:S05]  /*0150*/  BSYNC.RECONVERGENT B1 ;  /* 0x0000000000017941 */ /* 0x001fea0003800200 */
.L_x_521:
[----:B------:R-:W-:Y:S01]  /*0160*/  ISETP.GE.AND P0, PT, R6, UR8, PT ;  /* 0x0000000806007c0c */ /* 0x000fe2000bf06270 */
[----:B------:R-:W-:-:S12]  /*0170*/  BSSY.RECONVERGENT B1, `(.L_x_523) ;  /* 0x0000093000017945 */ /* 0x000fd80003800200 */
[----:B------:R-:W-:Y:S05]  /*0180*/  @P0 BRA `(.L_x_524) ;  /* 0x0000000800440947 */ /* 0x000fea0003800000 */
[----:B------:R-:W-:Y:S01]  /*0190*/  LOP3.LUT R7, RZ, R6, RZ, 0x33, !PT ;  /* 0x00000006ff077212 */ /* 0x000fe200078e33ff */
[----:B------:R-:W-:Y:S04]  /*01a0*/  BSSY.RECONVERGENT B2, `(.L_x_525) ;  /* 0x000002a000027945 */ /* 0x000fe80003800200 */
[----:B------:R-:W-:-:S05]  /*01b0*/  VIADD R16, R7, UR8 ;  /* 0x0000000807107c36 */ /* 0x000fca0008000000 */
[----:B------:R-:W-:-:S04]  /*01c0*/  LOP3.LUT R7, R16, 0x300, RZ, 0xc0, !PT ;  /* 0x0000030010077812 */ /* 0x000fc800078ec0ff */
[----:B------:R-:W-:-:S13]  /*01d0*/  ISETP.NE.AND P0, PT, R7, 0x300, PT ;  /* 0x000003000700780c */ /* 0x000fda0003f05270 */
[----:B------:R-:W-:Y:S05]  /*01e0*/  @!P0 BRA `(.L_x_526) ;  /* 0x0000000000948947 */ /* 0x000fea0003800000 */
[----:B-1----:R-:W0:Y:S01]  /*01f0*/  LDC.64 R8, c[0x0][0x380] ;  /* 0x0000e000ff087b82 */ /* 0x002e220000000a00 */
[----:B------:R-:W-:-:S04]  /*0200*/  LEA.HI R7, R16, 0x1, RZ, 0x18 ;  /* 0x0000000110077811 */ /* 0x000fc800078fc0ff */
[----:B------:R-:W-:-:S05]  /*0210*/  LOP3.LUT R7, R7, 0x3, RZ, 0xc0, !PT ;  /* 0x0000000307077812 */ /* 0x000fca00078ec0ff */
[----:B------:R-:W-:Y:S02]  /*0220*/  IMAD.MOV R7, RZ, RZ, -R7 ;  /* 0x000000ffff077224 */ /* 0x000fe400078e0a07 */
[----:B0-----:R-:W-:-:S04]  /*0230*/  IMAD.WIDE.U32 R8, R6, 0x10, R8 ;  /* 0x0000001006087825 */ /* 0x001fc800078e0008 */
[----:B------:R-:W-:-:S07]  /*0240*/  IMAD.MOV.U32 R14, RZ, RZ, R8 ;  /* 0x000000ffff0e7224 */ /* 0x000fce00078e0008 */
.L_x_529:
[----:B------:R-:W-:-:S05]  /*0250*/  IMAD.MOV.U32 R8, RZ, RZ, R14 ;  /* 0x000000ffff087224 */ /* 0x000fca00078e000e */
[----:B------:R-:W2:Y:S01]  /*0260*/  LDG.E.64.CONSTANT R10, desc[UR10][R8.64] ;  /* 0x0000000a080a7981 */ /* 0x000ea2000c1e9b00 */
[----:B------:R-:W-:Y:S01]  /*0270*/  VIADD R7, R7, 0x1 ;  /* 0x0000000107077836 */ /* 0x000fe20000000000 */
[----:B------:R-:W-:Y:S01]  /*0280*/  BSSY.RECONVERGENT B3, `(.L_x_527) ;  /* 0x0000018000037945 */ /* 0x000fe20003800200 */
[----:B------:R-:W-:-:S03]  /*0290*/  IADD3 R14, P3, PT, R8, 0x1000, RZ ;  /* 0x00001000080e7810 */ /* 0x000fc60007f7e0ff */
[----:B------:R-:W-:Y:S01]  /*02a0*/  ISETP.NE.AND P2, PT, R7, RZ, PT ;  /* 0x000000ff0700720c */ /* 0x000fe20003f45270 */
[----:B--2--5:R-:W-:-:S14]  /*02b0*/  DSETP.GEU.AND P0, PT, R2, R10, PT ;  /* 0x0000000a0200722a */ /* 0x024fdc0003f0e000 */
[----:B------:R-:W-:Y:S05]  /*02c0*/  @!P0 BRA `(.L_x_528) ;  /* 0x00000000004c8947 */ /* 0x000fea0003800000 */
[----:B------:R-:W2:Y:S01]  /*02d0*/  LDG.E.64.CONSTANT R12, desc[UR10][R8.64+0x8] ;  /* 0x0000080a080c7981 */ /* 0x000ea2000c1e9b00 */
[----:B------:R-:W-:Y:S01]  /*02e0*/  DSETP.GT.AND P0, PT, R2, R10, PT ;  /* 0x0000000a0200722a */ /* 0x000fe20003f04000 */
[----:B------:R-:W-:Y:S02]  /*02f0*/  IMAD.MOV.U32 R21, RZ, RZ, R5 ;  /* 0x000000ffff157224 */ /* 0x000fe400078e0005 */
[----:B------:R-:W-:Y:S02]  /*0300*/  IMAD.MOV.U32 R19, RZ, RZ, R4 ;  /* 0x000000ffff137224 */ /* 0x000fe400078e0004 */
[----:B------:R-:W-:Y:S02]  /*0310*/  IMAD.MOV.U32 R15, RZ, RZ, R2 ;  /* 0x000000ffff0f7224 */ /* 0x000fe400078e0002 */
[----:B------:R-:W-:Y:S02]  /*0320*/  IMAD.MOV.U32 R17, RZ, RZ, R3 ;  /* 0x000000ffff117224 */ /* 0x000fe400078e0003 */
[----:B------:R-:W-:-:S02]  /*0330*/  IMAD.MOV.U32 R2, RZ, RZ, R10 ;  /* 0x000000ffff027224 */ /* 0x000fc400078e000a */
[----:B------:R-:W-:Y:S02]  /*0340*/  IMAD.MOV.U32 R3, RZ, RZ, R11 ;  /* 0x000000ffff037224 */ /* 0x000fe400078e000b */
[----:B--2---:R-:W-:Y:S02]  /*0350*/  IMAD.MOV.U32 R4, RZ, RZ, R12 ;  /* 0x000000ffff047224 */ /* 0x004fe400078e000c */
[----:B------:R-:W-:Y:S01]  /*0360*/  IMAD.MOV.U32 R5, RZ, RZ, R13 ;  /* 0x000000ffff057224 */ /* 0x000fe200078e000d */
[----:B------:R-:W-:Y:S06]  /*0370*/  @P0 BRA `(.L_x_528) ;  /* 0x0000000000200947 */ /* 0x000fec0003800000 */
[CC--:B------:R-:W-:Y:S02]  /*0380*/  ISETP.LT.U32.AND P0, PT, R19.reuse, R12.reuse, PT ;  /* 0x0000000c1300720c */ /* 0x0c0fe40003f01070 */
[-C--:B------:R-:W-:Y:S02]  /*0390*/  ISETP.GE.U32.AND P1, PT, R19, R12.reuse, PT ;  /* 0x0000000c1300720c */ /* 0x080fe40003f26070 */
[CC--:B------:R-:W-:Y:S02]  /*03a0*/  ISETP.LT.AND.EX P0, PT, R21.reuse, R13.reuse, PT, P0 ;  /* 0x0000000d1500720c */ /* 0x0c0fe40003f01300 */
[-C--:B------:R-:W-:Y:S02]  /*03b0*/  ISETP.GE.AND.EX P1, PT, R21, R13.reuse, PT, P1 ;  /* 0x0000000d1500720c */ /* 0x080fe40003f26310 */
[----:B------:R-:W-:Y:S02]  /*03c0*/  SEL R4, R19, R12, P0 ;  /* 0x0000000c13047207 */ /* 0x000fe40000000000 */
[----:B------:R-:W-:-:S02]  /*03d0*/  SEL R5, R21, R13, P0 ;  /* 0x0000000d15057207 */ /* 0x000fc40000000000 */
[----:B------:R-:W-:Y:S02]  /*03e0*/  FSEL R2, R15, R10, !P1 ;  /* 0x0000000a0f027208 */ /* 0x000fe40004800000 */
[----:B------:R-:W-:-:S07]  /*03f0*/  FSEL R3, R17, R11, !P1 ;  /* 0x0000000b11037208 */ /* 0x000fce0004800000 */
.L_x_528:
[----:B------:R-:W-:Y:S05]  /*0400*/  BSYNC.RECONVERGENT B3 ;  /* 0x0000000000037941 */ /* 0x000fea0003800200 */
.L_x_527:
[----:B------:R-:W-:Y:S02]  /*0410*/  IMAD.X R9, RZ, RZ, R9, P3 ;  /* 0x000000ffff097224 */ /* 0x000fe400018e0609 */
[----:B------:R-:W-:Y:S01]  /*0420*/  VIADD R6, R6, 0x100 ;  /* 0x0000010006067836 */ /* 0x000fe20000000000 */
[----:B------:R-:W-:Y:S06]  /*0430*/  @P2 BRA `(.L_x_529) ;  /* 0xfffffffc00842947 */ /* 0x000fec000383ffff */
.L_x_526:
[----:B------:R-:W-:Y:S05]  /*0440*/  BSYNC.RECONVERGENT B2 ;  /* 0x0000000000027941 */ /* 0x000fea0003800200 */
.L_x_525:
[----:B-1----:R-:W0:Y:S01]  /*0450*/  LDC.64 R8, c[0x0][0x380] ;  /* 0x0000e000ff087b82 */ /* 0x002e220000000a00 */
[----:B------:R-:W-:-:S13]  /*0460*/  ISETP.GE.U32.AND P0, PT, R16, 0x300, PT ;  /* 0x000003001000780c */ /* 0x000fda0003f06070 */
[----:B------:R-:W-:Y:S05]  /*0470*/  @!P0 BRA `(.L_x_524) ;  /* 0x0000000400888947 */ /* 0x000fea0003800000 */
.L_x_538:
[----:B0-----:R-:W-:-:S05]  /*0480*/  IMAD.WIDE R14, R6, 0x10, R8 ;  /* 0x00000010060e7825 */ /* 0x001fca00078e0208 */
[----:B------:R-:W2:Y:S04]  /*0490*/  LDG.E.64.CONSTANT R18, desc[UR10][R14.64] ;  /* 0x0000000a0e127981 */ /* 0x000ea8000c1e9b00 */
[----:B-----5:R0:W5:Y:S04]  /*04a0*/  LDG.E.64.CONSTANT R22, desc[UR10][R14.64+0x1000] ;  /* 0x0010000a0e167981 */ /* 0x020168000c1e9b00 */
[----:B------:R0:W5:Y:S04]  /*04b0*/  LDG.E.64.CONSTANT R12, desc[UR10][R14.64+0x2000] ;  /* 0x0020000a0e0c7981 */ /* 0x000168000c1e9b00 */
[----:B------:R0:W5:Y:S01]  /*04c0*/  LDG.E.64.CONSTANT R10, desc[UR10][R14.64+0x3000] ;  /* 0x0030000a0e0a7981 */ /* 0x000162000c1e9b00 */
[----:B------:R-:W-:Y:S01]  /*04d0*/  BSSY.RECONVERGENT B2, `(.L_x_530) ;  /* 0x0000016000027945 */ /* 0x000fe20003800200 */
[----:B------:R-:W-:-:S02]  /*04e0*/  IMAD.MOV.U32 R7, RZ, RZ, R4 ;  /* 0x000000ffff077224 */ /* 0x000fc400078e0004 */
[----:B------:R-:W-:Y:S02]  /*04f0*/  IMAD.MOV.U32 R27, RZ, RZ, R5 ;  /* 0x000000ffff1b7224 */ /* 0x000fe400078e0005 */
[----:B------:R-:W-:Y:S02]  /*0500*/  IMAD.MOV.U32 R16, RZ, RZ, R2 ;  /* 0x000000ffff107224 */ /* 0x000fe400078e0002 */
[----:B------:R-:W-:Y:S01]  /*0510*/  IMAD.MOV.U32 R17, RZ, RZ, R3 ;  /* 0x000000ffff117224 */ /* 0x000fe200078e0003 */
[----:B--2---:R-:W-:-:S14]  /*0520*/  DSETP.GEU.AND P0, PT, R2, R18, PT ;  /* 0x000000120200722a */ /* 0x004fdc0003f0e000 */
[----:B0-----:R-:W-:Y:S05]  /*0530*/  @!P0 BRA `(.L_x_531) ;  /* 0x00000000003c8947 */ /* 0x001fea0003800000 */
[----:B------:R-:W2:Y:S01]  /*0540*/  LDG.E.64.CONSTANT R20, desc[UR10][R14.64+0x8] ;  /* 0x0000080a0e147981 */ /* 0x000ea2000c1e9b00 */
[----:B------:R-:W-:Y:S01]  /*0550*/  DSETP.GT.AND P0, PT, R2, R18, PT ;  /* 0x000000120200722a */ /* 0x000fe20003f04000 */
[----:B------:R-:W-:Y:S02]  /*0560*/  IMAD.MOV.U32 R16, RZ, RZ, R18 ;  /* 0x000000ffff107224 */ /* 0x000fe400078e0012 */
[----:B------:R-:W-:Y:S02]  /*0570*/  IMAD.MOV.U32 R17, RZ, RZ, R19 ;  /* 0x000000ffff117224 */ /* 0x000fe400078e0013 */
[----:B--2---:R-:W-:Y:S02]  /*0580*/  IMAD.MOV.U32 R7, RZ, RZ, R20 ;  /* 0x000000ffff077224 */ /* 0x004fe400078e0014 */
[----:B------:R-:W-:-:S07]  /*0590*/  IMAD.MOV.U32 R27, RZ, RZ, R21 ;  /* 0x000000ffff1b7224 */ /* 0x000fce00078e0015 */
[----:B------:R-:W-:Y:S05]  /*05a0*/  @P0 BRA `(.L_x_531) ;  /* 0x0000000000200947 */ /* 0x000fea0003800000 */
[CC--:B------:R-:W-:Y:S02]  /*05b0*/  ISETP.LT.U32.AND P1, PT, R4.reuse, R20.reuse, PT ;  /* 0x000000140400720c */ /* 0x0c0fe40003f21070 */
[CC--:B------:R-:W-:Y:S02]  /*05c0*/  ISETP.GE.U32.AND P0, PT, R4.reuse, R20.reuse, PT ;  /* 0x000000140400720c */ /* 0x0c0fe40003f06070 */
[CC--:B------:R-:W-:Y:S02]  /*05d0*/  ISETP.LT.AND.EX P1, PT, R5.reuse, R21.reuse, PT, P1 ;  /* 0x000000150500720c */ /* 0x0c0fe40003f21310 */
[CC--:B------:R-:W-:Y:S02]  /*05e0*/  ISETP.GE.AND.EX P0, PT, R5.reuse, R21.reuse, PT, P0 ;  /* 0x000000150500720c */ /* 0x0c0fe40003f06300 */
[----:B------:R-:W-:Y:S02]  /*05f0*/  SEL R7, R4, R20, P1 ;  /* 0x0000001404077207 */ /* 0x000fe40000800000 */
[----:B------:R-:W-:-:S02]  /*0600*/  SEL R27, R5, R21, P1 ;  /* 0x00000015051b7207 */ /* 0x000fc40000800000 */
[----:B------:R-:W-:Y:S02]  /*0610*/  FSEL R16, R2, R18, !P0 ;  /* 0x0000001202107208 */ /* 0x000fe40004000000 */
[----:B------:R-:W-:-:S07]  /*0620*/  FSEL R17, R3, R19, !P0 ;  /* 0x0000001303117208 */ /* 0x000fce0004000000 */
.L_x_531:
[----:B------:R-:W-:Y:S05]  /*0630*/  BSYNC.RECONVERGENT B2 ;  /* 0x0000000000027941 */ /* 0x000fea0003800200 */
.L_x_530:
[----:B-----5:R-:W-:Y:S01]  /*0640*/  DSETP.GEU.AND P0, PT, R16, R22, PT ;  /* 0x000000161000722a */ /* 0x020fe20003f0e000 */
[----:B------:R-:W-:Y:S01]  /*0650*/  BSSY.RECONVERGENT B2, `(.L_x_532) ;  /* 0x0000015000027945 */ /* 0x000fe20003800200 */
[----:B------:R-:W-:Y:S02]  /*0660*/  IMAD.MOV.U32 R21, RZ, RZ, R7 ;  /* 0x000000ffff157224 */ /* 0x000fe400078e0007 */
[----:B------:R-:W-:Y:S02]  /*0670*/  IMAD.MOV.U32 R25, RZ, RZ, R27 ;  /* 0x000000ffff197224 */ /* 0x000fe400078e001b */
[----:B------:R-:W-:Y:S02]  /*0680*/  IMAD.MOV.U32 R2, RZ, RZ, R16 ;  /* 0x000000ffff027224 */ /* 0x000fe400078e0010 */
[----:B------:R-:W-:-:S06]  /*0690*/  IMAD.MOV.U32 R3, RZ, RZ, R17 ;  /* 0x000000ffff037224 */ /* 0x000fcc00078e0011 */
[----:B------:R-:W-:Y:S05]  /*06a0*/  @!P0 BRA `(.L_x_533) ;  /* 0x00000000003c8947 */ /* 0x000fea0003800000 */
[----:B------:R-:W2:Y:S01]  /*06b0*/  LDG.E.64.CONSTANT R4, desc[UR10][R14.64+0x1008] ;  /* 0x0010080a0e047981 */ /* 0x000ea2000c1e9b00 */
[----:B------:R-:W-:Y:S01]  /*06c0*/  DSETP.GT.AND P0, PT, R16, R22, PT ;  /* 0x000000161000722a */ /* 0x000fe20003f04000 */
[----:B------:R-:W-:Y:S02]  /*06d0*/  IMAD.MOV.U32 R2, RZ, RZ, R22 ;  /* 0x000000ffff027224 */ /* 0x000fe400078e0016 */
[----:B------:R-:W-:Y:S02]  /*06e0*/  IMAD.MOV.U32 R3, RZ, RZ, R23 ;  /* 0x000000ffff037224 */ /* 0x000fe400078e0017 */
[----:B--2---:R-:W-:Y:S02]  /*06f0*/  IMAD.MOV.U32 R21, RZ, RZ, R4 ;  /* 0x000000ffff157224 */ /* 0x004fe400078e0004 */
[----:B------:R-:W-:-:S07]  /*0700*/  IMAD.MOV.U32 R25, RZ, RZ, R5 ;  /* 0x000000ffff197224 */ /* 0x000fce00078e0005 */
[----:B------:R-:W-:Y:S05]  /*0710*/  @P0 BRA `(.L_x_533) ;  /* 0x0000000000200947 */ /* 0x000fea0003800000 */
[CC--:B------:R-:W-:Y:S02]  /*0720*/  ISETP.GE.U32.AND P0, PT, R7.reuse, R4.reuse, PT ;  /* 0x000000040700720c */ /* 0x0c0fe40003f06070 */
[----:B------:R-:W-:Y:S02]  /*0730*/  ISETP.LT.U32.AND P1, PT, R7, R4, PT ;  /* 0x000000040700720c */ /* 0x000fe40003f21070 */
[CC--:B------:R-:W-:Y:S02]  /*0740*/  ISETP.GE.AND.EX P0, PT, R27.reuse, R5.reuse, PT, P0 ;  /* 0x000000051b00720c */ /* 0x0c0fe40003f06300 */
[----:B------:R-:W-:Y:S02]  /*0750*/  ISETP.LT.AND.EX P1, PT, R27, R5, PT, P1 ;  /* 0x000000051b00720c */ /* 0x000fe40003f21310 */
[----:B------:R-:W-:Y:S02]  /*0760*/  FSEL R2, R16, R22, !P0 ;  /* 0x0000001610027208 */ /* 0x000fe40004000000 */
[----:B------:R-:W-:-:S02]  /*0770*/  FSEL R3, R17, R23, !P0 ;  /* 0x0000001711037208 */ /* 0x000fc40004000000 */
[----:B------:R-:W-:Y:S02]  /*0780*/  SEL R21, R7, R4, P1 ;  /* 0x0000000407157207 */ /* 0x000fe40000800000 */
[----:B------:R-:W-:-:S07]  /*0790*/  SEL R25, R27, R5, P1 ;  /* 0x000000051b197207 */ /* 0x000fce0000800000 */
.L_x_533:
[----:B------:R-:W-:Y:S05]  /*07a0*/  BSYNC.RECONVERGENT B2 ;  /* 0x0000000000027941 */ /* 0x000fea0003800200 */
.L_x_532:
[----:B------:R-:W-:Y:S01]  /*07b0*/  DSETP.GEU.AND P0, PT, R2, R12, PT ;  /* 0x0000000c0200722a */ /* 0x000fe20003f0e000 */
        /* <DEDUP_REMOVED lines=21> */
.L_x_535:
[----:B------:R-:W-:Y:S05]  /*0910*/  BSYNC.RECONVERGENT B2 ;  /* 0x0000000000027941 */ /* 0x000fea0003800200 */
.L_x_534:
[----:B------:R-:W-:Y:S01]  /*0920*/  DSETP.GEU.AND P0, PT, R16, R10, PT ;  /* 0x0000000a1000722a */ /* 0x000fe20003f0e000 */
[----:B------:R-:W-:Y:S01]  /*0930*/  BSSY.RECONVERGENT B2, `(.L_x_536) ;  /* 0x0000013000027945 */ /* 0x000fe20003800200 */
[----:B------:R-:W-:Y:S02]  /*0940*/  IMAD.MOV.U32 R2, RZ, RZ, R16 ;  /* 0x000000ffff027224 */ /* 0x000fe400078e0010 */
[----:B------:R-:W-:Y:S02]  /*0950*/  IMAD.MOV.U32 R3, RZ, RZ, R17 ;  /* 0x000000ffff037224 */ /* 0x000fe400078e0011 */
[----:B------:R-:W-:Y:S02]  /*0960*/  IMAD.MOV.U32 R4, RZ, RZ, R7 ;  /* 0x000000ffff047224 */ /* 0x000fe400078e0007 */
[----:B------:R-:W-:-:S06]  /*0970*/  IMAD.MOV.U32 R5, RZ, RZ, R19 ;  /* 0x000000ffff057224 */ /* 0x000fcc00078e0013 */
[----:B------:R-:W-:Y:S05]  /*0980*/  @!P0 BRA `(.L_x_537) ;  /* 0x0000000000348947 */ /* 0x000fea0003800000 */
[----:B------:R0:W5:Y:S01]  /*0990*/  LDG.E.64.CONSTANT R4, desc[UR10][R14.64+0x3008] ;  /* 0x0030080a0e047981 */ /* 0x000162000c1e9b00 */
[----:B------:R-:W-:Y:S01]  /*09a0*/  DSETP.GT.AND P0, PT, R16, R10, PT ;  /* 0x0000000a1000722a */ /* 0x000fe20003f04000 */
[----:B------:R-:W-:Y:S02]  /*09b0*/  IMAD.MOV.U32 R2, RZ, RZ, R10 ;  /* 0x000000ffff027224 */ /* 0x000fe400078e000a */
[----:B------:R-:W-:-:S11]  /*09c0*/  IMAD.MOV.U32 R3, RZ, RZ, R11 ;  /* 0x000000ffff037224 */ /* 0x000fd600078e000b */
[----:B0-----:R-:W-:Y:S05]  /*09d0*/  @P0 BRA `(.L_x_537) ;  /* 0x0000000000200947 */ /* 0x001fea0003800000 */
[CC--:B-----5:R-:W-:Y:S02]  /*09e0*/  ISETP.GE.U32.AND P0, PT, R7.reuse, R4.reuse, PT ;  /* 0x000000040700720c */ /* 0x0e0fe40003f06070 */
[----:B------:R-:W-:Y:S02]  /*09f0*/  ISETP.LT.U32.AND P1, PT, R7, R4, PT ;  /* 0x000000040700720c */ /* 0x000fe40003f21070 */
[CC--:B------:R-:W-:Y:S02]  /*0a00*/  ISETP.GE.AND.EX P0, PT, R19.reuse, R5.reuse, PT, P0 ;  /* 0x000000051300720c */ /* 0x0c0fe40003f06300 */
[----:B------:R-:W-:Y:S02]  /*0a10*/  ISETP.LT.AND.EX P1, PT, R19, R5, PT, P1 ;  /* 0x000000051300720c */ /* 0x000fe40003f21310 */
[----:B------:R-:W-:Y:S02]  /*0a20*/  FSEL R2, R16, R10, !P0 ;  /* 0x0000000a10027208 */ /* 0x000fe40004000000 */
[----:B------:R-:W-:-:S02]  /*0a30*/  FSEL R3, R17, R11, !P0 ;  /* 0x0000000b11037208 */ /* 0x000fc40004000000 */
[----:B------:R-:W-:Y:S02]  /*0a40*/  SEL R4, R7, R4, P1 ;  /* 0x0000000407047207 */ /* 0x000fe40000800000 */
[----:B------:R-:W-:-:S07]  /*0a50*/  SEL R5, R19, R5, P1 ;  /* 0x0000000513057207 */ /* 0x000fce0000800000 */
.L_x_537:
[----:B------:R-:W-:Y:S05]  /*0a60*/  BSYNC.RECONVERGENT B2 ;  /* 0x0000000000027941 */ /* 0x000fea0003800200 */
.L_x_536:
[----:B------:R-:W-:-:S05]  /*0a70*/  VIADD R6, R6, 0x400 ;  /* 0x0000040006067836 */ /* 0x000fca0000000000 */
[----:B------:R-:W-:-:S13]  /*0a80*/  ISETP.GE.AND P0, PT, R6, UR4, PT ;  /* 0x0000000406007c0c */ /* 0x000fda000bf06270 */
[----:B------:R-:W-:Y:S05]  /*0a90*/  @!P0 BRA `(.L_x_538) ;  /* 0xfffffff800788947 */ /* 0x000fea000383ffff */
.L_x_524:
[----:B------:R-:W-:Y:S05]  /*0aa0*/  BSYNC.RECONVERGENT B1 ;  /* 0x0000000000017941 */ /* 0x000fea0003800200 */
.L_x_523:
[----:B------:R-:W2:Y:S02]  /*0ab0*/  LDCU UR4, c[0x0][0x390] ;  /* 0x00007200ff0477ac */ /* 0x000ea40008000800 */
[----:B--2---:R-:W-:-:S09]  /*0ac0*/  UISETP.GE.AND UP0, UPT, UR4, 0x100, UPT ;  /* 0x000001000400788c */ /* 0x004fd2000bf06270 */
[----:B------:R-:W-:Y:S05]  /*0ad0*/  BRA.U !UP0, `(.L_x_539) ;  /* 0x0000001108e47547 */ /* 0x000fea000b800000 */
[----:B------:R-:W2:Y:S01]  /*0ae0*/  S2R R6, SR_LANEID ;  /* 0x0000000000067919 */ /* 0x000ea20000000000 */
[----:B------:R-:W-:Y:S01]  /*0af0*/  BSSY.RECONVERGENT B1, `(.L_x_540) ;  /* 0x000001a000017945 */ /* 0x000fe20003800200 */
[----:B-----5:R-:W-:Y:S01]  /*0b00*/  IMAD.MOV.U32 R12, RZ, RZ, R4 ;  /* 0x000000ffff0c7224 */ /* 0x020fe200078e0004 */
[----:B------:R-:W-:Y:S01]  /*0b10*/  SHFL.DOWN PT, R10, R2, 0x1, 0x1f ;  /* 0x08201f00020a7f89 */ /* 0x000fe200000e0000 */
[----:B------:R-:W-:Y:S02]  /*0b20*/  IMAD.MOV.U32 R13, RZ, RZ, R5 ;  /* 0x000000ffff0d7224 */ /* 0x000fe400078e0005 */
[----:B01----:R-:W-:Y:S01]  /*0b30*/  IMAD.MOV.U32 R8, RZ, RZ, R2 ;  /* 0x000000ffff087224 */ /* 0x003fe200078e0002 */
[----:B------:R-:W0:Y:S01]  /*0b40*/  SHFL.DOWN PT, R11, R3, 0x1, 0x1f ;  /* 0x08201f00030b7f89 */ /* 0x000e2200000e0000 */
[----:B------:R-:W-:-:S03]  /*0b50*/  IMAD.MOV.U32 R9, RZ, RZ, R3 ;  /* 0x000000ffff097224 */ /* 0x000fc600078e0003 */
[----:B------:R1:W3:Y:S04]  /*0b60*/  SHFL.DOWN PT, R7, R4, 0x1, 0x1f ;  /* 0x08201f0004077f89 */ /* 0x0002e800000e0000 */
[----:B------:R1:W4:Y:S01]  /*0b70*/  SHFL.DOWN PT, R15, R5, 0x1, 0x1f ;  /* 0x08201f00050f7f89 */ /* 0x00032200000e0000 */
[----:B0-----:R-:W-:-:S06]  /*0b80*/  DSETP.GEU.AND P0, PT, R2, R10, PT ;  /* 0x0000000a0200722a */ /* 0x001fcc0003f0e000 */
[----:B--2---:R-:W-:-:S13]  /*0b90*/  ISETP.GT.OR P0, PT, R6, 0x1e, !P0 ;  /* 0x0000001e0600780c */ /* 0x004fda0004704670 */
[----:B-1-34-:R-:W-:Y:S05]  /*0ba0*/  @P0 BRA `(.L_x_541) ;  /* 0x0000000000380947 */ /* 0x01afea0003800000 */
[----:B------:R-:W-:Y:S01]  /*0bb0*/  DSETP.GT.AND P0, PT, R2, R10, PT ;  /* 0x0000000a0200722a */ /* 0x000fe20003f04000 */
[----:B------:R-:W-:Y:S02]  /*0bc0*/  IMAD.MOV.U32 R8, RZ, RZ, R10 ;  /* 0x000000ffff087224 */ /* 0x000fe400078e000a */
[----:B------:R-:W-:Y:S02]  /*0bd0*/  IMAD.MOV.U32 R9, RZ, RZ, R11 ;  /* 0x000000ffff097224 */ /* 0x000fe400078e000b */
[----:B------:R-:W-:Y:S02]  /*0be0*/  IMAD.MOV.U32 R12, RZ, RZ, R7 ;  /* 0x000000ffff0c7224 */ /* 0x000fe400078e0007 */
[----:B------:R-:W-:-:S07]  /*0bf0*/  IMAD.MOV.U32 R13, RZ, RZ, R15 ;  /* 0x000000ffff0d7224 */ /* 0x000fce00078e000f */
[----:B------:R-:W-:Y:S05]  /*0c00*/  @P0 BRA `(.L_x_541) ;  /* 0x0000000000200947 */ /* 0x000fea0003800000 */
[CC--:B------:R-:W-:Y:S02]  /*0c10*/  ISETP.LT.U32.AND P1, PT, R4.reuse, R7.reuse, PT ;  /* 0x000000070400720c */ /* 0x0c0fe40003f21070 */
[C---:B------:R-:W-:Y:S02]  /*0c20*/  ISETP.GE.U32.AND P0, PT, R4.reuse, R7, PT ;  /* 0x000000070400720c */ /* 0x040fe40003f06070 */
[CC--:B------:R-:W-:Y:S02]  /*0c30*/  ISETP.LT.AND.EX P1, PT, R5.reuse, R15.reuse, PT, P1 ;  /* 0x0000000f0500720c */ /* 0x0c0fe40003f21310 */
[C---:B------:R-:W-:Y:S02]  /*0c40*/  ISETP.GE.AND.EX P0, PT, R5.reuse, R15, PT, P0 ;  /* 0x0000000f0500720c */ /* 0x040fe40003f06300 */
[----:B------:R-:W-:Y:S02]  /*0c50*/  SEL R12, R4, R7, P1 ;  /* 0x00000007040c7207 */ /* 0x000fe40000800000 */
[----:B------:R-:W-:-:S02]  /*0c60*/  SEL R13, R5, R15, P1 ;  /* 0x0000000f050d7207 */ /* 0x000fc40000800000 */
[----:B------:R-:W-:Y:S02]  /*0c70*/  FSEL R8, R2, R10, !P0 ;  /* 0x0000000a02087208 */ /* 0x000fe40004000000 */
[----:B------:R-:W-:-:S07]  /*0c80*/  FSEL R9, R3, R11, !P0 ;  /* 0x0000000b03097208 */ /* 0x000fce0004000000 */
.L_x_541:
[----:B------:R-:W-:Y:S05]  /*0c90*/  BSYNC.RECONVERGENT B1 ;  /* 0x0000000000017941 */ /* 0x000fea0003800200 */
.L_x_540:
[----:B------:R-:W-:Y:S01]  /*0ca0*/  SHFL.DOWN PT, R4, R8, 0x2, 0x1f ;  /* 0x08401f0008047f89 */ /* 0x000fe200000e0000 */
[----:B------:R-:W-:Y:S01]  /*0cb0*/  BSSY.RECONVERGENT B1, `(.L_x_542) ;  /* 0x0000019000017945 */ /* 0x000fe20003800200 */
[----:B------:R-:W-:Y:S02]  /*0cc0*/  IMAD.MOV.U32 R7, RZ, RZ, R12 ;  /* 0x000000ffff077224 */ /* 0x000fe400078e000c */
[----:B------:R-:W0:Y:S01]  /*0cd0*/  SHFL.DOWN PT, R5, R9, 0x2, 0x1f ;  /* 0x08401f0009057f89 */ /* 0x000e2200000e0000 */
[----:B------:R-:W-:Y:S02]  /*0ce0*/  IMAD.MOV.U32 R10, RZ, RZ, R13 ;  /* 0x000000ffff0a7224 */ /* 0x000fe400078e000d */
[----:B------:R-:W-:Y:S01]  /*0cf0*/  IMAD.MOV.U32 R2, RZ, RZ, R8 ;  /* 0x000000ffff027224 */ /* 0x000fe200078e0008 */
[----:B------:R1:W2:Y:S01]  /*0d00*/  SHFL.DOWN PT, R11, R12, 0x2, 0x1f ;  /* 0x08401f000c0b7f89 */ /* 0x0002a200000e0000 */
[----:B------:R-:W-:-:S03]  /*0d10*/  IMAD.MOV.U32 R3, RZ, RZ, R9 ;  /* 0x000000ffff037224 */ /* 0x000fc600078e0009 */
[----:B------:R1:W3:Y:S01]  /*0d20*/  SHFL.DOWN PT, R14, R13, 0x2, 0x1f ;  /* 0x08401f000d0e7f89 */ /* 0x0002e200000e0000 */
[----:B0-----:R-:W-:-:S06]  /*0d30*/  DSETP.GEU.AND P0, PT, R8, R4, PT ;  /* 0x000000040800722a */ /* 0x001fcc0003f0e000 */
[----:B------:R-:W-:-:S13]  /*0d40*/  ISETP.GT.OR P0, PT, R6, 0x1d, !P0 ;  /* 0x0000001d0600780c */ /* 0x000fda0004704670 */
[----:B-123--:R-:W-:Y:S05]  /*0d50*/  @P0 BRA `(.L_x_543) ;  /* 0x0000000000380947 */ /* 0x00efea0003800000 */
[----:B------:R-:W-:Y:S01]  /*0d60*/  DSETP.GT.AND P0, PT, R8, R4, PT ;  /* 0x000000040800722a */ /* 0x000fe20003f04000 */
[----:B------:R-:W-:Y:S02]  /*0d70*/  IMAD.MOV.U32 R2, RZ, RZ, R4 ;  /* 0x000000ffff027224 */ /* 0x000fe400078e0004 */
[----:B------:R-:W-:Y:S02]  /*0d80*/  IMAD.MOV.U32 R3, RZ, RZ, R5 ;  /* 0x000000ffff037224 */ /* 0x000fe400078e0005 */
[----:B------:R-:W-:Y:S02]  /*0d90*/  IMAD.MOV.U32 R7, RZ, RZ, R11 ;  /* 0x000000ffff077224 */ /* 0x000fe400078e000b */
        /* <DEDUP_REMOVED lines=10> */
.L_x_543:
[----:B------:R-:W-:Y:S05]  /*0e40*/  BSYNC.RECONVERGENT B1 ;  /* 0x0000000000017941 */ /* 0x000fea0003800200 */
.L_x_542:
        /* <DEDUP_REMOVED lines=26> */
.L_x_545:
[----:B------:R-:W-:Y:S05]  /*0ff0*/  BSYNC.RECONVERGENT B1 ;  /* 0x0000000000017941 */ /* 0x000fea0003800200 */
.L_x_544:
        /* <DEDUP_REMOVED lines=26> */
.L_x_547:
[----:B------:R-:W-:Y:S05]  /*11a0*/  BSYNC.RECONVERGENT B1 ;  /* 0x0000000000017941 */ /* 0x000fea0003800200 */
.L_x_546:
[----:B------:R-:W-:Y:S01]  /*11b0*/  SHFL.DOWN PT, R4, R8, 0x10, 0x1f ;  /* 0x0a001f0008047f89 */ /* 0x000fe200000e0000 */
[----:B------:R-:W-:Y:S01]  /*11c0*/  ISETP.NE.AND P1, PT, R6, RZ, PT ;  /* 0x000000ff0600720c */ /* 0x000fe20003f25270 */
[----:B------:R-:W-:Y:S01]  /*11d0*/  BSSY.RECONVERGENT B1, `(.L_x_548) ;  /* 0x0000019000017945 */ /* 0x000fe20003800200 */
[----:B------:R-:W-:Y:S01]  /*11e0*/  IMAD.MOV.U32 R20, RZ, RZ, R7 ;  /* 0x000000ffff147224 */ /* 0x000fe200078e0007 */
[----:B------:R-:W0:Y:S01]  /*11f0*/  SHFL.DOWN PT, R5, R9, 0x10, 0x1f ;  /* 0x0a001f0009057f89 */ /* 0x000e2200000e0000 */
[----:B------:R-:W-:Y:S02]  /*1200*/  IMAD.MOV.U32 R21, RZ, RZ, R10 ;  /* 0x000000ffff157224 */ /* 0x000fe400078e000a */
[----:B------:R-:W-:Y:S01]  /*1210*/  IMAD.MOV.U32 R2, RZ, RZ, R8 ;  /* 0x000000ffff027224 */ /* 0x000fe200078e0008 */
[----:B------:R1:W2:Y:S01]  /*1220*/  SHFL.DOWN PT, R11, R10, 0x10, 0x1f ;  /* 0x0a001f000a0b7f89 */ /* 0x0002a200000e0000 */
[----:B------:R-:W-:Y:S01]  /*1230*/  IMAD.MOV.U32 R3, RZ, RZ, R9 ;  /* 0x000000ffff037224 */ /* 0x000fe200078e0009 */
[----:B0-----:R-:W-:-:S06]  /*1240*/  DSETP.GEU.AND P0, PT, R8, R4, PT ;  /* 0x000000040800722a */ /* 0x001fcc0003f0e000 */
[----:B------:R-:W-:Y:S02]  /*1250*/  ISETP.GT.OR P0, PT, R6, 0xf, !P0 ;  /* 0x0000000f0600780c */ /* 0x000fe40004704670 */
[----:B------:R1:W0:Y:S11]  /*1260*/  SHFL.DOWN PT, R6, R7, 0x10, 0x1f ;  /* 0x0a001f0007067f89 */ /* 0x00023600000e0000 */
[----:B-12---:R-:W-:Y:S05]  /*1270*/  @P0 BRA `(.L_x_549) ;  /* 0x0000000000380947 */ /* 0x006fea0003800000 */
[----:B------:R-:W-:Y:S01]  /*1280*/  DSETP.GT.AND P0, PT, R8, R4, PT ;  /* 0x000000040800722a */ /* 0x000fe20003f04000 */
[----:B------:R-:W-:Y:S02]  /*1290*/  IMAD.MOV.U32 R2, RZ, RZ, R4 ;  /* 0x000000ffff027224 */ /* 0x000fe400078e0004 */
[----:B------:R-:W-:Y:S02]  /*12a0*/  IMAD.MOV.U32 R3, RZ, RZ, R5 ;  /* 0x000000ffff037224 */ /* 0x000fe400078e0005 */
[----:B0-----:R-:W-:Y:S02]  /*12b0*/  IMAD.MOV.U32 R20, RZ, RZ, R6 ;  /* 0x000000ffff147224 */ /* 0x001fe400078e0006 */
        /* <DEDUP_REMOVED lines=10> */
.L_x_549:
[----:B------:R-:W-:Y:S05]  /*1360*/  BSYNC.RECONVERGENT B1 ;  /* 0x0000000000017941 */ /* 0x000fea0003800200 */
.L_x_548:
[----:B------:R-:W-:Y:S04]  /*1370*/  BSSY.RECONVERGENT B1, `(.L_x_550) ;  /* 0x000000a000017945 */ /* 0x000fe80003800200 */
[----:B------:R-:W-:Y:S05]  /*1380*/  @P1 BRA `(.L_x_551) ;  /* 0x0000000000201947 */ /* 0x000fea0003800000 */
[----:B0-----:R-:W0:Y:S01]  /*1390*/  S2R R6, SR_CgaCtaId ;  /* 0x0000000000067919 */ /* 0x001e220000008800 */
[----:B------:R-:W-:Y:S02]  /*13a0*/  MOV R5, 0x400 ;  /* 0x0000040000057802 */ /* 0x000fe40000000f00 */
[----:B------:R-:W-:-:S04]  /*13b0*/  SHF.R.U32.HI R4, RZ, 0x1, R0 ;  /* 0x00000001ff047819 */ /* 0x000fc80000011600 */
[----:B------:R-:W-:Y:S02]  /*13c0*/  LOP3.LUT R4, R4, 0x1f0, RZ, 0xc0, !PT ;  /* 0x000001f004047812 */ /* 0x000fe400078ec0ff */
[----:B0-----:R-:W-:-:S05]  /*13d0*/  LEA R5, R6, R5, 0x18 ;  /* 0x0000000506057211 */ /* 0x001fca00078ec0ff */
[----:B------:R-:W-:-:S05]  /*13e0*/  IMAD.IADD R5, R4, 0x1, R5 ;  /* 0x0000000104057824 */ /* 0x000fca00078e0205 */
[----:B------:R1:W-:Y:S04]  /*13f0*/  STS.64 [R5+0x10], R20 ;  /* 0x0000101405007388 */ /* 0x0003e80000000a00 */
[----:B------:R1:W-:Y:S02]  /*1400*/  STS.64 [R5+0x8], R2 ;  /* 0x0000080205007388 */ /* 0x0003e40000000a00 */
.L_x_551:
[----:B------:R-:W-:Y:S05]  /*1410*/  BSYNC.RECONVERGENT B1 ;  /* 0x0000000000017941 */ /* 0x000fea0003800200 */
.L_x_550:
[----:B------:R-:W-:Y:S01]  /*1420*/  BAR.SYNC.DEFER_BLOCKING 0x0 ;  /* 0x0000000000007b1d */ /* 0x000fe20000010000 */
[----:B------:R-:W-:-:S13]  /*1430*/  ISETP.NE.AND P1, PT, R0, RZ, PT ;  /* 0x000000ff0000720c */ /* 0x000fda0003f25270 */
[----:B------:R-:W-:Y:S05]  /*1440*/  @P1 BRA `(.L_x_552) ;  /* 0x0000006000041947 */ /* 0x000fea0003800000 */
[----:B-1----:R-:W1:Y:S01]  /*1450*/  S2R R5, SR_CgaCtaId ;  /* 0x0000000000057919 */ /* 0x002e620000008800 */
[----:B------:R-:W-:Y:S01]  /*1460*/  MOV R0, 0x400 ;  /* 0x0000040000007802 */ /* 0x000fe20000000f00 */
[----:B------:R-:W-:Y:S01]  /*1470*/  BSSY.RECONVERGENT B1, `(.L_x_553) ;  /* 0x000001a000017945 */ /* 0x000fe20003800200 */
[----:B------:R-:W-:Y:S02]  /*1480*/  IMAD.MOV.U32 R30, RZ, RZ, R20 ;  /* 0x000000ffff1e7224 */ /* 0x000fe400078e0014 */
[----:B------:R-:W-:Y:S02]  /*1490*/  IMAD.MOV.U32 R31, RZ, RZ, R21 ;  /* 0x000000ffff1f7224 */ /* 0x000fe400078e0015 */
[----:B------:R-:W-:Y:S02]  /*14a0*/  IMAD.MOV.U32 R28, RZ, RZ, R2 ;  /* 0x000000ffff1c7224 */ /* 0x000fe400078e0002 */
[----:B------:R-:W-:Y:S01]  /*14b0*/  IMAD.MOV.U32 R29, RZ, RZ, R3 ;  /* 0x000000ffff1d7224 */ /* 0x000fe200078e0003 */
[----:B-1----:R-:W-:-:S05]  /*14c0*/  LEA R0, R5, R0, 0x18 ;  /* 0x0000000005007211 */ /* 0x002fca00078ec0ff */
[----:B------:R-:W1:Y:S04]  /*14d0*/  LDS.64 R8, [R0+0x18] ;  /* 0x0000180000087984 */ /* 0x000e680000000a00 */
[----:B------:R2:W3:Y:S04]  /*14e0*/  LDS.128 R16, [R0+0x40] ;  /* 0x0000400000107984 */ /* 0x0004e80000000c00 */
[----:B------:R2:W4:Y:S04]  /*14f0*/  LDS.128 R12, [R0+0x50] ;  /* 0x00005000000c7984 */ /* 0x0005280000000c00 */
[----:B0-----:R2:W0:Y:S01]  /*1500*/  LDS.128 R4, [R0+0x20] ;  /* 0x0000200000047984 */ /* 0x0014220000000c00 */
[----:B-1----:R-:W-:-:S14]  /*1510*/  DSETP.GEU.AND P0, PT, R2, R8, PT ;  /* 0x000000080200722a */ /* 0x002fdc0003f0e000 */
[----:B0-234-:R-:W-:Y:S05]  /*1520*/  @!P0 BRA `(.L_x_554) ;  /* 0x0000000000388947 */ /* 0x01dfea0003800000 */
[----:B------:R-:W-:Y:S01]  /*1530*/  DSETP.GEU.AND P0, PT, R8, R2, PT ;  /* 0x000000020800722a */ /* 0x000fe20003f0e000 */
[----:B------:R-:W-:Y:S02]  /*1540*/  IMAD.MOV.U32 R30, RZ, RZ, R4 ;  /* 0x000000ffff1e7224 */ /* 0x000fe400078e0004 */
[----:B------:R-:W-:Y:S02]  /*1550*/  IMAD.MOV.U32 R31, RZ, RZ, R5 ;  /* 0x000000ffff1f7224 */ /* 0x000fe400078e0005 */
[----:B------:R-:W-:Y:S02]  /*1560*/  IMAD.MOV.U32 R28, RZ, RZ, R8 ;  /* 0x000000ffff1c7224 */ /* 0x000fe400078e0008 */
[----:B------:R-:W-:-:S07]  /*1570*/  IMAD.MOV.U32 R29, RZ, RZ, R9 ;  /* 0x000000ffff1d7224 */ /* 0x000fce00078e0009 */
[----:B------:R-:W-:Y:S05]  /*1580*/  @!P0 BRA `(.L_x_554) ;  /* 0x0000000000208947 */ /* 0x000fea0003800000 */
        /* <DEDUP_REMOVED lines=8> */
.L_x_554:
[----:B------:R-:W-:Y:S05]  /*1610*/  BSYNC.RECONVERGENT B1 ;  /* 0x0000000000017941 */ /* 0x000fea0003800200 */
.L_x_553:
[----:B------:R0:W1:Y:S01]  /*1620*/  LDS.128 R20, [R0+0x60] ;  /* 0x0000600000147984 */ /* 0x0000620000000c00 */
[----:B------:R-:W-:Y:S01]  /*1630*/  DSETP.GEU.AND P0, PT, R28, R6, PT ;  /* 0x000000061c00722a */ /* 0x000fe20003f0e000 */
[----:B------:R-:W-:Y:S01]  /*1640*/  BSSY.RECONVERGENT B1, `(.L_x_555) ;  /* 0x0000016000017945 */ /* 0x000fe20003800200 */
[----:B------:R-:W-:Y:S01]  /*1650*/  IMAD.MOV.U32 R33, RZ, RZ, R30 ;  /* 0x000000ffff217224 */ /* 0x000fe200078e001e */
[----:B------:R0:W2:Y:S01]  /*1660*/  LDS.128 R8, [R0+0x70] ;  /* 0x0000700000087984 */ /* 0x0000a20000000c00 */
[----:B------:R-:W-:Y:S02]  /*1670*/  IMAD.MOV.U32 R35, RZ, RZ, R31 ;  /* 0x000000ffff237224 */ /* 0x000fe400078e001f */
[----:B------:R-:W-:Y:S01]  /*1680*/  IMAD.MOV.U32 R2, RZ, RZ, R28 ;  /* 0x000000ffff027224 */ /* 0x000fe200078e001c */
[----:B------:R0:W3:Y:S01]  /*1690*/  LDS.128 R24, [R0+0x30] ;  /* 0x0000300000187984 */ /* 0x0000e20000000c00 */
[----:B------:R-:W-:-:S06]  /*16a0*/  IMAD.MOV.U32 R3, RZ, RZ, R29 ;  /* 0x000000ffff037224 */ /* 0x000fcc00078e001d */
[----:B------:R-:W-:Y:S05]  /*16b0*/  @!P0 BRA `(.L_x_556) ;  /* 0x0000000000388947 */ /* 0x000fea0003800000 */
[----:B------:R-:W-:Y:S01]  /*16c0*/  DSETP.GEU.AND P0, PT, R6, R28, PT ;  /* 0x0000001c0600722a */ /* 0x000fe20003f0e000 */
[----:B---3--:R-:W-:Y:S02]  /*16d0*/  IMAD.MOV.U32 R33, RZ, RZ, R24 ;  /* 0x000000ffff217224 */ /* 0x008fe400078e0018 */
[----:B------:R-:W-:Y:S02]  /*16e0*/  IMAD.MOV.U32 R35, RZ, RZ, R25 ;  /* 0x000000ffff237224 */ /* 0x000fe400078e0019 */
[----:B------:R-:W-:Y:S02]  /*16f0*/  IMAD.MOV.U32 R2, RZ, RZ, R6 ;  /* 0x000000ffff027224 */ /* 0x000fe400078e0006 */
[----:B------:R-:W-:-:S07]  /*1700*/  IMAD.MOV.U32 R3, RZ, RZ, R7 ;  /* 0x000000ffff037224 */ /* 0x000fce00078e0007 */
[----:B------:R-:W-:Y:S05]  /*1710*/  @!P0 BRA `(.L_x_556) ;  /* 0x0000000000208947 */ /* 0x000fea0003800000 */
        /* <DEDUP_REMOVED lines=8> */
.L_x_556:
[----:B------:R-:W-:Y:S05]  /*17a0*/  BSYNC.RECONVERGENT B1 ;  /* 0x0000000000017941 */ /* 0x000fea0003800200 */
.L_x_555:
[----:B---3--:R-:W-:Y:S01]  /*17b0*/  DSETP.GEU.AND P0, PT, R2, R26, PT ;  /* 0x0000001a0200722a */ /* 0x008fe20003f0e000 */
[----:B------:R-:W-:Y:S01]  /*17c0*/  BSSY.RECONVERGENT B1, `(.L_x_557) ;  /* 0x0000014000017945 */ /* 0x000fe20003800200 */
[----:B------:R-:W-:Y:S02]  /*17d0*/  IMAD.MOV.U32 R29, RZ, RZ, R33 ;  /* 0x000000ffff1d7224 */ /* 0x000fe400078e0021 */
[----:B------:R-:W-:Y:S02]  /*17e0*/  IMAD.MOV.U32 R31, RZ, RZ, R35 ;  /* 0x000000ffff1f7224 */ /* 0x000fe400078e0023 */
[----:B------:R-:W-:Y:S02]  /*17f0*/  IMAD.MOV.U32 R4, RZ, RZ, R2 ;  /* 0x000000ffff047224 */ /* 0x000fe400078e0002 */
[----:B------:R-:W-:-:S06]  /*1800*/  IMAD.MOV.U32 R5, RZ, RZ, R3 ;  /* 0x000000ffff057224 */ /* 0x000fcc00078e0003 */
[----:B------:R-:W-:Y:S05]  /*1810*/  @!P0 BRA `(.L_x_558) ;  /* 0x0000000000388947 */ /* 0x000fea0003800000 */
        /* <DEDUP_REMOVED lines=14> */
.L_x_558:
[----:B------:R-:W-:Y:S05]  /*1900*/  BSYNC.RECONVERGENT B1 ;  /* 0x0000000000017941 */ /* 0x000fea0003800200 */
.L_x_557:
[----:B------:R-:W-:Y:S01]  /*1910*/  DSETP.GEU.AND P0, PT, R4, R18, PT ;  /* 0x000000120400722a */ /* 0x000fe20003f0e000 */
        /* <DEDUP_REMOVED lines=20> */
.L_x_560:
[----:B------:R-:W-:Y:S05]  /*1a60*/  BSYNC.RECONVERGENT B1 ;  /* 0x0000000000017941 */ /* 0x000fea0003800200 */
.L_x_559:
        /* <DEDUP_REMOVED lines=8> */
[----:B-1----:R-:W-:Y:S02]  /*1af0*/  IMAD.MOV.U32 R17, RZ, RZ, R20 ;  /* 0x000000ffff117224 */ /* 0x002fe400078e0014 */
        /* <DEDUP_REMOVED lines=12> */
.L_x_562:
[----:B------:R-:W-:Y:S05]  /*1bc0*/  BSYNC.RECONVERGENT B1 ;  /* 0x0000000000017941 */ /* 0x000fea0003800200 */
.L_x_561:
[----:B-1----:R-:W-:Y:S01]  /*1bd0*/  DSETP.GEU.AND P0, PT, R4, R22, PT ;  /* 0x000000160400722a */ /* 0x002fe20003f0e000 */
[----:B------:R-:W-:Y:S01]  /*1be0*/  BSSY.RECONVERGENT B1, `(.L_x_563) ;  /* 0x0000014000017945 */ /* 0x000fe20003800200 */
[----:B------:R-:W-:Y:S02]  /*1bf0*/  IMAD.MOV.U32 R13, RZ, RZ, R17 ;  /* 0x000000ffff0d7224 */ /* 0x000fe400078e0011 */
[----:B------:R-:W-:Y:S02]  /*1c00*/  IMAD.MOV.U32 R12, RZ, RZ, R19 ;  /* 0x000000ffff0c7224 */ /* 0x000fe400078e0013 */
[----:B------:R-:W-:Y:S02]  /*1c10*/  IMAD.MOV.U32 R6, RZ, RZ, R4 ;  /* 0x000000ffff067224 */ /* 0x000fe400078e0004 */
[----:B------:R-:W-:-:S06]  /*1c20*/  IMAD.MOV.U32 R7, RZ, RZ, R5 ;  /* 0x000000ffff077224 */ /* 0x000fcc00078e0005 */
[----:B------:R-:W-:Y:S05]  /*1c30*/  @!P0 BRA `(.L_x_564) ;  /* 0x0000000000388947 */ /* 0x000fea0003800000 */
[----:B------:R-:W-:Y:S01]  /*1c40*/  DSETP.GEU.AND P0, PT, R22, R4, PT ;  /* 0x000000041600722a */ /* 0x000fe20003f0e000 */
[----:B--2---:R-:W-:Y:S02]  /*1c50*/  IMAD.MOV.U32 R13, RZ, RZ, R8 ;  /* 0x000000ffff0d7224 */ /* 0x004fe400078e0008 */
        /* <DEDUP_REMOVED lines=12> */
.L_x_564:
[----:B------:R-:W-:Y:S05]  /*1d20*/  BSYNC.RECONVERGENT B1 ;  /* 0x0000000000017941 */ /* 0x000fea0003800200 */
.L_x_563:
[----:B--2---:R-:W-:Y:S01]  /*1d30*/  DSETP.GEU.AND P0, PT, R6, R10, PT ;  /* 0x0000000a0600722a */ /* 0x004fe20003f0e000 */
[----:B------:R-:W-:Y:S02]  /*1d40*/  IMAD.MOV.U32 R20, RZ, RZ, R13 ;  /* 0x000000ffff147224 */ /* 0x000fe400078e000d */
[----:B------:R-:W-:Y:S02]  /*1d50*/  IMAD.MOV.U32 R21, RZ, RZ, R12 ;  /* 0x000000ffff157224 */ /* 0x000fe400078e000c */
[----:B------:R-:W-:Y:S02]  /*1d60*/  IMAD.MOV.U32 R2, RZ, RZ, R6 ;  /* 0x000000ffff027224 */ /* 0x000fe400078e0006 */
[----:B------:R-:W-:-:S07]  /*1d70*/  IMAD.MOV.U32 R3, RZ, RZ, R7 ;  /* 0x000000ffff037224 */ /* 0x000fce00078e0007 */
[----:B------:R-:W-:Y:S05]  /*1d80*/  @!P0 BRA `(.L_x_552) ;  /* 0x0000005400b48947 */ /* 0x000fea0003800000 */
[----:B------:R2:W3:Y:S01]  /*1d90*/  LDS.64 R20, [R0+0x80] ;  /* 0x0000800000147984 */ /* 0x0004e20000000a00 */
[----:B------:R-:W-:Y:S01]  /*1da0*/  DSETP.GEU.AND P0, PT, R10, R6, PT ;  /* 0x000000060a00722a */ /* 0x000fe20003f0e000 */
[----:B------:R-:W-:Y:S02]  /*1db0*/  IMAD.MOV.U32 R2, RZ, RZ, R10 ;  /* 0x000000ffff027224 */ /* 0x000fe400078e000a */
[----:B------:R-:W-:-:S11]  /*1dc0*/  IMAD.MOV.U32 R3, RZ, RZ, R11 ;  /* 0x000000ffff037224 */ /* 0x000fd600078e000b */
[----:B--2---:R-:W-:Y:S05]  /*1dd0*/  @!P0 BRA `(.L_x_552) ;  /* 0x0000005400a08947 */ /* 0x004fea0003800000 */
[CC--:B---3--:R-:W-:Y:S02]  /*1de0*/  ISETP.GE.U32.AND P0, PT, R13.reuse, R20.reuse, PT ;  /* 0x000000140d00720c */ /* 0x0c8fe40003f06070 */
[----:B------:R-:W-:Y:S02]  /*1df0*/  ISETP.LT.U32.AND P2, PT, R13, R20, PT ;  /* 0x000000140d00720c */ /* 0x000fe40003f41070 */
[CC--:B------:R-:W-:Y:S02]  /*1e00*/  ISETP.GE.AND.EX P0, PT, R12.reuse, R21.reuse, PT, P0 ;  /* 0x000000150c00720c */ /* 0x0c0fe40003f06300 */
[----:B------:R-:W-:Y:S02]  /*1e10*/  ISETP.LT.AND.EX P2, PT, R12, R21, PT, P2 ;  /* 0x000000150c00720c */ /* 0x000fe40003f41320 */
[----:B------:R-:W-:Y:S02]  /*1e20*/  FSEL R2, R6, R10, !P0 ;  /* 0x0000000a06027208 */ /* 0x000fe40004000000 */
[----:B------:R-:W-:-:S02]  /*1e30*/  FSEL R3, R7, R11, !P0 ;  /* 0x0000000b07037208 */ /* 0x000fc40004000000 */
[----:B------:R-:W-:Y:S02]  /*1e40*/  SEL R20, R13, R20, P2 ;  /* 0x000000140d147207 */ /* 0x000fe40001000000 */
[----:B------:R-:W-:Y:S01]  /*1e50*/  SEL R21, R12, R21, P2 ;  /* 0x000000150c157207 */ /* 0x000fe20001000000 */
[----:B------:R-:W-:Y:S06]  /*1e60*/  BRA `(.L_x_552) ;  /* 0x00000054007c7947 */ /* 0x000fec0003800000 */
.L_x_539:
[----:B------:R-:W-:Y:S01]  /*1e70*/  LOP3.LUT R6, R0, 0x3e0, RZ, 0xc0, !PT ;  /* 0x000003e000067812 */ /* 0x000fe200078ec0ff */
[----:B------:R-:W-:Y:S01]  /*1e80*/  BSSY.RECONVERGENT B1, `(.L_x_565) ;  /* 0x0000020000017945 */ /* 0x000fe20003800200 */
[----:B-----5:R-:W-:Y:S02]  /*1e90*/  IMAD.MOV.U32 R14, RZ, RZ, R4 ;  /* 0x000000ffff0e7224 */ /* 0x020fe400078e0004 */
[----:B------:R-:W-:Y:S02]  /*1ea0*/  IMAD.MOV.U32 R16, RZ, RZ, R5 ;  /* 0x000000ffff107224 */ /* 0x000fe400078e0005 */
[----:B------:R-:W-:Y:S01]  /*1eb0*/  VIADD R7, R6, 0x20 ;  /* 0x0000002006077836 */ /* 0x000fe20000000000 */
[----:B------:R-:W-:Y:S01]  /*1ec0*/  LOP3.LUT R6, RZ, R6, RZ, 0x33, !PT ;  /* 0x00000006ff067212 */ /* 0x000fe200078e33ff */
[----:B01----:R-:W-:Y:S02]  /*1ed0*/  IMAD.MOV.U32 R8, RZ, RZ, R2 ;  /* 0x000000ffff087224 */ /* 0x003fe400078e0002 */
[----:B------:R-:W-:Y:S01]  /*1ee0*/  IMAD.MOV.U32 R9, RZ, RZ, R3 ;  /* 0x000000ffff097224 */ /* 0x000fe200078e0003 */
[----:B------:R-:W-:Y:S01]  /*1ef0*/  ISETP.GT.AND P0, PT, R7, UR4, PT ;  /* 0x0000000407007c0c */ /* 0x000fe2000bf04270 */
[----:B------:R-:W-:-:S05]  /*1f00*/  VIADD R6, R6, UR4 ;  /* 0x0000000406067c36 */ /* 0x000fca0008000000 */
[----:B------:R-:W-:Y:S02]  /*1f10*/  SEL R7, R6, 0x1f, P0 ;  /* 0x0000001f06077807 */ /* 0x000fe40000000000 */
[----:B------:R-:W0:Y:S03]  /*1f20*/  S2R R6, SR_LANEID ;  /* 0x0000000000067919 */ /* 0x000e260000000000 */
[----:B------:R-:W-:Y:S04]  /*1f30*/  SHFL.DOWN PT, R10, R2, 0x1, R7 ;  /* 0x08200000020a7989 */ /* 0x000fe800000e0007 */
[----:B------:R-:W1:Y:S04]  /*1f40*/  SHFL.DOWN PT, R11, R3, 0x1, R7 ;  /* 0x08200000030b7989 */ /* 0x000e6800000e0007 */
[----:B------:R2:W3:Y:S04]  /*1f50*/  SHFL.DOWN PT, R13, R4, 0x1, R7 ;  /* 0x08200000040d7989 */ /* 0x0004e800000e0007 */
[----:B------:R2:W4:Y:S01]  /*1f60*/  SHFL.DOWN PT, R15, R5, 0x1, R7 ;  /* 0x08200000050f7989 */ /* 0x00052200000e0007 */
[----:B-1----:R-:W-:-:S06]  /*1f70*/  DSETP.GEU.AND P0, PT, R2, R10, PT ;  /* 0x0000000a0200722a */ /* 0x002fcc0003f0e000 */
[----:B0-----:R-:W-:-:S13]  /*1f80*/  ISETP.GE.OR P0, PT, R6, R7, !P0 ;  /* 0x000000070600720c */ /* 0x001fda0004706670 */
[----:B--234-:R-:W-:Y:S05]  /*1f90*/  @P0 BRA `(.L_x_566) ;  /* 0x0000000000380947 */ /* 0x01cfea0003800000 */
        /* <DEDUP_REMOVED lines=14> */
.L_x_566:
[----:B------:R-:W-:Y:S05]  /*2080*/  BSYNC.RECONVERGENT B1 ;  /* 0x0000000000017941 */ /* 0x000fea0003800200 */
.L_x_565:
[----:B------:R-:W-:Y:S01]  /*2090*/  SHFL.DOWN PT, R4, R8, 0x2, R7 ;  /* 0x0840000008047989 */ /* 0x000fe200000e0007 */
[----:B------:R-:W-:Y:S01]  /*20a0*/  VIADD R2, R6, 0x2 ;  /* 0x0000000206027836 */ /* 0x000fe20000000000 */
[----:B------:R-:W-:Y:S01]  /*20b0*/  BSSY.RECONVERGENT B1, `(.L_x_567) ;  /* 0x0000019000017945 */ /* 0x000fe20003800200 */
[----:B------:R-:W-:Y:S01]  /*20c0*/  IMAD.MOV.U32 R10, RZ, RZ, R14 ;  /* 0x000000ffff0a7224 */ /* 0x000fe200078e000e */
[----:B------:R-:W0:Y:S01]  /*20d0*/  SHFL.DOWN PT, R5, R9, 0x2, R7 ;  /* 0x0840000009057989 */ /* 0x000e2200000e0007 */
[----:B------:R-:W-:Y:S02]  /*20e0*/  IMAD.MOV.U32 R12, RZ, RZ, R16 ;  /* 0x000000ffff0c7224 */ /* 0x000fe400078e0010 */
[----:B------:R-:W-:Y:S01]  /*20f0*/  IMAD.MOV.U32 R3, RZ, RZ, R9 ;  /* 0x000000ffff037224 */ /* 0x000fe200078e0009 */
[----:B------:R1:W2:Y:S04]  /*2100*/  SHFL.DOWN PT, R11, R14, 0x2, R7 ;  /* 0x084000000e0b7989 */ /* 0x0002a800000e0007 */
[----:B------:R1:W3:Y:S01]  /*2110*/  SHFL.DOWN PT, R13, R16, 0x2, R7 ;  /* 0x08400000100d7989 */ /* 0x0002e200000e0007 */
[----:B0-----:R-:W-:-:S06]  /*2120*/  DSETP.GEU.AND P0, PT, R8, R4, PT ;  /* 0x000000040800722a */ /* 0x001fcc0003f0e000 */
[----:B------:R-:W-:Y:S01]  /*2130*/  ISETP.GT.OR P0, PT, R2, R7, !P0 ;  /* 0x000000070200720c */ /* 0x000fe20004704670 */
[----:B------:R-:W-:-:S12]  /*2140*/  IMAD.MOV.U32 R2, RZ, RZ, R8 ;  /* 0x000000ffff027224 */ /* 0x000fd800078e0008 */
        /* <DEDUP_REMOVED lines=15> */
.L_x_568:
[----:B------:R-:W-:Y:S05]  /*2240*/  BSYNC.RECONVERGENT B1 ;  /* 0x0000000000017941 */ /* 0x000fea0003800200 */
.L_x_567:
        /* <DEDUP_REMOVED lines=27> */
.L_x_570:
[----:B------:R-:W-:Y:S05]  /*2400*/  BSYNC.RECONVERGENT B1 ;  /* 0x0000000000017941 */ /* 0x000fea0003800200 */
.L_x_569:
        /* <DEDUP_REMOVED lines=27> */
.L_x_572:
[----:B------:R-:W-:Y:S05]  /*25c0*/  BSYNC.RECONVERGENT B1 ;  /* 0x0000000000017941 */ /* 0x000fea0003800200 */
.L_x_571:
[----:B------:R-:W-:Y:S01]  /*25d0*/  SHFL.DOWN PT, R4, R8, 0x10, R7 ;  /* 0x0a00000008047989 */ /* 0x000fe200000e0007 */
[C---:B------:R-:W-:Y:S01]  /*25e0*/  VIADD R2, R6.reuse, 0x10 ;  /* 0x0000001006027836 */ /* 0x040fe20000000000 */
[----:B------:R-:W-:Y:S01]  /*25f0*/  BSSY.RECONVERGENT B1, `(.L_x_573) ;  /* 0x000001a000017945 */ /* 0x000fe20003800200 */
[----:B------:R-:W-:Y:S01]  /*2600*/  ISETP.NE.AND P1, PT, R6, RZ, PT ;  /* 0x000000ff0600720c */ /* 0x000fe20003f25270 */
[----:B------:R-:W0:Y:S01]  /*2610*/  SHFL.DOWN PT, R5, R9, 0x10, R7 ;  /* 0x0a00000009057989 */ /* 0x000e2200000e0007 */
[----:B------:R-:W-:Y:S02]  /*2620*/  IMAD.MOV.U32 R20, RZ, RZ, R10 ;  /* 0x000000ffff147224 */ /* 0x000fe400078e000a */
[----:B------:R-:W-:Y:S01]  /*2630*/  IMAD.MOV.U32 R21, RZ, RZ, R12 ;  /* 0x000000ffff157224 */ /* 0x000fe200078e000c */
[----:B------:R1:W2:Y:S01]  /*2640*/  SHFL.DOWN PT, R11, R10, 0x10, R7 ;  /* 0x0a0000000a0b7989 */ /* 0x0002a200000e0007 */
[----:B------:R-:W-:-:S03]  /*2650*/  IMAD.MOV.U32 R3, RZ, RZ, R9 ;  /* 0x000000ffff037224 */ /* 0x000fc600078e0009 */
        /* <DEDUP_REMOVED lines=19> */
.L_x_574:
[----:B------:R-:W-:Y:S05]  /*2790*/  BSYNC.RECONVERGENT B1 ;  /* 0x0000000000017941 */ /* 0x000fea0003800200 */
.L_x_573:
[----:B------:R-:W-:Y:S04]  /*27a0*/  BSSY.RECONVERGENT B1, `(.L_x_575) ;  /* 0x000000a000017945 */ /* 0x000fe80003800200 */
[----:B------:R-:W-:Y:S05]  /*27b0*/  @P1 BRA `(.L_x_576) ;  /* 0x0000000000201947 */ /* 0x000fea0003800000 */
[----:B------:R-:W0:Y:S01]  /*27c0*/  S2R R6, SR_CgaCtaId ;  /* 0x0000000000067919 */ /* 0x000e220000008800 */
[----:B------:R-:W-:Y:S02]  /*27d0*/  MOV R5, 0x400 ;  /* 0x0000040000057802 */ /* 0x000fe40000000f00 */
[----:B------:R-:W-:-:S04]  /*27e0*/  SHF.R.U32.HI R4, RZ, 0x1, R0 ;  /* 0x00000001ff047819 */ /* 0x000fc80000011600 */
[----:B------:R-:W-:Y:S02]  /*27f0*/  LOP3.LUT R4, R4, 0x1f0, RZ, 0xc0, !PT ;  /* 0x000001f004047812 */ /* 0x000fe400078ec0ff */
[----:B0-----:R-:W-:-:S05]  /*2800*/  LEA R5, R6, R5, 0x18 ;  /* 0x0000000506057211 */ /* 0x001fca00078ec0ff */
[----:B------:R-:W-:-:S05]  /*2810*/  IMAD.IADD R5, R4, 0x1, R5 ;  /* 0x0000000104057824 */ /* 0x000fca00078e0205 */
[----:B------:R0:W-:Y:S04]  /*2820*/  STS.64 [R5+0x10], R20 ;  /* 0x0000101405007388 */ /* 0x0001e80000000a00 */
[----:B------:R0:W-:Y:S02]  /*2830*/  STS.64 [R5+0x8], R2 ;  /* 0x0000080205007388 */ /* 0x0001e40000000a00 */
.L_x_576:
[----:B------:R-:W-:Y:S05]  /*2840*/  BSYNC.RECONVERGENT B1 ;  /* 0x0000000000017941 */ /* 0x000fea0003800200 */
.L_x_575:
[----:B------:R-:W-:Y:S01]  /*2850*/  BAR.SYNC.DEFER_BLOCKING 0x0 ;  /* 0x0000000000007b1d */ /* 0x000fe20000010000 */
[----:B------:R-:W-:-:S13]  /*2860*/  ISETP.NE.AND P1, PT, R0, RZ, PT ;  /* 0x000000ff0000720c */ /* 0x000fda0003f25270 */
[----:B------:R-:W-:Y:S05]  /*2870*/  @P1 BRA `(.L_x_552) ;  /* 0x0000004800f81947 */ /* 0x000fea0003800000 */
[----:B------:R-:W-:Y:S01]  /*2880*/  UISETP.GE.AND UP0, UPT, UR4, 0x21, UPT ;  /* 0x000000210400788c */ /* 0x000fe2000bf06270 */
[----:B------:R-:W-:Y:S02]  /*2890*/  IMAD.MOV.U32 R11, RZ, RZ, R20 ;  /* 0x000000ffff0b7224 */ /* 0x000fe400078e0014 */
[----:B------:R-:W-:Y:S02]  /*28a0*/  IMAD.MOV.U32 R8, RZ, RZ, R21 ;  /* 0x000000ffff087224 */ /* 0x000fe400078e0015 */
[----:B------:R-:W-:Y:S02]  /*28b0*/  IMAD.MOV.U32 R4, RZ, RZ, R2 ;  /* 0x000000ffff047224 */ /* 0x000fe400078e0002 */
[----:B0-----:R-:W-:Y:S02]  /*28c0*/  IMAD.MOV.U32 R5, RZ, RZ, R3 ;  /* 0x000000ffff057224 */ /* 0x001fe400078e0003 */
[----:B------:R-:W-:Y:S05]  /*28d0*/  BRA.U !UP0, `(.L_x_577) ;  /* 0x00000001086c7547 */ /* 0x000fea000b800000 */
[----:B------:R-:W0:Y:S01]  /*28e0*/  S2R R5, SR_CgaCtaId ;  /* 0x0000000000057919 */ /* 0x000e220000008800 */
[----:B------:R-:W-:Y:S01]  /*28f0*/  MOV R0, 0x400 ;  /* 0x0000040000007802 */ /* 0x000fe20000000f00 */
[----:B------:R-:W-:Y:S01]  /*2900*/  BSSY.RECONVERGENT B1, `(.L_x_577) ;  /* 0x0000018000017945 */ /* 0x000fe20003800200 */
[----:B------:R-:W-:Y:S02]  /*2910*/  IMAD.MOV.U32 R11, RZ, RZ, R20 ;  /* 0x000000ffff0b7224 */ /* 0x000fe400078e0014 */
[----:B------:R-:W-:Y:S02]  /*2920*/  IMAD.MOV.U32 R8, RZ, RZ, R21 ;  /* 0x000000ffff087224 */ /* 0x000fe400078e0015 */
[----:B------:R-:W-:Y:S01]  /*2930*/  IMAD.MOV.U32 R4, RZ, RZ, R2 ;  /* 0x000000ffff047224 */ /* 0x000fe200078e0002 */
[----:B0-----:R-:W-:Y:S01]  /*2940*/  LEA R0, R5, R0, 0x18 ;  /* 0x0000000005007211 */ /* 0x001fe200078ec0ff */
[----:B------:R-:W-:-:S04]  /*2950*/  IMAD.MOV.U32 R5, RZ, RZ, R3 ;  /* 0x000000ffff057224 */ /* 0x000fc800078e0003 */
[----:B------:R-:W0:Y:S02]  /*2960*/  LDS.64 R6, [R0+0x18] ;  /* 0x0000180000067984 */ /* 0x000e240000000a00 */
[----:B0-----:R-:W-:-:S14]  /*2970*/  DSETP.GEU.AND P0, PT, R2, R6, PT ;  /* 0x000000060200722a */ /* 0x001fdc0003f0e000 */
[----:B------:R-:W-:Y:S05]  /*2980*/  @!P0 BRA `(.L_x_578) ;  /* 0x00000000003c8947 */ /* 0x000fea0003800000 */
[----:B------:R-:W0:Y:S01]  /*2990*/  LDS.64 R12, [R0+0x20] ;  /* 0x00002000000c7984 */ /* 0x000e220000000a00 */
[----:B------:R-:W-:Y:S01]  /*29a0*/  DSETP.GEU.AND P0, PT, R6, R2, PT ;  /* 0x000000020600722a */ /* 0x000fe20003f0e000 */
[----:B------:R-:W-:Y:S02]  /*29b0*/  IMAD.MOV.U32 R4, RZ, RZ, R6 ;  /* 0x000000ffff047224 */ /* 0x000fe400078e0006 */
[----:B------:R-:W-:Y:S02]  /*29c0*/  IMAD.MOV.U32 R5, RZ, RZ, R7 ;  /* 0x000000ffff057224 */ /* 0x000fe400078e0007 */
[----:B0-----:R-:W-:Y:S02]  /*29d0*/  IMAD.MOV.U32 R11, RZ, RZ, R12 ;  /* 0x000000ffff0b7224 */ /* 0x001fe400078e000c */
        /* <DEDUP_REMOVED lines=10> */
.L_x_578:
[----:B------:R-:W-:Y:S05]  /*2a80*/  BSYNC.RECONVERGENT B1 ;  /* 0x0000000000017941 */ /* 0x000fea0003800200 */
.L_x_577:
[----:B------:R-:W-:Y:S01]  /*2a90*/  UISETP.GE.AND UP0, UPT, UR4, 0x41, UPT ;  /* 0x000000410400788c */ /* 0x000fe2000bf06270 */
[----:B------:R-:W-:Y:S02]  /*2aa0*/  IMAD.MOV.U32 R9, RZ, RZ, R11 ;  /* 0x000000ffff097224 */ /* 0x000fe400078e000b */
[----:B------:R-:W-:Y:S02]  /*2ab0*/  IMAD.MOV.U32 R0, RZ, RZ, R8 ;  /* 0x000000ffff007224 */ /* 0x000fe400078e0008 */
[----:B------:R-:W-:Y:S02]  /*2ac0*/  IMAD.MOV.U32 R2, RZ, RZ, R4 ;  /* 0x000000ffff027224 */ /* 0x000fe400078e0004 */
[----:B------:R-:W-:Y:S02]  /*2ad0*/  IMAD.MOV.U32 R3, RZ, RZ, R5 ;  /* 0x000000ffff037224 */ /* 0x000fe400078e0005 */
[----:B------:R-:W-:Y:S05]  /*2ae0*/  BRA.U !UP0, `(.L_x_579) ;  /* 0x00000001086c7547 */ /* 0x000fea000b800000 */
[----:B------:R-:W0:Y:S01]  /*2af0*/  S2R R3, SR_CgaCtaId ;  /* 0x0000000000037919 */ /* 0x000e220000008800 */
[----:B------:R-:W-:Y:S01]  /*2b00*/  MOV R0, 0x400 ;  /* 0x0000040000007802 */ /* 0x000fe20000000f00 */
[----:B------:R-:W-:Y:S01]  /*2b10*/  BSSY.RECONVERGENT B1, `(.L_x_579) ;  /* 0x0000018000017945 */ /* 0x000fe20003800200 */
[----:B------:R-:W-:Y:S02]  /*2b20*/  IMAD.MOV.U32 R9, RZ, RZ, R11 ;  /* 0x000000ffff097224 */ /* 0x000fe400078e000b */
[----:B------:R-:W-:Y:S01]  /*2b30*/  IMAD.MOV.U32 R2, RZ, RZ, R4 ;  /* 0x000000ffff027224 */ /* 0x000fe200078e0004 */
[----:B0-----:R-:W-:Y:S01]  /*2b40*/  LEA R10, R3, R0, 0x18 ;  /* 0x00000000030a7211 */ /* 0x001fe200078ec0ff */
[----:B------:R-:W-:Y:S02]  /*2b50*/  IMAD.MOV.U32 R0, RZ, RZ, R8 ;  /* 0x000000ffff007224 */ /* 0x000fe400078e0008 */
[----:B------:R-:W-:Y:S02]  /*2b60*/  IMAD.MOV.U32 R3, RZ, RZ, R5 ;  /* 0x000000ffff037224 */ /* 0x000fe400078e0005 */
        /* <DEDUP_REMOVED lines=18> */
.L_x_580:
[----:B------:R-:W-:Y:S05]  /*2c90*/  BSYNC.RECONVERGENT B1 ;  /* 0x0000000000017941 */ /* 0x000fea0003800200 */
.L_x_579:
        /* <DEDUP_REMOVED lines=32> */
.L_x_582:
[----:B------:R-:W-:Y:S05]  /*2ea0*/  BSYNC.RECONVERGENT B1 ;  /* 0x0000000000017941 */ /* 0x000fea0003800200 */
.L_x_581:
        /* <DEDUP_REMOVED lines=32> */
.L_x_584:
[----:B------:R-:W-:Y:S05]  /*30b0*/  BSYNC.RECONVERGENT B1 ;  /* 0x0000000000017941 */ /* 0x000fea0003800200 */
.L_x_583:
        /* <DEDUP_REMOVED lines=32> */
.L_x_586:
[----:B------:R-:W-:Y:S05]  /*32c0*/  BSYNC.RECONVERGENT B1 ;  /* 0x0000000000017941 */ /* 0x000fea0003800200 */
.L_x_585:
        /* <DEDUP_REMOVED lines=32> */
.L_x_588:
[----:B------:R-:W-:Y:S05]  /*34d0*/  BSYNC.RECONVERGENT B1 ;  /* 0x0000000000017941 */ /* 0x000fea0003800200 */
.L_x_587:
        /* <DEDUP_REMOVED lines=16> */
[----:B------:R2:W4:Y:S01]  /*35e0*/  LDS.64 R20, [R8+0x80] ;  /* 0x0000800008147984 */ /* 0x0005220000000a00 */
[----:B------:R-:W-:Y:S01]  /*35f0*/  DSETP.GEU.AND P0, PT, R4, R6, PT ;  /* 0x000000060400722a */ /* 0x000fe20003f0e000 */
[----:B------:R-:W-:Y:S02]  /*3600*/  IMAD.MOV.U32 R2, RZ, RZ, R4 ;  /* 0x000000ffff027224 */ /* 0x000fe400078e0004 */
[----:B------:R-:W-:-:S11]  /*3610*/  IMAD.MOV.U32 R3, RZ, RZ, R5 ;  /* 0x000000ffff037224 */ /* 0x000fd600078e0005 */
[----:B--2---:R-:W-:Y:S05]  /*3620*/  @!P0 BRA `(.L_x_552) ;  /* 0x0000003c008c8947 */ /* 0x004fea0003800000 */
[CC--:B----4-:R-:W-:Y:S02]  /*3630*/  ISETP.GE.U32.AND P0, PT, R9.reuse, R20.reuse, PT ;  /* 0x000000140900720c */ /* 0x0d0fe40003f06070 */
        /* <DEDUP_REMOVED lines=8> */
.L_x_520:
[----:B------:R-:W1:Y:S01]  /*36c0*/  S2R R0, SR_TID.X ;  /* 0x0000000000007919 */ /* 0x000e620000002100 */
[----:B------:R-:W1:Y:S02]  /*36d0*/  LDC.64 R12, c[0x0][0x380] ;  /* 0x0000e000ff0c7b82 */ /* 0x000e640000000a00 */
[----:B-1----:R-:W-:-:S05]  /*36e0*/  IMAD.WIDE.U32 R12, R0, 0x10, R12 ;  /* 0x00000010000c7825 */ /* 0x002fca00078e000c */
[----:B0-----:R-:W2:Y:S04]  /*36f0*/  LDG.E.64.CONSTANT R20, desc[UR10][R12.64] ;  /* 0x0000000a0c147981 */ /* 0x001ea8000c1e9b00 */
[----:B------:R-:W3:Y:S04]  /*3700*/  LDG.E.64.CONSTANT R10, desc[UR10][R12.64+0x1000] ;  /* 0x0010000a0c0a7981 */ /* 0x000ee8000c1e9b00 */
[----:B------:R-:W4:Y:S04]  /*3710*/  LDG.E.64.CONSTANT R22, desc[UR10][R12.64+0x8] ;  /* 0x0000080a0c167981 */ /* 0x000f28000c1e9b00 */
[----:B------:R0:W5:Y:S04]  /*3720*/  LDG.E.64.CONSTANT R16, desc[UR10][R12.64+0x2000] ;  /* 0x0020000a0c107981 */ /* 0x000168000c1e9b00 */
[----:B------:R0:W5:Y:S04]  /*3730*/  LDG.E.64.CONSTANT R8, desc[UR10][R12.64+0x3000] ;  /* 0x0030000a0c087981 */ /* 0x000168000c1e9b00 */
[----:B------:R0:W5:Y:S04]  /*3740*/  LDG.E.64.CONSTANT R4, desc[UR10][R12.64+0x4000] ;  /* 0x0040000a0c047981 */ /* 0x000168000c1e9b00 */
[----:B------:R0:W5:Y:S04]  /*3750*/  LDG.E.64.CONSTANT R24, desc[UR10][R12.64+0x2008] ;  /* 0x0020080a0c187981 */ /* 0x000168000c1e9b00 */
[----:B------:R0:W5:Y:S04]  /*3760*/  LDG.E.64.CONSTANT R6, desc[UR10][R12.64+0x3008] ;  /* 0x0030080a0c067981 */ /* 0x000168000c1e9b00 */
[----:B------:R0:W5:Y:S01]  /*3770*/  LDG.E.64.CONSTANT R2, desc[UR10][R12.64+0x4008] ;  /* 0x0040080a0c027981 */ /* 0x000162000c1e9b00 */
[----:B------:R-:W-:Y:S01]  /*3780*/  BSSY.RECONVERGENT B1, `(.L_x_589) ;  /* 0x0000014000017945 */ /* 0x000fe20003800200 */
[----:B--2---:R-:W-:-:S02]  /*3790*/  IMAD.MOV.U32 R18, RZ, RZ, R20 ;  /* 0x000000ffff127224 */ /* 0x004fc400078e0014 */
[----:B------:R-:W-:Y:S01]  /*37a0*/  IMAD.MOV.U32 R19, RZ, RZ, R21 ;  /* 0x000000ffff137224 */ /* 0x000fe200078e0015 */
[----:B---3--:R-:W-:Y:S01]  /*37b0*/  DSETP.GEU.AND P0, PT, R20, R10, PT ;  /* 0x0000000a1400722a */ /* 0x008fe20003f0e000 */
[----:B----4-:R-:W-:Y:S02]  /*37c0*/  IMAD.MOV.U32 R14, RZ, RZ, R22 ;  /* 0x000000ffff0e7224 */ /* 0x010fe400078e0016 */
[----:B------:R-:W-:-:S11]  /*37d0*/  IMAD.MOV.U32 R15, RZ, RZ, R23 ;  /* 0x000000ffff0f7224 */ /* 0x000fd600078e0017 */
[----:B0-----:R-:W-:Y:S05]  /*37e0*/  @!P0 BRA `(.L_x_590) ;  /* 0x0000000000348947 */ /* 0x001fea0003800000 */
[----:B------:R0:W5:Y:S01]  /*37f0*/  LDG.E.64.CONSTANT R14, desc[UR10][R12.64+0x1008] ;  /* 0x0010080a0c0e7981 */ /* 0x000162000c1e9b00 */
[----:B------:R-:W-:Y:S01]  /*3800*/  DSETP.GEU.AND P0, PT, R10, R20, PT ;  /* 0x000000140a00722a */ /* 0x000fe20003f0e000 */
[----:B------:R-:W-:Y:S02]  /*3810*/  IMAD.MOV.U32 R18, RZ, RZ, R10 ;  /* 0x000000ffff127224 */ /* 0x000fe400078e000a */
[----:B------:R-:W-:-:S11]  /*3820*/  IMAD.MOV.U32 R19, RZ, RZ, R11 ;  /* 0x000000ffff137224 */ /* 0x000fd600078e000b */
[----:B0-----:R-:W-:Y:S05]  /*3830*/  @!P0 BRA `(.L_x_590) ;  /* 0x0000000000208947 */ /* 0x001fea0003800000 */
        /* <DEDUP_REMOVED lines=8> */
.L_x_590:
[----:B------:R-:W-:Y:S05]  /*38c0*/  BSYNC.RECONVERGENT B1 ;  /* 0x0000000000017941 */ /* 0x000fea0003800200 */
.L_x_589:
[----:B-----5:R-:W-:Y:S01]  /*38d0*/  DSETP.GEU.AND P0, PT, R18, R16, PT ;  /* 0x000000101200722a */ /* 0x020fe20003f0e000 */
[----:B------:R-:W-:Y:S01]  /*38e0*/  BSSY.RECONVERGENT B1, `(.L_x_591) ;  /* 0x0000014000017945 */ /* 0x000fe20003800200 */
[----:B------:R-:W-:Y:S02]  /*38f0*/  IMAD.MOV.U32 R21, RZ, RZ, R14 ;  /* 0x000000ffff157224 */ /* 0x000fe400078e000e */
[----:B------:R-:W-:Y:S02]  /*3900*/  IMAD.MOV.U32 R22, RZ, RZ, R15 ;  /* 0x000000ffff167224 */ /* 0x000fe400078e000f */
[----:B------:R-:W-:Y:S02]  /*3910*/  IMAD.MOV.U32 R10, RZ, RZ, R18 ;  /* 0x000000ffff0a7224 */ /* 0x000fe400078e0012 */
[----:B------:R-:W-:-:S06]  /*3920*/  IMAD.MOV.U32 R11, RZ, RZ, R19 ;  /* 0x000000ffff0b7224 */ /* 0x000fcc00078e0013 */
[----:B------:R-:W-:Y:S05]  /*3930*/  @!P0 BRA `(.L_x_592) ;  /* 0x0000000000388947 */ /* 0x000fea0003800000 */
        /* <DEDUP_REMOVED lines=14> */
.L_x_592:
[----:B------:R-:W-:Y:S05]  /*3a20*/  BSYNC.RECONVERGENT B1 ;  /* 0x0000000000017941 */ /* 0x000fea0003800200 */
.L_x_591:
[----:B------:R-:W-:Y:S01]  /*3a30*/  DSETP.GEU.AND P0, PT, R10, R8, PT ;  /* 0x000000080a00722a */ /* 0x000fe20003f0e000 */
        /* <DEDUP_REMOVED lines=20> */
.L_x_594:
[----:B------:R-:W-:Y:S05]  /*3b80*/  BSYNC.RECONVERGENT B1 ;  /* 0x0000000000017941 */ /* 0x000fea0003800200 */
.L_x_593:
        /* <DEDUP_REMOVED lines=21> */
.L_x_596:
[----:B------:R-:W-:Y:S05]  /*3ce0*/  BSYNC.RECONVERGENT B1 ;  /* 0x0000000000017941 */ /* 0x000fea0003800200 */
.L_x_595:
[----:B------:R-:W-:Y:S01]  /*3cf0*/  UISETP.GE.U32.AND UP0, UPT, UR8, 0xa00, UPT ;  /* 0x00000a000800788c */ /* 0x000fe2000bf06070 */
[----:B------:R-:W-:Y:S02]  /*3d00*/  IMAD.MOV.U32 R17, RZ, RZ, 0x500 ;  /* 0x00000500ff117424 */ /* 0x000fe400078e00ff */
[----:B------:R-:W-:-:S06]  /*3d10*/  IMAD.MOV.U32 R15, RZ, RZ, RZ ;  /* 0x000000ffff0f7224 */ /* 0x000fcc00078e00ff */
[----:B------:R-:W-:Y:S05]  /*3d20*/  BRA.U !UP0, `(.L_x_597) ;  /* 0x00000019084c7547 */ /* 0x000fea000b800000 */
[----:B------:R-:W-:Y:S01]  /*3d30*/  UIADD3 UR9, UP0, UPT, UR8, -0xa00, URZ ;  /* 0xfffff60008097890 */ /* 0x000fe2000ff1e0ff */
[----:B------:R-:W-:Y:S02]  /*3d40*/  IMAD.MOV.U32 R17, RZ, RZ, 0x500 ;  /* 0x00000500ff117424 */ /* 0x000fe400078e00ff */
[----:B------:R-:W-:Y:S01]  /*3d50*/  IMAD.MOV.U32 R15, RZ, RZ, RZ ;  /* 0x000000ffff0f7224 */ /* 0x000fe200078e00ff */
[----:B------:R-:W-:Y:S02]  /*3d60*/  ULEA.HI.X.SX32 UR8, UR8, 0xffffffff, 0x1, UP0 ;  /* 0xffffffff08087891 */ /* 0x000fe400080f0eff */
[----:B------:R-:W-:Y:S02]  /*3d70*/  UIMAD.WIDE.U32 UR12, UR9, -0x33333333, URZ ;  /* 0xcccccccd090c78a5 */ /* 0x000fe4000f8e00ff */
[----:B------:R-:W-:-:S04]  /*3d80*/  UIMAD.WIDE.U32 UR4, UR8, -0x33333333, URZ ;  /* 0xcccccccd080478a5 */ /* 0x000fc8000f8e00ff */
[----:B------:R-:W-:-:S04]  /*3d90*/  UIMAD.WIDE.U32 UR4, UP0, UR9, -0x33333334, UR4 ;  /* 0xcccccccc090478a5 */ /* 0x000fc8000f800004 */
[----:B------:R-:W-:Y:S02]  /*3da0*/  UIADD3.X UR7, UPT, UPT, URZ, URZ, URZ, UP0, !UPT ;  /* 0x000000ffff077290 */ /* 0x000fe400087fe4ff */
[----:B------:R-:W-:Y:S01]  /*3db0*/  UIADD3 URZ, UP0, UPT, UR13, UR4, URZ ;  /* 0x000000040dff7290 */ /* 0x000fe2000ff1e0ff */
[----:B------:R-:W-:-:S03]  /*3dc0*/  UMOV UR6, UR5 ;  /* 0x0000000500067c82 */ /* 0x000fc60008000000 */
[----:B------:R-:W-:Y:S02]  /*3dd0*/  UIMAD.WIDE.U32.X UR4, UR8, -0x33333334, UR6, UP0 ;  /* 0xcccccccc080478a5 */ /* 0x000fe400080e0406 */
[----:B------:R-:W-:Y:S02]  /*3de0*/  UISETP.GE.U32.AND UP0, UPT, UR9, 0x500, UPT ;  /* 0x000005000900788c */ /* 0x000fe4000bf06070 */
[----:B------:R-:W-:Y:S02]  /*3df0*/  USHF.R.U64 UR6, UR4, 0xa, UR5 ;  /* 0x0000000a04067899 */ /* 0x000fe40008001205 */
[----:B------:R-:W-:-:S09]  /*3e00*/  UISETP.GE.U32.AND.EX UP0, UPT, UR8, URZ, UPT, UP0 ;  /* 0x000000ff0800728c */ /* 0x000fd2000bf06100 */
[----:B------:R-:W-:Y:S05]  /*3e10*/  BRA.U !UP0, `(.L_x_598) ;  /* 0x0000001108107547 */ /* 0x000fea000b800000 */
[----:B------:R-:W0:Y:S01]  /*3e20*/  LDCU.64 UR8, c[0x0][0x380] ;  /* 0x00007000ff0877ac */ /* 0x000e220008000a00 */
[----:B------:R-:W-:Y:S02]  /*3e30*/  IMAD.MOV.U32 R17, RZ, RZ, 0x500 ;  /* 0x00000500ff117424 */ /* 0x000fe400078e00ff */
[----:B------:R-:W-:Y:S01]  /*3e40*/  IMAD.MOV.U32 R15, RZ, RZ, RZ ;  /* 0x000000ffff0f7224 */ /* 0x000fe200078e00ff */
[----:B------:R-:W-:-:S04]  /*3e50*/  UIADD3 UR4, UP0, UPT, UR6, 0x1, URZ ;  /* 0x0000000106047890 */ /* 0x000fc8000ff1e0ff */
[----:B------:R-:W-:Y:S02]  /*3e60*/  ULEA.HI.X UR5, UR5, URZ, URZ, 0x16, UP0 ;  /* 0x000000ff05057291 */ /* 0x000fe400080fb4ff */
[----:B------:R-:W-:Y:S02]  /*3e70*/  ULOP3.LUT UR4, UR4, 0xfffffffe, URZ, 0xc0, !UPT ;  /* 0xfffffffe04047892 */ /* 0x000fe4000f8ec0ff */
[----:B------:R-:W-:Y:S01]  /*3e80*/  ULOP3.LUT UR5, UR5, 0x7fffff, URZ, 0xc0, !UPT ;  /* 0x007fffff05057892 */ /* 0x000fe2000f8ec0ff */
[----:B0-----:R-:W-:-:S04]  /*3e90*/  LEA R10, P0, R0, UR8, 0x4 ;  /* 0x00000008000a7c11 */ /* 0x001fc8000f8020ff */
[----:B------:R-:W-:Y:S02]  /*3ea0*/  IADD3 R10, P1, PT, R10, 0xe008, RZ ;  /* 0x0000e0080a0a7810 */ /* 0x000fe40007f3e0ff */
[----:B------:R-:W-:-:S05]  /*3eb0*/  LEA.HI.X R11, R0, UR9, RZ, 0x4, P0 ;  /* 0x00000009000b7c11 */ /* 0x000fca00080f24ff */
[----:B------:R-:W-:-:S07]  /*3ec0*/  IMAD.X R11, RZ, RZ, R11, P1 ;  /* 0x000000ffff0b7224 */ /* 0x000fce00008e060b */
.L_x_619:
[----:B------:R-:W2:Y:S04]  /*3ed0*/  LDG.E.64.CONSTANT R28, desc[UR10][R10.64+-0x9008] ;  /* 0xff6ff80a0a1c7981 */ /* 0x000ea8000c1e9b00 */
[----:B------:R0:W5:Y:S04]  /*3ee0*/  LDG.E.64.CONSTANT R26, desc[UR10][R10.64+-0x8008] ;  /* 0xff7ff80a0a1a7981 */ /* 0x000168000c1e9b00 */
[----:B------:R0:W5:Y:S04]  /*3ef0*/  LDG.E.64.CONSTANT R22, desc[UR10][R10.64+-0x7008] ;  /* 0xff8ff80a0a167981 */ /* 0x000168000c1e9b00 */
[----:B------:R0:W5:Y:S04]  /*3f00*/  LDG.E.64.CONSTANT R4, desc[UR10][R10.64+-0x6008] ;  /* 0xff9ff80a0a047981 */ /* 0x000168000c1e9b00 */
[----:B------:R0:W5:Y:S04]  /*3f10*/  LDG.E.64.CONSTANT R2, desc[UR10][R10.64+-0x5008] ;  /* 0xffaff80a0a027981 */ /* 0x000168000c1e9b00 */
[----:B------:R0:W5:Y:S04]  /*3f20*/  LDG.E.64.CONSTANT R8, desc[UR10][R10.64+-0x4008] ;  /* 0xffbff80a0a087981 */ /* 0x000168000c1e9b00 */
[----:B------:R0:W5:Y:S01]  /*3f30*/  LDG.E.64.CONSTANT R6, desc[UR10][R10.64+-0x3008] ;  /* 0xffcff80a0a067981 */ /* 0x000162000c1e9b00 */
[----:B------:R-:W-:Y:S01]  /*3f40*/  UIADD3 UR4, UP0, UPT, UR4, -0x2, URZ ;  /* 0xfffffffe04047890 */ /* 0x000fe2000ff1e0ff */
[----:B------:R-:W-:Y:S01]  /*3f50*/  BSSY.RECONVERGENT B1, `(.L_x_599) ;  /* 0x0000019000017945 */ /* 0x000fe20003800200 */
[----:B------:R-:W-:-:S02]  /*3f60*/  IMAD.MOV.U32 R37, RZ, RZ, R14 ;  /* 0x000000ffff257224 */ /* 0x000fc400078e000e */
[----:B------:R-:W-:Y:S01]  /*3f70*/  UIADD3.X UR5, UPT, UPT, UR5, -0x1, URZ, UP0, !UPT ;  /* 0xffffffff05057890 */ /* 0x000fe200087fe4ff */
[----:B------:R-:W-:Y:S01]  /*3f80*/  IMAD.MOV.U32 R16, RZ, RZ, R21 ;  /* 0x000000ffff107224 */ /* 0x000fe200078e0015 */
[----:B------:R-:W-:Y:S01]  /*3f90*/  UISETP.NE.U32.AND UP0, UPT, UR4, URZ, UPT ;  /* 0x000000ff0400728c */ /* 0x000fe2000bf05070 */
[----:B------:R-:W-:Y:S02]  /*3fa0*/  IMAD.MOV.U32 R24, RZ, RZ, R18 ;  /* 0x000000ffff187224 */ /* 0x000fe400078e0012 */
[----:B------:R-:W-:Y:S01]  /*3fb0*/  IMAD.MOV.U32 R25, RZ, RZ, R19 ;  /* 0x000000ffff197224 */ /* 0x000fe200078e0013 */
[----:B------:R-:W-:Y:S01]  /*3fc0*/  UISETP.NE.AND.EX UP0, UPT, UR5, URZ, UPT, UP0 ;  /* 0x000000ff0500728c */ /* 0x000fe2000bf05300 */
        /* <DEDUP_REMOVED lines=17> */
.L_x_600:
[----:B------:R-:W-:Y:S05]  /*40e0*/  BSYNC.RECONVERGENT B1 ;  /* 0x0000000000017941 */ /* 0x000fea0003800200 */
.L_x_599:
[----:B------:R0:W5:Y:S02]  /*40f0*/  LDG.E.64.CONSTANT R18, desc[UR10][R10.64+-0x8000] ;  /* 0xff80000a0a127981 */ /* 0x000164000c1e9b00 */
[----:B-----5:R-:W-:Y:S01]  /*4100*/  DSETP.GEU.AND P0, PT, R24, R26, PT ;  /* 0x0000001a1800722a */ /* 0x020fe20003f0e000 */
[----:B------:R-:W-:Y:S01]  /*4110*/  BSSY.RECONVERGENT B1, `(.L_x_601) ;  /* 0x0000014000017945 */ /* 0x000fe20003800200 */
[----:B------:R-:W-:Y:S02]  /*4120*/  IMAD.MOV.U32 R33, RZ, RZ, R37 ;  /* 0x000000ffff217224 */ /* 0x000fe400078e0025 */
[----:B------:R-:W-:Y:S02]  /*4130*/  IMAD.MOV.U32 R35, RZ, RZ, R16 ;  /* 0x000000ffff237224 */ /* 0x000fe400078e0010 */
[----:B------:R-:W-:Y:S02]  /*4140*/  IMAD.MOV.U32 R20, RZ, RZ, R24 ;  /* 0x000000ffff147224 */ /* 0x000fe400078e0018 */
[----:B------:R-:W-:-:S06]  /*4150*/  IMAD.MOV.U32 R21, RZ, RZ, R25 ;  /* 0x000000ffff157224 */ /* 0x000fcc00078e0019 */
[----:B0-----:R-:W-:Y:S05]  /*4160*/  @!P0 BRA `(.L_x_602) ;  /* 0x0000000000388947 */ /* 0x001fea0003800000 */
        /* <DEDUP_REMOVED lines=14> */
.L_x_602:
[----:B------:R-:W-:Y:S05]  /*4250*/  BSYNC.RECONVERGENT B1 ;  /* 0x0000000000017941 */ /* 0x000fea0003800200 */
.L_x_601:
[----:B------:R0:W5:Y:S01]  /*4260*/  LDG.E.64.CONSTANT R24, desc[UR10][R10.64+-0x7000] ;  /* 0xff90000a0a187981 */ /* 0x000162000c1e9b00 */
[----:B------:R-:W-:Y:S01]  /*4270*/  DSETP.GEU.AND P0, PT, R20, R22, PT ;  /* 0x000000161400722a */ /* 0x000fe20003f0e000 */
[----:B------:R-:W-:Y:S01]  /*4280*/  BSSY.RECONVERGENT B1, `(.L_x_603) ;  /* 0x0000014000017945 */ /* 0x000fe20003800200 */
[----:B------:R-:W-:Y:S02]  /*4290*/  IMAD.MOV.U32 R29, RZ, RZ, R33 ;  /* 0x000000ffff1d7224 */ /* 0x000fe400078e0021 */
[----:B------:R-:W-:Y:S02]  /*42a0*/  IMAD.MOV.U32 R31, RZ, RZ, R35 ;  /* 0x000000ffff1f7224 */ /* 0x000fe400078e0023 */
[----:B------:R-:W-:Y:S02]  /*42b0*/  IMAD.MOV.U32 R18, RZ, RZ, R20 ;  /* 0x000000ffff127224 */ /* 0x000fe400078e0014 */
[----:B------:R-:W-:-:S06]  /*42c0*/  IMAD.MOV.U32 R19, RZ, RZ, R21 ;  /* 0x000000ffff137224 */ /* 0x000fcc00078e0015 */
[----:B0-----:R-:W-:Y:S05]  /*42d0*/  @!P0 BRA `(.L_x_604) ;  /* 0x0000000000388947 */ /* 0x001fea0003800000 */
[----:B------:R-:W-:Y:S01]  /*42e0*/  DSETP.GT.AND P0, PT, R20, R22, PT ;  /* 0x000000161400722a */ /* 0x000fe20003f04000 */
[----:B-----5:R-:W-:Y:S02]  /*42f0*/  IMAD.MOV.U32 R29, RZ, RZ, R24 ;  /* 0x000000ffff1d7224 */ /* 0x020fe400078e0018 */
        /* <DEDUP_REMOVED lines=12> */
.L_x_604:
[----:B------:R-:W-:Y:S05]  /*43c0*/  BSYNC.RECONVERGENT B1 ;  /* 0x0000000000017941 */ /* 0x000fea0003800200 */
.L_x_603:
[----:B------:R0:W5:Y:S01]  /*43d0*/  LDG.E.64.CONSTANT R22, desc[UR10][R10.64+-0x6000] ;  /* 0xffa0000a0a167981 */ /* 0x000162000c1e9b00 */
[----:B------:R-:W-:Y:S01]  /*43e0*/  DSETP.GEU.AND P0, PT, R18, R4, PT ;  /* 0x000000041200722a */ /* 0x000fe20003f0e000 */
[----:B------:R-:W-:Y:S01]  /*43f0*/  BSSY.RECONVERGENT B1, `(.L_x_605) ;  /* 0x0000014000017945 */ /* 0x000fe20003800200 */
[----:B-----5:R-:W-:Y:S02]  /*4400*/  IMAD.MOV.U32 R25, RZ, RZ, R29 ;  /* 0x000000ffff197224 */ /* 0x020fe400078e001d */
        /* <DEDUP_REMOVED lines=18> */
.L_x_606:
[----:B------:R-:W-:Y:S05]  /*4530*/  BSYNC.RECONVERGENT B1 ;  /* 0x0000000000017941 */ /* 0x000fea0003800200 */
.L_x_605:
        /* <DEDUP_REMOVED lines=22> */
.L_x_608:
[----:B------:R-:W-:Y:S05]  /*46a0*/  BSYNC.RECONVERGENT B1 ;  /* 0x0000000000017941 */ /* 0x000fea0003800200 */
.L_x_607:
[----:B------:R0:W5:Y:S04]  /*46b0*/  LDG.E.64.CONSTANT R20, desc[UR10][R10.64+-0x3000] ;  /* 0xffd0000a0a147981 */ /* 0x000168000c1e9b00 */
[----:B------:R0:W5:Y:S04]  /*46c0*/  LDG.E.64.CONSTANT R22, desc[UR10][R10.64+-0x2008] ;  /* 0xffdff80a0a167981 */ /* 0x000168000c1e9b00 */
[----:B------:R0:W5:Y:S04]  /*46d0*/  LDG.E.64.CONSTANT R24, desc[UR10][R10.64+-0x2000] ;  /* 0xffe0000a0a187981 */ /* 0x000168000c1e9b00 */
[----:B------:R0:W5:Y:S04]  /*46e0*/  LDG.E.64.CONSTANT R26, desc[UR10][R10.64+-0x1008] ;  /* 0xffeff80a0a1a7981 */ /* 0x000168000c1e9b00 */
[----:B------:R0:W5:Y:S04]  /*46f0*/  LDG.E.64.CONSTANT R28, desc[UR10][R10.64+-0x1000] ;  /* 0xfff0000a0a1c7981 */ /* 0x000168000c1e9b00 */
[----:B-----5:R0:W5:Y:S04]  /*4700*/  LDG.E.64.CONSTANT R4, desc[UR10][R10.64+-0x8] ;  /* 0xfffff80a0a047981 */ /* 0x020168000c1e9b00 */
[----:B------:R0:W5:Y:S01]  /*4710*/  LDG.E.64.CONSTANT R2, desc[UR10][R10.64] ;  /* 0x0000000a0a027981 */ /* 0x000162000c1e9b00 */
[----:B------:R-:W-:Y:S01]  /*4720*/  DSETP.GEU.AND P0, PT, R18, R8, PT ;  /* 0x000000081200722a */ /* 0x000fe20003f0e000 */
[----:B------:R-:W-:Y:S01]  /*4730*/  BSSY.RECONVERGENT B1, `(.L_x_609) ;  /* 0x0000015000017945 */ /* 0x000fe20003800200 */
[----:B------:R-:W-:-:S02]  /*4740*/  IMAD.MOV.U32 R16, RZ, RZ, R35 ;  /* 0x000000ffff107224 */ /* 0x000fc400078e0023 */
[----:B------:R-:W-:Y:S02]  /*4750*/  IMAD.MOV.U32 R14, RZ, RZ, R37 ;  /* 0x000000ffff0e7224 */ /* 0x000fe400078e0025 */
[----:B------:R-:W-:Y:S02]  /*4760*/  IMAD.MOV.U32 R30, RZ, RZ, R18 ;  /* 0x000000ffff1e7224 */ /* 0x000fe400078e0012 */
[----:B------:R-:W-:-:S06]  /*4770*/  IMAD.MOV.U32 R31, RZ, RZ, R19 ;  /* 0x000000ffff1f7224 */ /* 0x000fcc00078e0013 */
        /* <DEDUP_REMOVED lines=16> */
.L_x_610:
[----:B------:R-:W-:Y:S05]  /*4880*/  BSYNC.RECONVERGENT B1 ;  /* 0x0000000000017941 */ /* 0x000fea0003800200 */
.L_x_609:
        /* <DEDUP_REMOVED lines=21> */
.L_x_612:
[----:B------:R-:W-:Y:S05]  /*49e0*/  BSYNC.RECONVERGENT B1 ;  /* 0x0000000000017941 */ /* 0x000fea0003800200 */
.L_x_611:
        /* <DEDUP_REMOVED lines=21> */
.L_x_614:
[----:B------:R-:W-:Y:S05]  /*4b40*/  BSYNC.RECONVERGENT B1 ;  /* 0x0000000000017941 */ /* 0x000fea0003800200 */
.L_x_613:
        /* <DEDUP_REMOVED lines=21> */
.L_x_616:
[----:B------:R-:W-:Y:S05]  /*4ca0*/  BSYNC.RECONVERGENT B1 ;  /* 0x0000000000017941 */ /* 0x000fea0003800200 */
.L_x_615:
        /* <DEDUP_REMOVED lines=21> */
.L_x_618:
[----:B------:R-:W-:Y:S05]  /*4e00*/  BSYNC.RECONVERGENT B1 ;  /* 0x0000000000017941 */ /* 0x000fea0003800200 */
.L_x_617:
[----:B------:R-:W-:Y:S02]  /*4e10*/  IADD3 R17, P0, PT, R17, 0xa00, RZ ;  /* 0x00000a0011117810 */ /* 0x000fe40007f1e0ff */
[----:B------:R-:W-:-:S03]  /*4e20*/  IADD3 R10, P1, PT, R10, 0xa000, RZ ;  /* 0x0000a0000a0a7810 */ /* 0x000fc60007f3e0ff */
[----:B------:R-:W-:Y:S02]  /*4e30*/  IMAD.X R15, RZ, RZ, R15, P0 ;  /* 0x000000ffff0f7224 */ /* 0x000fe400000e060f */
[----:B------:R-:W-:Y:S01]  /*4e40*/  IMAD.X R11, RZ, RZ, R11, P1 ;  /* 0x000000ffff0b7224 */ /* 0x000fe200008e060b */
[----:B------:R-:W-:Y:S07]  /*4e50*/  BRA.U UP0, `(.L_x_619) ;  /* 0xfffffff1001c7547 */ /* 0x000fee000b83ffff */
.L_x_598:
[----:B------:R-:W-:-:S04]  /*4e60*/  ULOP3.LUT UR4, UR6, 0x1, URZ, 0xc0, !UPT ;  /* 0x0000000106047892 */ /* 0x000fc8000f8ec0ff */
[----:B------:R-:W-:-:S04]  /*4e70*/  UISETP.NE.U32.AND UP0, UPT, UR4, 0x1, UPT ;  /* 0x000000010400788c */ /* 0x000fc8000bf05070 */
[----:B------:R-:W-:-:S09]  /*4e80*/  UISETP.NE.U32.AND.EX UP0, UPT, URZ, URZ, UPT, UP0 ;  /* 0x000000ffff00728c */ /* 0x000fd2000bf05100 */
[----:B------:R-:W-:Y:S05]  /*4e90*/  BRA.U !UP0, `(.L_x_597) ;  /* 0x0000000508f07547 */ /* 0x000fea000b800000 */
[----:B------:R-:W-:-:S04]  /*4ea0*/  LEA R30, P0, R17, R12, 0x4 ;  /* 0x0000000c111e7211 */ /* 0x000fc800078020ff */
[----:B------:R-:W-:-:S05]  /*4eb0*/  LEA.HI.X R31, R17, R13, R15, 0x4, P0 ;  /* 0x0000000d111f7211 */ /* 0x000fca00000f240f */
[----:B------:R-:W2:Y:S04]  /*4ec0*/  LDG.E.64.CONSTANT R28, desc[UR10][R30.64] ;  /* 0x0000000a1e1c7981 */ /* 0x000ea8000c1e9b00 */
[----:B------:R0:W5:Y:S04]  /*4ed0*/  LDG.E.64.CONSTANT R26, desc[UR10][R30.64+0x1000] ;  /* 0x0010000a1e1a7981 */ /* 0x000168000c1e9b00 */
[----:B------:R0:W5:Y:S04]  /*4ee0*/  LDG.E.64.CONSTANT R24, desc[UR10][R30.64+0x1008] ;  /* 0x0010080a1e187981 */ /* 0x000168000c1e9b00 */
[----:B------:R0:W5:Y:S04]  /*4ef0*/  LDG.E.64.CONSTANT R22, desc[UR10][R30.64+0x2000] ;  /* 0x0020000a1e167981 */ /* 0x000168000c1e9b00 */
[----:B------:R0:W5:Y:S04]  /*4f00*/  LDG.E.64.CONSTANT R12, desc[UR10][R30.64+0x2008] ;  /* 0x0020080a1e0c7981 */ /* 0x000168000c1e9b00 */
[----:B------:R0:W5:Y:S04]  /*4f10*/  LDG.E.64.CONSTANT R10, desc[UR10][R30.64+0x3000] ;  /* 0x0030000a1e0a7981 */ /* 0x000168000c1e9b00 */
[----:B------:R0:W5:Y:S04]  /*4f20*/  LDG.E.64.CONSTANT R8, desc[UR10][R30.64+0x3008] ;  /* 0x0030080a1e087981 */ /* 0x000168000c1e9b00 */
        /* <DEDUP_REMOVED lines=24> */
.L_x_621:
[----:B------:R-:W-:Y:S05]  /*50b0*/  BSYNC.RECONVERGENT B1 ;  /* 0x0000000000017941 */ /* 0x000fea0003800200 */
.L_x_620:
        /* <DEDUP_REMOVED lines=21> */
.L_x_623:
[----:B------:R-:W-:Y:S05]  /*5210*/  BSYNC.RECONVERGENT B1 ;  /* 0x0000000000017941 */ /* 0x000fea0003800200 */
.L_x_622:
        /* <DEDUP_REMOVED lines=21> */
.L_x_625:
[----:B------:R-:W-:Y:S05]  /*5370*/  BSYNC.RECONVERGENT B1 ;  /* 0x0000000000017941 */ /* 0x000fea0003800200 */
.L_x_624:
        /* <DEDUP_REMOVED lines=21> */
.L_x_627:
[----:B------:R-:W-:Y:S05]  /*54d0*/  BSYNC.RECONVERGENT B1 ;  /* 0x0000000000017941 */ /* 0x000fea0003800200 */
.L_x_626:
[----:B------:R-:W-:Y:S01]  /*54e0*/  DSETP.GEU.AND P0, PT, R12, R6, PT ;  /* 0x000000060c00722a */ /* 0x000fe20003f0e000 */
[----:B------:R-:W-:Y:S01]  /*54f0*/  BSSY.RECONVERGENT B1, `(.L_x_628) ;  /* 0x0000015000017945 */ /* 0x000fe20003800200 */
[----:B------:R-:W-:Y:S01]  /*5500*/  IADD3 R17, P2, PT, R17, 0x500, RZ ;  /* 0x0000050011117810 */ /* 0x000fe20007f5e0ff */
[----:B------:R-:W-:Y:S02]  /*5510*/  IMAD.MOV.U32 R14, RZ, RZ, R23 ;  /* 0x000000ffff0e7224 */ /* 0x000fe400078e0017 */
[----:B------:R-:W-:Y:S02]  /*5520*/  IMAD.MOV.U32 R21, RZ, RZ, R25 ;  /* 0x000000ffff157224 */ /* 0x000fe400078e0019 */
[----:B------:R-:W-:Y:S02]  /*5530*/  IMAD.MOV.U32 R18, RZ, RZ, R12 ;  /* 0x000000ffff127224 */ /* 0x000fe400078e000c */
[----:B------:R-:W-:-:S05]  /*5540*/  IMAD.MOV.U32 R19, RZ, RZ, R13 ;  /* 0x000000ffff137224 */ /* 0x000fca00078e000d */
        /* <DEDUP_REMOVED lines=15> */
.L_x_629:
[----:B------:R-:W-:Y:S05]  /*5640*/  BSYNC.RECONVERGENT B1 ;  /* 0x0000000000017941 */ /* 0x000fea0003800200 */
.L_x_628:
[----:B------:R-:W-:-:S07]  /*5650*/  IMAD.X R15, RZ, RZ, R15, P2 ;  /* 0x000000ffff0f7224 */ /* 0x000fce00010e060f */
.L_x_597:
[----:B------:R-:W0:Y:S02]  /*5660*/  LDCU UR4, c[0x0][0x390] ;  /* 0x00007200ff0477ac */ /* 0x000e240008000800 */
[----:B0-----:R-:W-:Y:S02]  /*5670*/  USHF.R.S32.HI UR5, URZ, 0x1f, UR4 ;  /* 0x0000001fff057899 */ /* 0x001fe40008011404 */
[----:B------:R-:W-:-:S04]  /*5680*/  ISETP.GE.U32.AND P0, PT, R17, UR4, PT ;  /* 0x0000000411007c0c */ /* 0x000fc8000bf06070 */
[----:B------:R-:W-:-:S13]  /*5690*/  ISETP.GE.AND.EX P0, PT, R15, UR5, PT, P0 ;  /* 0x000000050f007c0c */ /* 0x000fda000bf06300 */
[----:B------:R-:W-:Y:S05]  /*56a0*/  @P0 BRA `(.L_x_630) ;  /* 0x00000008008c0947 */ /* 0x000fea0003800000 */
[----:B------:R-:W-:Y:S01]  /*56b0*/  IADD3 R3, PT, PT, -R17, UR4, RZ ;  /* 0x0000000411037c10 */ /* 0x000fe2000fffe1ff */
[----:B------:R-:W-:Y:S03]  /*56c0*/  BSSY.RECONVERGENT B1, `(.L_x_630) ;  /* 0x00000a1000017945 */ /* 0x000fe60003800200 */
[----:B------:R-:W-:-:S13]  /*56d0*/  ISETP.GE.AND P0, PT, R0, R3, PT ;  /* 0x000000030000720c */ /* 0x000fda0003f06270 */
[----:B------:R-:W-:Y:S05]  /*56e0*/  @P0 BRA `(.L_x_631) ;  /* 0x0000000800780947 */ /* 0x000fea0003800000 */
[----:B------:R-:W-:Y:S01]  /*56f0*/  LOP3.LUT R2, RZ, R0, RZ, 0x33, !PT ;  /* 0x00000000ff027212 */ /* 0x000fe200078e33ff */
[----:B------:R-:W-:Y:S03]  /*5700*/  BSSY.RECONVERGENT B2, `(.L_x_632) ;  /* 0x000002e000027945 */ /* 0x000fe60003800200 */
[----:B------:R-:W-:-:S04]  /*5710*/  IADD3 R16, PT, PT, -R17, UR4, R2 ;  /* 0x0000000411107c10 */ /* 0x000fc8000fffe102 */
[----:B------:R-:W-:-:S04]  /*5720*/  LOP3.LUT R2, R16, 0x300, RZ, 0xc0, !PT ;  /* 0x0000030010027812 */ /* 0x000fc800078ec0ff */
[----:B------:R-:W-:Y:S01]  /*5730*/  ISETP.NE.AND P0, PT, R2, 0x300, PT ;  /* 0x000003000200780c */ /* 0x000fe20003f05270 */
[----:B------:R-:W-:-:S12]  /*5740*/  IMAD.MOV.U32 R2, RZ, RZ, R0 ;  /* 0x000000ffff027224 */ /* 0x000fd800078e0000 */
[----:B------:R-:W-:Y:S05]  /*5750*/  @!P0 BRA `(.L_x_633) ;  /* 0x0000000000a08947 */ /* 0x000fea0003800000 */
[----:B------:R-:W0:Y:S01]  /*5760*/  LDCU.64 UR6, c[0x0][0x380] ;  /* 0x00007000ff0677ac */ /* 0x000e220008000a00 */
[----:B------:R-:W-:Y:S02]  /*5770*/  IADD3 R5, P0, PT, R0, R17, RZ ;  /* 0x0000001100057210 */ /* 0x000fe40007f1e0ff */
[----:B------:R-:W-:-:S03]  /*5780*/  LEA.HI R2, R16, 0x1, RZ, 0x18 ;  /* 0x0000000110027811 */ /* 0x000fc600078fc0ff */
[----:B------:R-:W-:Y:S01]  /*5790*/  IMAD.X R6, RZ, RZ, R15, P0 ;  /* 0x000000ffff067224 */ /* 0x000fe200000e060f */
[----:B------:R-:W-:Y:S01]  /*57a0*/  LOP3.LUT R4, R2, 0x3, RZ, 0xc0, !PT ;  /* 0x0000000302047812 */ /* 0x000fe200078ec0ff */
[----:B------:R-:W-:-:S04]  /*57b0*/  IMAD.MOV.U32 R2, RZ, RZ, R0 ;  /* 0x000000ffff027224 */ /* 0x000fc800078e0000 */
[----:B------:R-:W-:Y:S01]  /*57c0*/  IMAD.MOV R10, RZ, RZ, -R4 ;  /* 0x000000ffff0a7224 */ /* 0x000fe200078e0a04 */
[----:B0-----:R-:W-:-:S04]  /*57d0*/  LEA R12, P1, R5, UR6, 0x4 ;  /* 0x00000006050c7c11 */ /* 0x001fc8000f8220ff */
[----:B------:R-:W-:-:S09]  /*57e0*/  LEA.HI.X R5, R5, UR7, R6, 0x4, P1 ;  /* 0x0000000705057c11 */ /* 0x000fd200088f2406 */
.L_x_636:
[----:B------:R-:W-:-:S05]  /*57f0*/  IMAD.MOV.U32 R4, RZ, RZ, R12 ;  /* 0x000000ffff047224 */ /* 0x000fca00078e000c */
[----:B------:R-:W2:Y:S01]  /*5800*/  LDG.E.64.CONSTANT R8, desc[UR10][R4.64] ;  /* 0x0000000a04087981 */ /* 0x000ea2000c1e9b00 */
[----:B------:R-:W-:Y:S01]  /*5810*/  VIADD R10, R10, 0x1 ;  /* 0x000000010a0a7836 */ /* 0x000fe20000000000 */
[----:B------:R-:W-:Y:S01]  /*5820*/  BSSY.RECONVERGENT B3, `(.L_x_634) ;  /* 0x0000018000037945 */ /* 0x000fe20003800200 */
[----:B------:R-:W-:-:S03]  /*5830*/  IADD3 R12, P3, PT, R4, 0x1000, RZ ;  /* 0x00001000040c7810 */ /* 0x000fc60007f7e0ff */
[----:B------:R-:W-:Y:S01]  /*5840*/  ISETP.NE.AND P2, PT, R10, RZ, PT ;  /* 0x000000ff0a00720c */ /* 0x000fe20003f45270 */
[----:B--2---:R-:W-:-:S14]  /*5850*/  DSETP.GEU.AND P0, PT, R18, R8, PT ;  /* 0x000000081200722a */ /* 0x004fdc0003f0e000 */
        /* <DEDUP_REMOVED lines=20> */
.L_x_635:
[----:B------:R-:W-:Y:S05]  /*59a0*/  BSYNC.RECONVERGENT B3 ;  /* 0x0000000000037941 */ /* 0x000fea0003800200 */
.L_x_634:
[----:B------:R-:W-:Y:S02]  /*59b0*/  IMAD.X R5, RZ, RZ, R5, P3 ;  /* 0x000000ffff057224 */ /* 0x000fe400018e0605 */
[----:B------:R-:W-:Y:S01]  /*59c0*/  VIADD R2, R2, 0x100 ;  /* 0x0000010002027836 */ /* 0x000fe20000000000 */
[----:B------:R-:W-:Y:S06]  /*59d0*/  @P2 BRA `(.L_x_636) ;  /* 0xfffffffc00842947 */ /* 0x000fec000383ffff */
.L_x_633:
[----:B------:R-:W-:Y:S05]  /*59e0*/  BSYNC.RECONVERGENT B2 ;  /* 0x0000000000027941 */ /* 0x000fea0003800200 */
.L_x_632:
[----:B------:R-:W-:-:S13]  /*59f0*/  ISETP.GE.U32.AND P0, PT, R16, 0x300, PT ;  /* 0x000003001000780c */ /* 0x000fda0003f06070 */
[----:B------:R-:W-:Y:S05]  /*5a00*/  @!P0 BRA `(.L_x_631) ;  /* 0x0000000400b08947 */ /* 0x000fea0003800000 */
[----:B------:R-:W0:Y:S01]  /*5a10*/  LDCU.64 UR6, c[0x0][0x380] ;  /* 0x00007000ff0677ac */ /* 0x000e220008000a00 */
[----:B------:R-:W-:-:S05]  /*5a20*/  IADD3 R5, P0, PT, R2, R17, RZ ;  /* 0x0000001102057210 */ /* 0x000fca0007f1e0ff */
[----:B------:R-:W-:Y:S01]  /*5a30*/  IMAD.X R6, RZ, RZ, R15, P0 ;  /* 0x000000ffff067224 */ /* 0x000fe200000e060f */
[----:B0-----:R-:W-:-:S04]  /*5a40*/  LEA R4, P1, R5, UR6, 0x4 ;  /* 0x0000000605047c11 */ /* 0x001fc8000f8220ff */
[----:B------:R-:W-:Y:S02]  /*5a50*/  IADD3 R4, P0, PT, R4, 0x3008, RZ ;  /* 0x0000300804047810 */ /* 0x000fe40007f1e0ff */
[----:B------:R-:W-:-:S05]  /*5a60*/  LEA.HI.X R5, R5, UR7, R6, 0x4, P1 ;  /* 0x0000000705057c11 */ /* 0x000fca00088f2406 */
[----:B------:R-:W-:-:S07]  /*5a70*/  IMAD.X R5, RZ, RZ, R5, P0 ;  /* 0x000000ffff057224 */ /* 0x000fce00000e0605 */
.L_x_645:
[----:B------:R-:W2:Y:S04]  /*5a80*/  LDG.E.64.CONSTANT R16, desc[UR10][R4.64+-0x3008] ;  /* 0xffcff80a04107981 */ /* 0x000ea8000c1e9b00 */
        /* <DEDUP_REMOVED lines=25> */
.L_x_638:
[----:B------:R-:W-:Y:S05]  /*5c20*/  BSYNC.RECONVERGENT B2 ;  /* 0x0000000000027941 */ /* 0x000fea0003800200 */
.L_x_637:
        /* <DEDUP_REMOVED lines=22> */
.L_x_640:
[----:B------:R-:W-:Y:S05]  /*5d90*/  BSYNC.RECONVERGENT B2 ;  /* 0x0000000000027941 */ /* 0x000fea0003800200 */
.L_x_639:
        /* <DEDUP_REMOVED lines=22> */
.L_x_642:
[----:B------:R-:W-:Y:S05]  /*5f00*/  BSYNC.RECONVERGENT B2 ;  /* 0x0000000000027941 */ /* 0x000fea0003800200 */
.L_x_641:
        /* <DEDUP_REMOVED lines=22> */
.L_x_644:
[----:B------:R-:W-:Y:S05]  /*6070*/  BSYNC.RECONVERGENT B2 ;  /* 0x0000000000027941 */ /* 0x000fea0003800200 */
.L_x_643:
[----:B------:R-:W-:Y:S01]  /*6080*/  VIADD R2, R2, 0x400 ;  /* 0x0000040002027836 */ /* 0x000fe20000000000 */
[----:B------:R-:W-:-:S04]  /*6090*/  IADD3 R4, P1, PT, R4, 0x4000, RZ ;  /* 0x0000400004047810 */ /* 0x000fc80007f3e0ff */
[----:B------:R-:W-:Y:S01]  /*60a0*/  ISETP.GE.AND P0, PT, R2, R3, PT ;  /* 0x000000030200720c */ /* 0x000fe20003f06270 */
[----:B------:R-:W-:-:S12]  /*60b0*/  IMAD.X R5, RZ, RZ, R5, P1 ;  /* 0x000000ffff057224 */ /* 0x000fd800008e0605 */
[----:B------:R-:W-:Y:S05]  /*60c0*/  @!P0 BRA `(.L_x_645) ;  /* 0xfffffff8006c8947 */ /* 0x000fea000383ffff */
.L_x_631:
[----:B------:R-:W-:Y:S05]  /*60d0*/  BSYNC.RECONVERGENT B1 ;  /* 0x0000000000017941 */ /* 0x000fea0003800200 */
.L_x_630:
[----:B------:R-:W0:Y:S01]  /*60e0*/  S2R R2, SR_LANEID ;  /* 0x0000000000027919 */ /* 0x000e220000000000 */
[----:B------:R-:W-:Y:S01]  /*60f0*/  BSSY.RECONVERGENT B1, `(.L_x_646) ;  /* 0x000001a000017945 */ /* 0x000fe20003800200 */
[----:B------:R-:W-:Y:S01]  /*6100*/  IMAD.MOV.U32 R3, RZ, RZ, R14 ;  /* 0x000000ffff037224 */ /* 0x000fe200078e000e */
[----:B------:R-:W-:Y:S01]  /*6110*/  SHFL.DOWN PT, R6, R18, 0x1, 0x1f ;  /* 0x08201f0012067f89 */ /* 0x000fe200000e0000 */
[----:B------:R-:W-:Y:S02]  /*6120*/  IMAD.MOV.U32 R12, RZ, RZ, R21 ;  /* 0x000000ffff0c7224 */ /* 0x000fe400078e0015 */
[----:B------:R-:W-:Y:S01]  /*6130*/  IMAD.MOV.U32 R4, RZ, RZ, R18 ;  /* 0x000000ffff047224 */ /* 0x000fe200078e0012 */
[----:B------:R-:W1:Y:S01]  /*6140*/  SHFL.DOWN PT, R7, R19, 0x1, 0x1f ;  /* 0x08201f0013077f89 */ /* 0x000e6200000e0000 */
[----:B------:R-:W-:-:S03]  /*6150*/  IMAD.MOV.U32 R5, RZ, RZ, R19 ;  /* 0x000000ffff057224 */ /* 0x000fc600078e0013 */
[----:B------:R2:W3:Y:S04]  /*6160*/  SHFL.DOWN PT, R9, R14, 0x1, 0x1f ;  /* 0x08201f000e097f89 */ /* 0x0004e800000e0000 */
[----:B------:R2:W4:Y:S01]  /*6170*/  SHFL.DOWN PT, R8, R21, 0x1, 0x1f ;  /* 0x08201f0015087f89 */ /* 0x00052200000e0000 */
[----:B-1----:R-:W-:-:S06]  /*6180*/  DSETP.GEU.AND P0, PT, R18, R6, PT ;  /* 0x000000061200722a */ /* 0x002fcc0003f0e000 */
[----:B0-----:R-:W-:-:S13]  /*6190*/  ISETP.GT.OR P0, PT, R2, 0x1e, !P0 ;  /* 0x0000001e0200780c */ /* 0x001fda0004704670 */
[----:B--234-:R-:W-:Y:S05]  /*61a0*/  @P0 BRA `(.L_x_647) ;  /* 0x0000000000380947 */ /* 0x01cfea0003800000 */
        /* <DEDUP_REMOVED lines=14> */
.L_x_647:
[----:B------:R-:W-:Y:S05]  /*6290*/  BSYNC.RECONVERGENT B1 ;  /* 0x0000000000017941 */ /* 0x000fea0003800200 */
.L_x_646:
        /* <DEDUP_REMOVED lines=26> */
.L_x_649:
[----:B------:R-:W-:Y:S05]  /*6440*/  BSYNC.RECONVERGENT B1 ;  /* 0x0000000000017941 */ /* 0x000fea0003800200 */
.L_x_648:
        /* <DEDUP_REMOVED lines=26> */
.L_x_651:
[----:B------:R-:W-:Y:S05]  /*65f0*/  BSYNC.RECONVERGENT B1 ;  /* 0x0000000000017941 */ /* 0x000fea0003800200 */
.L_x_650:
        /* <DEDUP_REMOVED lines=26> */
.L_x_653:
[----:B------:R-:W-:Y:S05]  /*67a0*/  BSYNC.RECONVERGENT B1 ;  /* 0x0000000000017941 */ /* 0x000fea0003800200 */
.L_x_652:
[----:B------:R-:W-:Y:S01]  /*67b0*/  SHFL.DOWN PT, R4, R6, 0x10, 0x1f ;  /* 0x0a001f0006047f89 */ /* 0x000fe200000e0000 */
[----:B------:R-:W-:Y:S01]  /*67c0*/  BSSY.RECONVERGENT B1, `(.L_x_654) ;  /* 0x000001a000017945 */ /* 0x000fe20003800200 */
[----:B------:R-:W-:Y:S01]  /*67d0*/  ISETP.NE.AND P1, PT, R2, RZ, PT ;  /* 0x000000ff0200720c */ /* 0x000fe20003f25270 */
[----:B------:R-:W-:Y:S01]  /*67e0*/  IMAD.MOV.U32 R20, RZ, RZ, R10 ;  /* 0x000000ffff147224 */ /* 0x000fe200078e000a */
[----:B------:R-:W0:Y:S01]  /*67f0*/  SHFL.DOWN PT, R5, R7, 0x10, 0x1f ;  /* 0x0a001f0007057f89 */ /* 0x000e2200000e0000 */
[----:B------:R-:W-:Y:S02]  /*6800*/  IMAD.MOV.U32 R21, RZ, RZ, R11 ;  /* 0x000000ffff157224 */ /* 0x000fe400078e000b */
[----:B------:R-:W-:Y:S01]  /*6810*/  IMAD.MOV.U32 R3, RZ, RZ, R7 ;  /* 0x000000ffff037224 */ /* 0x000fe200078e0007 */
[----:B------:R1:W2:Y:S04]  /*6820*/  SHFL.DOWN PT, R9, R10, 0x10, 0x1f ;  /* 0x0a001f000a097f89 */ /* 0x0002a800000e0000 */
[----:B------:R1:W3:Y:S01]  /*6830*/  SHFL.DOWN PT, R8, R11, 0x10, 0x1f ;  /* 0x0a001f000b087f89 */ /* 0x0002e200000e0000 */
[----:B0-----:R-:W-:-:S06]  /*6840*/  DSETP.GEU.AND P0, PT, R6, R4, PT ;  /* 0x000000040600722a */ /* 0x001fcc0003f0e000 */
[----:B------:R-:W-:Y:S01]  /*6850*/  ISETP.GT.OR P0, PT, R2, 0xf, !P0 ;  /* 0x0000000f0200780c */ /* 0x000fe20004704670 */
        /* <DEDUP_REMOVED lines=16> */
.L_x_655:
[----:B------:R-:W-:Y:S05]  /*6960*/  BSYNC.RECONVERGENT B1 ;  /* 0x0000000000017941 */ /* 0x000fea0003800200 */
.L_x_654:
        /* <DEDUP_REMOVED lines=10> */
.L_x_657:
[----:B------:R-:W-:Y:S05]  /*6a10*/  BSYNC.RECONVERGENT B1 ;  /* 0x0000000000017941 */ /* 0x000fea0003800200 */
.L_x_656:
[----:B------:R-:W-:Y:S01]  /*6a20*/  BAR.SYNC.DEFER_BLOCKING 0x0 ;  /* 0x0000000000007b1d */ /* 0x000fe20000010000 */
[----:B------:R-:W-:-:S13]  /*6a30*/  ISETP.NE.AND P1, PT, R0, RZ, PT ;  /* 0x000000ff0000720c */ /* 0x000fda0003f25270 */
[----:B------:R-:W-:Y:S05]  /*6a40*/  @P1 BRA `(.L_x_552) ;  /* 0x0000000800841947 */ /* 0x000fea0003800000 */
[----:B0-----:R-:W0:Y:S01]  /*6a50*/  S2R R5, SR_CgaCtaId ;  /* 0x0000000000057919 */ /* 0x001e220000008800 */
[----:B------:R-:W-:Y:S01]  /*6a60*/  MOV R0, 0x400 ;  /* 0x0000040000007802 */ /* 0x000fe20000000f00 */
[----:B------:R-:W-:Y:S01]  /*6a70*/  BSSY.RECONVERGENT B1, `(.L_x_658) ;  /* 0x000001a000017945 */ /* 0x000fe20003800200 */
[----:B------:R-:W-:Y:S02]  /*6a80*/  IMAD.MOV.U32 R33, RZ, RZ, R20 ;  /* 0x000000ffff217224 */ /* 0x000fe400078e0014 */
[----:B------:R-:W-:Y:S02]  /*6a90*/  IMAD.MOV.U32 R31, RZ, RZ, R21 ;  /* 0x000000ffff1f7224 */ /* 0x000fe400078e0015 */
[----:B------:R-:W-:Y:S02]  /*6aa0*/  IMAD.MOV.U32 R28, RZ, RZ, R2 ;  /* 0x000000ffff1c7224 */ /* 0x000fe400078e0002 */
[----:B------:R-:W-:Y:S01]  /*6ab0*/  IMAD.MOV.U32 R29, RZ, RZ, R3 ;  /* 0x000000ffff1d7224 */ /* 0x000fe200078e0003 */
[----:B0-----:R-:W-:-:S05]  /*6ac0*/  LEA R0, R5, R0, 0x18 ;  /* 0x0000000005007211 */ /* 0x001fca00078ec0ff */
[----:B------:R-:W0:Y:S04]  /*6ad0*/  LDS.64 R16, [R0+0x18] ;  /* 0x0000180000107984 */ /* 0x000e280000000a00 */
[----:B------:R1:W2:Y:S04]  /*6ae0*/  LDS.128 R12, [R0+0x40] ;  /* 0x00004000000c7984 */ /* 0x0002a80000000c00 */
[----:B------:R1:W3:Y:S04]  /*6af0*/  LDS.128 R8, [R0+0x50] ;  /* 0x0000500000087984 */ /* 0x0002e80000000c00 */
[----:B------:R1:W4:Y:S01]  /*6b00*/  LDS.128 R4, [R0+0x20] ;  /* 0x0000200000047984 */ /* 0x0003220000000c00 */
[----:B0-----:R-:W-:-:S14]  /*6b10*/  DSETP.GEU.AND P0, PT, R2, R16, PT ;  /* 0x000000100200722a */ /* 0x001fdc0003f0e000 */
[----:B-1234-:R-:W-:Y:S05]  /*6b20*/  @!P0 BRA `(.L_x_659) ;  /* 0x0000000000388947 */ /* 0x01efea0003800000 */
        /* <DEDUP_REMOVED lines=14> */
.L_x_659:
[----:B------:R-:W-:Y:S05]  /*6c10*/  BSYNC.RECONVERGENT B1 ;  /* 0x0000000000017941 */ /* 0x000fea0003800200 */
.L_x_658:
        /* <DEDUP_REMOVED lines=24> */
.L_x_661:
[----:B------:R-:W-:Y:S05]  /*6da0*/  BSYNC.RECONVERGENT B1 ;  /* 0x0000000000017941 */ /* 0x000fea0003800200 */
.L_x_660:
        /* <DEDUP_REMOVED lines=21> */
.L_x_663:
[----:B------:R-:W-:Y:S05]  /*6f00*/  BSYNC.RECONVERGENT B1 ;  /* 0x0000000000017941 */ /* 0x000fea0003800200 */
.L_x_662:
        /* <DEDUP_REMOVED lines=21> */
.L_x_665:
[----:B------:R-:W-:Y:S05]  /*7060*/  BSYNC.RECONVERGENT B1 ;  /* 0x0000000000017941 */ /* 0x000fea0003800200 */
.L_x_664:
        /* <DEDUP_REMOVED lines=21> */
.L_x_667:
[----:B------:R-:W-:Y:S05]  /*71c0*/  BSYNC.RECONVERGENT B1 ;  /* 0x0000000000017941 */ /* 0x000fea0003800200 */
.L_x_666:
        /* <DEDUP_REMOVED lines=21> */
.L_x_669:
[----:B------:R-:W-:Y:S05]  /*7320*/  BSYNC.RECONVERGENT B1 ;  /* 0x0000000000017941 */ /* 0x000fea0003800200 */
.L_x_668:
[----:B--2---:R-:W-:Y:S01]  /*7330*/  DSETP.GEU.AND P0, PT, R6, R18, PT ;  /* 0x000000120600722a */ /* 0x004fe20003f0e000 */
[----:B------:R-:W-:Y:S02]  /*7340*/  IMAD.MOV.U32 R20, RZ, RZ, R9 ;  /* 0x000000ffff147224 */ /* 0x000fe400078e0009 */
[----:B------:R-:W-:Y:S02]  /*7350*/  IMAD.MOV.U32 R21, RZ, RZ, R8 ;  /* 0x000000ffff157224 */ /* 0x000fe400078e0008 */
[----:B------:R-:W-:Y:S02]  /*7360*/  IMAD.MOV.U32 R2, RZ, RZ, R6 ;  /* 0x000000ffff027224 */ /* 0x000fe400078e0006 */
[----:B------:R-:W-:-:S07]  /*7370*/  IMAD.MOV.U32 R3, RZ, RZ, R7 ;  /* 0x000000ffff037224 */ /* 0x000fce00078e0007 */
[----:B------:R-:W-:Y:S05]  /*7380*/  @!P0 BRA `(.L_x_552) ;  /* 0x0000000000348947 */ /* 0x000fea0003800000 */
[----:B------:R2:W1:Y:S01]  /*7390*/  LDS.64 R20, [R0+0x80] ;  /* 0x0000800000147984 */ /* 0x0004620000000a00 */
[----:B------:R-:W-:Y:S01]  /*73a0*/  DSETP.GEU.AND P0, PT, R18, R6, PT ;  /* 0x000000061200722a */ /* 0x000fe20003f0e000 */
[----:B------:R-:W-:Y:S02]  /*73b0*/  IMAD.MOV.U32 R2, RZ, RZ, R18 ;  /* 0x000000ffff027224 */ /* 0x000fe400078e0012 */
[----:B------:R-:W-:-:S11]  /*73c0*/  IMAD.MOV.U32 R3, RZ, RZ, R19 ;  /* 0x000000ffff037224 */ /* 0x000fd600078e0013 */
[----:B--2---:R-:W-:Y:S05]  /*73d0*/  @!P0 BRA `(.L_x_552) ;  /* 0x0000000000208947 */ /* 0x004fea0003800000 */
[CC--:B-1----:R-:W-:Y:S02]  /*73e0*/  ISETP.GE.U32.AND P0, PT, R9.reuse, R20.reuse, PT ;  /* 0x000000140900720c */ /* 0x0c2fe40003f06070 */
[----:B------:R-:W-:Y:S02]  /*73f0*/  ISETP.LT.U32.AND P2, PT, R9, R20, PT ;  /* 0x000000140900720c */ /* 0x000fe40003f41070 */
[CC--:B------:R-:W-:Y:S02]  /*7400*/  ISETP.GE.AND.EX P0, PT, R8.reuse, R21.reuse, PT, P0 ;  /* 0x000000150800720c */ /* 0x0c0fe40003f06300 */
[----:B------:R-:W-:Y:S02]  /*7410*/  ISETP.LT.AND.EX P2, PT, R8, R21, PT, P2 ;  /* 0x000000150800720c */ /* 0x000fe40003f41320 */
[----:B------:R-:W-:Y:S02]  /*7420*/  FSEL R2, R6, R18, !P0 ;  /* 0x0000001206027208 */ /* 0x000fe40004000000 */
[----:B------:R-:W-:-:S02]  /*7430*/  FSEL R3, R7, R19, !P0 ;  /* 0x0000001307037208 */ /* 0x000fc40004000000 */
[----:B------:R-:W-:Y:S02]  /*7440*/  SEL R20, R9, R20, P2 ;  /* 0x0000001409147207 */ /* 0x000fe40001000000 */
[----:B------:R-:W-:-:S07]  /*7450*/  SEL R21, R8, R21, P2 ;  /* 0x0000001508157207 */ /* 0x000fce0001000000 */
.L_x_552:
[----:B------:R-:W-:Y:S05]  /*7460*/  BSYNC.RECONVERGENT B0 ;  /* 0x0000000000007941 */ /* 0x000fea0003800200 */
.L_x_519:
[----:B------:R-:W-:Y:S05]  /*7470*/  @P1 EXIT ;  /* 0x000000000000194d */ /* 0x000fea0003800000 */
[----:B01----:R-:W0:Y:S02]  /*7480*/  LDC.64 R4, c[0x0][0x388] ;  /* 0x0000e200ff047b82 */ /* 0x003e240000000a00 */
[----:B0-----:R-:W-:Y:S04]  /*7490*/  STG.E.64 desc[UR10][R4.64], R2 ;  /* 0x0000000204007986 */ /* 0x001fe8000c101b0a */
[----:B---34-:R-:W-:Y:S01]  /*74a0*/  STG.E.64 desc[UR10][R4.64+0x8], R20 ;  /* 0x0000081404007986 */ /* 0x018fe2000c101b0a */
[----:B------:R-:W-:Y:S05]  /*74b0*/  EXIT ;  /* 0x000000000000794d */ /* 0x000fea0003800000 */
.L_x_670:
        /* <DEDUP_REMOVED lines=12> */
.L_x_2043:


//--------------------- .text._ZN6thrust24THRUST_300001_SM_1000_NS8cuda_cub4core6detail13_kernel_agentINS1_8__reduce11ReduceAgentINS0_12zip_iteratorIN4cuda3std3__45tupleIJNS0_6detail15normal_iteratorINS0_10device_ptrIdEEEENS0_17counting_iteratorIlNS0_11use_defaultESI_SI_EEEEEEEPNSB_IJdlEEESM_lNS1_9__extrema9arg_min_fIdlNSA_4lessIdEEEEEEJSL_SN_lN3cub18CUB_300001_SM_100013GridEvenShareIlEENSV_9GridQueueIyEESS_EEEvDpT0_ --------------------------
	.section	.text._ZN6thrust24THRUST_300001_SM_1000_NS8cuda_cub4core6detail13_kernel_agentINS1_8__reduce11ReduceAgentINS0_12zip_iteratorIN4cuda3std3__45tupleIJNS0_6detail15normal_iteratorINS0_10device_ptrIdEEEENS0_17counting_iteratorIlNS0_11use_defaultESI_SI_EEEEEEEPNSB_IJdlEEESM_lNS1_9__extrema9arg_min_fIdlNSA_4lessIdEEEEEEJSL_SN_lN3cub18CUB_300001_SM_100013GridEvenShareIlEENSV_9GridQueueIyEESS_EEEvDpT0_,"ax",@progbits
	.align	128
        .global         _ZN6thrust24THRUST_300001_SM_1000_NS8cuda_cub4core6detail13_kernel_agentINS1_8__reduce11ReduceAgentINS0_12zip_iteratorIN4cuda3std3__45tupleIJNS0_6detail15normal_iteratorINS0_10device_ptrIdEEEENS0_17counting_iteratorIlNS0_11use_defaultESI_SI_EEEEEEEPNSB_IJdlEEESM_lNS1_9__extrema9arg_min_fIdlNSA_4lessIdEEEEEEJSL_SN_lN3cub18CUB_300001_SM_100013GridEvenShareIlEENSV_9GridQueueIyEESS_EEEvDpT0_
        .type           _ZN6thrust24THRUST_300001_SM_1000_NS8cuda_cub4core6detail13_kernel_agentINS1_8__reduce11ReduceAgentINS0_12zip_iteratorIN4cuda3std3__45tupleIJNS0_6detail15normal_iteratorINS0_10device_ptrIdEEEENS0_17counting_iteratorIlNS0_11use_defaultESI_SI_EEEEEEEPNSB_IJdlEEESM_lNS1_9__extrema9arg_min_fIdlNSA_4lessIdEEEEEEJSL_SN_lN3cub18CUB_300001_SM_100013GridEvenShareIlEENSV_9GridQueueIyEESS_EEEvDpT0_,@function
        .size           _ZN6thrust24THRUST_300001_SM_1000_NS8cuda_cub4core6detail13_kernel_agentINS1_8__reduce11ReduceAgentINS0_12zip_iteratorIN4cuda3std3__45tupleIJNS0_6detail15normal_iteratorINS0_10device_ptrIdEEEENS0_17counting_iteratorIlNS0_11use_defaultESI_SI_EEEEEEEPNSB_IJdlEEESM_lNS1_9__extrema9arg_min_fIdlNSA_4lessIdEEEEEEJSL_SN_lN3cub18CUB_300001_SM_100013GridEvenShareIlEENSV_9GridQueueIyEESS_EEEvDpT0_,(.L_x_2044 - _ZN6thrust24THRUST_300001_SM_1000_NS8cuda_cub4core6detail13_kernel_agentINS1_8__reduce11ReduceAgentINS0_12zip_iteratorIN4cuda3std3__45tupleIJNS0_6detail15normal_iteratorINS0_10device_ptrIdEEEENS0_17counting_iteratorIlNS0_11use_defaultESI_SI_EEEEEEEPNSB_IJdlEEESM_lNS1_9__extrema9arg_min_fIdlNSA_4lessIdEEEEEEJSL_SN_lN3cub18CUB_300001_SM_100013GridEvenShareIlEENSV_9GridQueueIyEESS_EEEvDpT0_)
        .other          _ZN6thrust24THRUST_300001_SM_1000_NS8cuda_cub4core6detail13_kernel_agentINS1_8__reduce11ReduceAgentINS0_12zip_iteratorIN4cuda3std3__45tupleIJNS0_6detail15normal_iteratorINS0_10device_ptrIdEEEENS0_17counting_iteratorIlNS0_11use_defaultESI_SI_EEEEEEEPNSB_IJdlEEESM_lNS1_9__extrema9arg_min_fIdlNSA_4lessIdEEEEEEJSL_SN_lN3cub18CUB_300001_SM_100013GridEvenShareIlEENSV_9GridQueueIyEESS_EEEvDpT0_,@"STO_CUDA_ENTRY STV_DEFAULT"
_ZN6thrust24THRUST_300001_SM_1000_NS8cuda_cub4core6detail13_kernel_agentINS1_8__reduce11ReduceAgentINS0_12zip_iteratorIN4cuda3std3__45tupleIJNS0_6detail15normal_iteratorINS0_10device_ptrIdEEEENS0_17counting_iteratorIlNS0_11use_defaultESI_SI_EEEEEEEPNSB_IJdlEEESM_lNS1_9__extrema9arg_min_fIdlNSA_4lessIdEEEEEEJSL_SN_lN3cub18CUB_300001_SM_100013GridEvenShareIlEENSV_9GridQueueIyEESS_EEEvDpT0_:
.text._ZN6thrust24THRUST_300001_SM_1000_NS8cuda_cub4core6detail13_kernel_agentINS1_8__reduce11ReduceAgentINS0_12zip_iteratorIN4cuda3std3__45tupleIJNS0_6detail15normal_iteratorINS0_10device_ptrIdEEEENS0_17counting_iteratorIlNS0_11use_defaultESI_SI_EEEEEEEPNSB_IJdlEEESM_lNS1_9__extrema9arg_min_fIdlNSA_4lessIdEEEEEEJSL_SN_lN3cub18CUB_300001_SM_100013GridEvenShareIlEENSV_9GridQueueIyEESS_EEEvDpT0_:
[----:B------:R-:W-:Y:S01]  /*0000*/  LDC R1, c[0x0][0x37c] ;  /* 0x0000df00ff017b82 */ /* 0x000fe20000000800 */
[----:B------:R-:W0:Y:S01]  /*0010*/  S2R R0, SR_CTAID.X ;  /* 0x0000000000007919 */ /* 0x000e220000002500 */
[----:B------:R-:W1:Y:S01]  /*0020*/  LDCU.64 UR4, c[0x0][0x398] ;  /* 0x00007300ff0477ac */ /* 0x000e620008000a00 */
[----:B------:R-:W-:Y:S01]  /*0030*/  BSSY.RECONVERGENT B0, `(.L_x_671) ;  /* 0x000067b000007945 */ /* 0x000fe20003800200 */
[----:B------:R-:W2:Y:S01]  /*0040*/  LDCU UR6, c[0x0][0x370] ;  /* 0x00006e00ff0677ac */ /* 0x000ea20008000800 */
[----:B------:R-:W3:Y:S01]  /*0050*/  LDCU.64 UR10, c[0x0][0x358] ;  /* 0x00006b00ff0a77ac */ /* 0x000ee20008000a00 */
[----:B-1----:R-:W-:Y:S02]  /*0060*/  IMAD.U32 R13, RZ, RZ, UR4 ;  /* 0x00000004ff0d7e24 */ /* 0x002fe4000f8e00ff */
[----:B------:R-:W-:Y:S01]  /*0070*/  IMAD.U32 R12, RZ, RZ, UR5 ;  /* 0x00000005ff0c7e24 */ /* 0x000fe2000f8e00ff */
[----:B--2---:R-:W-:Y:S01]  /*0080*/  UIMAD UR6, UR6, 0x500, URZ ;  /* 0x00000500060678a4 */ /* 0x004fe2000f8e02ff */
[----:B0-----:R-:W-:-:S05]  /*0090*/  IMAD R5, R0, 0x500, RZ ;  /* 0x0000050000057824 */ /* 0x001fca00078e02ff */
[----:B------:R-:W-:-:S04]  /*00a0*/  IADD3 R2, P1, PT, R5, 0x500, RZ ;  /* 0x0000050005027810 */ /* 0x000fc80007f3e0ff */
[----:B------:R-:W-:Y:S01]  /*00b0*/  ISETP.GT.U32.AND P0, PT, R2, R13, PT ;  /* 0x0000000d0200720c */ /* 0x000fe20003f04070 */
[----:B------:R-:W-:-:S05]  /*00c0*/  IMAD.X R3, RZ, RZ, RZ, P1 ;  /* 0x000000ffff037224 */ /* 0x000fca00008e06ff */
[----:B------:R-:W-:-:S13]  /*00d0*/  ISETP.GT.AND.EX P0, PT, R3, R12, PT, P0 ;  /* 0x0000000c0300720c */ /* 0x000fda0003f04300 */
[----:B---3--:R-:W-:Y:S05]  /*00e0*/  @!P0 BRA `(.L_x_672) ;  /* 0x0000003800008947 */ /* 0x008fea0003800000 */
[----:B------:R-:W0:Y:S01]  /*00f0*/  S2R R6, SR_TID.X ;  /* 0x0000000000067919 */ /* 0x000e220000002100 */
[----:B------:R-:W-:Y:S01]  /*0100*/  IMAD.IADD R4, R13, 0x1, -R5 ;  /* 0x000000010d047824 */ /* 0x000fe200078e0a05 */
[----:B------:R-:W-:Y:S01]  /*0110*/  BSSY.RECONVERGENT B1, `(.L_x_673) ;  /* 0x0000010000017945 */ /* 0x000fe20003800200 */
[----:B------:R-:W-:Y:S01]  /*0120*/  IMAD.MOV.U32 R7, RZ, RZ, RZ ;  /* 0x000000ffff077224 */ /* 0x000fe200078e00ff */
[----:B------:R-:W-:Y:S01]  /*0130*/  CS2R R2, SRZ ;  /* 0x0000000000027805 */ /* 0x000fe2000001ff00 */
[----:B------:R-:W-:Y:S01]  /*0140*/  IMAD.MOV.U32 R8, RZ, RZ, RZ ;  /* 0x000000ffff087224 */ /* 0x000fe200078e00ff */
[----:B0-----:R-:W-:Y:S01]  /*0150*/  ISETP.GE.AND P0, PT, R6, R4, PT ;  /* 0x000000040600720c */ /* 0x001fe20003f06270 */
[----:B------:R-:W-:-:S12]  /*0160*/  IMAD.MOV.U32 R9, RZ, RZ, R6 ;  /* 0x000000ffff097224 */ /* 0x000fd800078e0006 */
[----:B------:R-:W-:Y:S05]  /*0170*/  @P0 BRA `(.L_x_674) ;  /* 0x0000000000240947 */ /* 0x000fea0003800000 */
[----:B------:R-:W0:Y:S01]  /*0180*/  LDCU.128 UR4, c[0x0][0x380] ;  /* 0x00007000ff0477ac */ /* 0x000e220008000c00 */
[----:B------:R-:W-:-:S05]  /*0190*/  IADD3 R7, P0, PT, R5, R6, RZ ;  /* 0x0000000605077210 */ /* 0x000fca0007f1e0ff */
[----:B------:R-:W-:Y:S01]  /*01a0*/  IMAD.X R8, RZ, RZ, RZ, P0 ;  /* 0x000000ffff087224 */ /* 0x000fe200000e06ff */
[----:B0-----:R-:W-:-:S04]  /*01b0*/  LEA R2, P1, R7, UR4, 0x3 ;  /* 0x0000000407027c11 */ /* 0x001fc8000f8218ff */
[----:B------:R-:W-:-:S06]  /*01c0*/  LEA.HI.X R3, R7, UR5, R8, 0x3, P1 ;  /* 0x0000000507037c11 */ /* 0x000fcc00088f1c08 */
[----:B------:R-:W5:Y:S01]  /*01d0*/  LDG.E.64 R2, desc[UR10][R2.64] ;  /* 0x0000000a02027981 */ /* 0x000f62000c1e1b00 */
[----:B------:R-:W-:Y:S01]  /*01e0*/  IADD3 R7, P0, PT, R7, UR6, RZ ;  /* 0x0000000607077c10 */ /* 0x000fe2000ff1e0ff */
[----:B------:R-:W-:-:S03]  /*01f0*/  VIADD R9, R6, 0x100 ;  /* 0x0000010006097836 */ /* 0x000fc60000000000 */
[----:B------:R-:W-:-:S09]  /*0200*/  IADD3.X R8, PT, PT, R8, UR7, RZ, P0, !PT ;  /* 0x0000000708087c10 */ /* 0x000fd200087fe4ff */
.L_x_674:
[----:B------:R-:W-:Y:S05]  /*0210*/  BSYNC.RECONVERGENT B1 ;  /* 0x0000000000017941 */ /* 0x000fea0003800200 */
.L_x_673:
[----:B------:R-:W-:Y:S01]  /*0220*/  ISETP.GE.AND P0, PT, R9, R4, PT ;  /* 0x000000040900720c */ /* 0x000fe20003f06270 */
[----:B------:R-:W-:-:S12]  /*0230*/  BSSY.RECONVERGENT B1, `(.L_x_675) ;  /* 0x00000ab000017945 */ /* 0x000fd80003800200 */
[----:B------:R-:W-:Y:S05]  /*0240*/  @P0 BRA `(.L_x_676) ;  /* 0x0000000800a40947 */ /* 0x000fea0003800000 */
[----:B------:R-:W-:Y:S01]  /*0250*/  LOP3.LUT R10, RZ, R9, RZ, 0x33, !PT ;  /* 0x00000009ff0a7212 */ /* 0x000fe200078e33ff */
[----:B------:R-:W-:Y:S03]  /*0260*/  BSSY.RECONVERGENT B2, `(.L_x_677) ;  /* 0x0000030000027945 */ /* 0x000fe60003800200 */
[----:B------:R-:W-:-:S04]  /*0270*/  IADD3 R20, PT, PT, -R5, R13, R10 ;  /* 0x0000000d05147210 */ /* 0x000fc80007ffe10a */
[----:B------:R-:W-:-:S04]  /*0280*/  LOP3.LUT R10, R20, 0x300, RZ, 0xc0, !PT ;  /* 0x00000300140a7812 */ /* 0x000fc800078ec0ff */
[----:B------:R-:W-:-:S13]  /*0290*/  ISETP.NE.AND P0, PT, R10, 0x300, PT ;  /* 0x000003000a00780c */ /* 0x000fda0003f05270 */
[----:B------:R-:W-:Y:S05]  /*02a0*/  @!P0 BRA `(.L_x_678) ;  /* 0x0000000000ac8947 */ /* 0x000fea0003800000 */
[----:B------:R-:W0:Y:S01]  /*02b0*/  LDCU.128 UR4, c[0x0][0x380] ;  /* 0x00007000ff0477ac */ /* 0x000e220008000c00 */
[----:B------:R-:W-:Y:S02]  /*02c0*/  IADD3 R18, P0, PT, R5, R9, RZ ;  /* 0x0000000905127210 */ /* 0x000fe40007f1e0ff */
[----:B------:R-:W-:-:S03]  /*02d0*/  LEA.HI R10, R20, 0x1, RZ, 0x18 ;  /* 0x00000001140a7811 */ /* 0x000fc600078fc0ff */
[----:B------:R-:W-:Y:S01]  /*02e0*/  IMAD.X R21, RZ, RZ, RZ, P0 ;  /* 0x000000ffff157224 */ /* 0x000fe200000e06ff */
[----:B------:R-:W-:-:S05]  /*02f0*/  LOP3.LUT R10, R10, 0x3, RZ, 0xc0, !PT ;  /* 0x000000030a0a7812 */ /* 0x000fca00078ec0ff */
[----:B------:R-:W-:Y:S01]  /*0300*/  IMAD.MOV R12, RZ, RZ, -R10 ;  /* 0x000000ffff0c7224 */ /* 0x000fe200078e0a0a */
[C---:B0-----:R-:W-:Y:S02]  /*0310*/  LEA R17, P2, R18.reuse, UR4, 0x3 ;  /* 0x0000000412117c11 */ /* 0x041fe4000f8418ff */
[C---:B------:R-:W-:Y:S02]  /*0320*/  IADD3 R19, P1, PT, R18.reuse, UR6, RZ ;  /* 0x0000000612137c10 */ /* 0x040fe4000ff3e0ff */
[----:B------:R-:W-:Y:S02]  /*0330*/  LEA.HI.X R18, R18, UR5, R21, 0x3, P2 ;  /* 0x0000000512127c11 */ /* 0x000fe400090f1c15 */
[----:B------:R-:W-:-:S09]  /*0340*/  IADD3.X R21, PT, PT, R21, UR7, RZ, P1, !PT ;  /* 0x0000000715157c10 */ /* 0x000fd20008ffe4ff */
.L_x_681:
[----:B------:R-:W-:Y:S02]  /*0350*/  IMAD.MOV.U32 R10, RZ, RZ, R17 ;  /* 0x000000ffff0a7224 */ /* 0x000fe400078e0011 */
[----:B------:R-:W-:-:S06]  /*0360*/  IMAD.MOV.U32 R11, RZ, RZ, R18 ;  /* 0x000000ffff0b7224 */ /* 0x000fcc00078e0012 */
[----:B------:R-:W2:Y:S01]  /*0370*/  LDG.E.64 R10, desc[UR10][R10.64] ;  /* 0x0000000a0a0a7981 */ /* 0x000ea2000c1e1b00 */
[----:B------:R-:W-:Y:S01]  /*0380*/  VIADD R12, R12, 0x1 ;  /* 0x000000010c0c7836 */ /* 0x000fe20000000000 */
[----:B------:R-:W-:Y:S01]  /*0390*/  BSSY.RECONVERGENT B3, `(.L_x_679) ;  /* 0x0000017000037945 */ /* 0x000fe20003800200 */
[----:B------:R-:W-:-:S03]  /*03a0*/  IADD3 R17, P3, PT, R17, 0x800, RZ ;  /* 0x0000080011117810 */ /* 0x000fc60007f7e0ff */
[----:B------:R-:W-:Y:S01]  /*03b0*/  ISETP.NE.AND P2, PT, R12, RZ, PT ;  /* 0x000000ff0c00720c */ /* 0x000fe20003f45270 */
[----:B--2--5:R-:W-:-:S14]  /*03c0*/  DSETP.GEU.AND P0, PT, R2, R10, PT ;  /* 0x0000000a0200722a */ /* 0x024fdc0003f0e000 */
[----:B------:R-:W-:Y:S05]  /*03d0*/  @!P0 BRA `(.L_x_680) ;  /* 0x0000000000488947 */ /* 0x000fea0003800000 */
[----:B------:R-:W-:Y:S01]  /*03e0*/  DSETP.GEU.AND P0, PT, R10, R2, PT ;  /* 0x000000020a00722a */ /* 0x000fe20003f0e000 */
[----:B------:R-:W-:Y:S02]  /*03f0*/  IMAD.MOV.U32 R13, RZ, RZ, R2 ;  /* 0x000000ffff0d7224 */ /* 0x000fe400078e0002 */
[----:B------:R-:W-:Y:S02]  /*0400*/  IMAD.MOV.U32 R15, RZ, RZ, R3 ;  /* 0x000000ffff0f7224 */ /* 0x000fe400078e0003 */
[----:B------:R-:W-:Y:S02]  /*0410*/  IMAD.MOV.U32 R14, RZ, RZ, R7 ;  /* 0x000000ffff0e7224 */ /* 0x000fe400078e0007 */
[----:B------:R-:W-:Y:S02]  /*0420*/  IMAD.MOV.U32 R16, RZ, RZ, R8 ;  /* 0x000000ffff107224 */ /* 0x000fe400078e0008 */
[----:B------:R-:W-:Y:S02]  /*0430*/  IMAD.MOV.U32 R7, RZ, RZ, R19 ;  /* 0x000000ffff077224 */ /* 0x000fe400078e0013 */
[----:B------:R-:W-:-:S02]  /*0440*/  IMAD.MOV.U32 R8, RZ, RZ, R21 ;  /* 0x000000ffff087224 */ /* 0x000fc400078e0015 */
[----:B------:R-:W-:Y:S02]  /*0450*/  IMAD.MOV.U32 R2, RZ, RZ, R10 ;  /* 0x000000ffff027224 */ /* 0x000fe400078e000a */
[----:B------:R-:W-:Y:S01]  /*0460*/  IMAD.MOV.U32 R3, RZ, RZ, R11 ;  /* 0x000000ffff037224 */ /* 0x000fe200078e000b */
[----:B------:R-:W-:Y:S06]  /*0470*/  @!P0 BRA `(.L_x_680) ;  /* 0x0000000000208947 */ /* 0x000fec0003800000 */
        /* <DEDUP_REMOVED lines=8> */
.L_x_680:
[----:B------:R-:W-:Y:S05]  /*0500*/  BSYNC.RECONVERGENT B3 ;  /* 0x0000000000037941 */ /* 0x000fea0003800200 */
.L_x_679:
[----:B------:R-:W-:Y:S01]  /*0510*/  IADD3 R19, P0, PT, R19, 0x100, RZ ;  /* 0x0000010013137810 */ /* 0x000fe20007f1e0ff */
[----:B------:R-:W-:Y:S02]  /*0520*/  VIADD R9, R9, 0x100 ;  /* 0x0000010009097836 */ /* 0x000fe40000000000 */
[----:B------:R-:W-:Y:S02]  /*0530*/  IMAD.X R18, RZ, RZ, R18, P3 ;  /* 0x000000ffff127224 */ /* 0x000fe400018e0612 */
[----:B------:R-:W-:Y:S01]  /*0540*/  IMAD.X R21, RZ, RZ, R21, P0 ;  /* 0x000000ffff157224 */ /* 0x000fe200000e0615 */
[----:B------:R-:W-:Y:S07]  /*0550*/  @P2 BRA `(.L_x_681) ;  /* 0xfffffffc007c2947 */ /* 0x000fee000383ffff */
.L_x_678:
[----:B------:R-:W-:Y:S05]  /*0560*/  BSYNC.RECONVERGENT B2 ;  /* 0x0000000000027941 */ /* 0x000fea0003800200 */
.L_x_677:
[----:B------:R-:W-:-:S13]  /*0570*/  ISETP.GE.U32.AND P0, PT, R20, 0x300, PT ;  /* 0x000003001400780c */ /* 0x000fda0003f06070 */
[----:B------:R-:W-:Y:S05]  /*0580*/  @!P0 BRA `(.L_x_676) ;  /* 0x0000000400d48947 */ /* 0x000fea0003800000 */
[----:B------:R-:W0:Y:S01]  /*0590*/  LDC.64 R10, c[0x0][0x380] ;  /* 0x0000e000ff0a7b82 */ /* 0x000e220000000a00 */
[----:B------:R-:W-:-:S07]  /*05a0*/  VIADD R9, R9, 0x200 ;  /* 0x0000020009097836 */ /* 0x000fce0000000000 */
[----:B------:R-:W1:Y:S02]  /*05b0*/  LDC.64 R12, c[0x0][0x388] ;  /* 0x0000e200ff0c7b82 */ /* 0x000e640000000a00 */
.L_x_690:
[----:B------:R-:W-:-:S05]  /*05c0*/  VIADD R14, R9, 0xfffffe00 ;  /* 0xfffffe00090e7836 */ /* 0x000fca0000000000 */
[----:B------:R-:W-:-:S04]  /*05d0*/  IADD3 R21, P0, PT, R5, R14, RZ ;  /* 0x0000000e05157210 */ /* 0x000fc80007f1e0ff */
[----:B------:R-:W-:Y:S02]  /*05e0*/  LEA.HI.X.SX32 R30, R14, RZ, 0x1, P0 ;  /* 0x000000ff0e1e7211 */ /* 0x000fe400000f0eff */
[----:B0-----:R-:W-:-:S04]  /*05f0*/  LEA R24, P0, R21, R10, 0x3 ;  /* 0x0000000a15187211 */ /* 0x001fc800078018ff */
[----:B------:R-:W-:-:S05]  /*0600*/  LEA.HI.X R25, R21, R11, R30, 0x3, P0 ;  /* 0x0000000b15197211 */ /* 0x000fca00000f1c1e */
[----:B------:R-:W2:Y:S04]  /*0610*/  LDG.E.64 R22, desc[UR10][R24.64] ;  /* 0x0000000a18167981 */ /* 0x000ea8000c1e1b00 */
[----:B-----5:R0:W5:Y:S04]  /*0620*/  LDG.E.64 R18, desc[UR10][R24.64+0x800] ;  /* 0x0008000a18127981 */ /* 0x020168000c1e1b00 */
[----:B------:R0:W5:Y:S04]  /*0630*/  LDG.E.64 R14, desc[UR10][R24.64+0x1000] ;  /* 0x0010000a180e7981 */ /* 0x000168000c1e1b00 */
[----:B------:R0:W5:Y:S01]  /*0640*/  LDG.E.64 R16, desc[UR10][R24.64+0x1800] ;  /* 0x0018000a18107981 */ /* 0x000162000c1e1b00 */
[----:B-1----:R-:W-:Y:S01]  /*0650*/  IADD3 R32, P1, PT, R21, R12, RZ ;  /* 0x0000000c15207210 */ /* 0x002fe20007f3e0ff */
[----:B------:R-:W-:Y:S01]  /*0660*/  BSSY.RECONVERGENT B2, `(.L_x_682) ;  /* 0x0000017000027945 */ /* 0x000fe20003800200 */
[----:B------:R-:W-:-:S02]  /*0670*/  IMAD.MOV.U32 R27, RZ, RZ, R7 ;  /* 0x000000ffff1b7224 */ /* 0x000fc400078e0007 */
[----:B------:R-:W-:Y:S02]  /*0680*/  IMAD.MOV.U32 R28, RZ, RZ, R8 ;  /* 0x000000ffff1c7224 */ /* 0x000fe400078e0008 */
[----:B------:R-:W-:Y:S02]  /*0690*/  VIADD R26, R9, 0xffffff00 ;  /* 0xffffff00091a7836 */ /* 0x000fe40000000000 */
[----:B------:R-:W-:Y:S02]  /*06a0*/  IMAD.MOV.U32 R20, RZ, RZ, R2 ;  /* 0x000000ffff147224 */ /* 0x000fe400078e0002 */
[----:B------:R-:W-:Y:S02]  /*06b0*/  IMAD.MOV.U32 R21, RZ, RZ, R3 ;  /* 0x000000ffff157224 */ /* 0x000fe400078e0003 */
[----:B------:R-:W-:Y:S01]  /*06c0*/  IMAD.X R29, R30, 0x1, R13, P1 ;  /* 0x000000011e1d7824 */ /* 0x000fe200008e060d */
[----:B--2---:R-:W-:-:S14]  /*06d0*/  DSETP.GEU.AND P0, PT, R2, R22, PT ;  /* 0x000000160200722a */ /* 0x004fdc0003f0e000 */
[----:B0-----:R-:W-:Y:S05]  /*06e0*/  @!P0 BRA `(.L_x_683) ;  /* 0x0000000000388947 */ /* 0x001fea0003800000 */
        /* <DEDUP_REMOVED lines=14> */
.L_x_683:
[----:B------:R-:W-:Y:S05]  /*07d0*/  BSYNC.RECONVERGENT B2 ;  /* 0x0000000000027941 */ /* 0x000fea0003800200 */
.L_x_682:
[----:B-----5:R-:W-:Y:S01]  /*07e0*/  DSETP.GEU.AND P0, PT, R20, R18, PT ;  /* 0x000000121400722a */ /* 0x020fe20003f0e000 */
[----:B------:R-:W-:Y:S01]  /*07f0*/  SHF.R.S32.HI R2, RZ, 0x1f, R26 ;  /* 0x0000001fff027819 */ /* 0x000fe2000001141a */
[----:B------:R-:W-:Y:S01]  /*0800*/  BSSY.RECONVERGENT B2, `(.L_x_684) ;  /* 0x0000016000027945 */ /* 0x000fe20003800200 */
[----:B------:R-:W-:Y:S01]  /*0810*/  IADD3 R26, P1, P2, R26, R12, R5 ;  /* 0x0000000c1a1a7210 */ /* 0x000fe20007a3e005 */
[----:B------:R-:W-:Y:S02]  /*0820*/  IMAD.MOV.U32 R22, RZ, RZ, R27 ;  /* 0x000000ffff167224 */ /* 0x000fe400078e001b */
[----:B------:R-:W-:Y:S01]  /*0830*/  IMAD.MOV.U32 R23, RZ, RZ, R28 ;  /* 0x000000ffff177224 */ /* 0x000fe200078e001c */
[----:B------:R-:W-:Y:S01]  /*0840*/  IADD3.X R7, PT, PT, R2, R13, RZ, P1, P2 ;  /* 0x0000000d02077210 */ /* 0x000fe20000fe44ff */
[----:B------:R-:W-:Y:S02]  /*0850*/  IMAD.MOV.U32 R2, RZ, RZ, R20 ;  /* 0x000000ffff027224 */ /* 0x000fe400078e0014 */
[----:B------:R-:W-:-:S04]  /*0860*/  IMAD.MOV.U32 R3, RZ, RZ, R21 ;  /* 0x000000ffff037224 */ /* 0x000fc800078e0015 */
        /* <DEDUP_REMOVED lines=15> */
.L_x_685:
[----:B------:R-:W-:Y:S05]  /*0960*/  BSYNC.RECONVERGENT B2 ;  /* 0x0000000000027941 */ /* 0x000fea0003800200 */
.L_x_684:
[----:B------:R-:W-:Y:S01]  /*0970*/  DSETP.GEU.AND P0, PT, R2, R14, PT ;  /* 0x0000000e0200722a */ /* 0x000fe20003f0e000 */
[----:B------:R-:W-:Y:S01]  /*0980*/  SHF.R.S32.HI R8, RZ, 0x1f, R9 ;  /* 0x0000001fff087819 */ /* 0x000fe20000011409 */
[C---:B------:R-:W-:Y:S01]  /*0990*/  VIADD R7, R9.reuse, 0x100 ;  /* 0x0000010009077836 */ /* 0x040fe20000000000 */
[----:B------:R-:W-:Y:S01]  /*09a0*/  IADD3 R25, P1, P2, R9, R12, R5 ;  /* 0x0000000c09197210 */ /* 0x000fe20007a3e005 */
[----:B------:R-:W-:Y:S01]  /*09b0*/  BSSY.RECONVERGENT B2, `(.L_x_686) ;  /* 0x0000016000027945 */ /* 0x000fe20003800200 */
[----:B------:R-:W-:Y:S02]  /*09c0*/  IMAD.MOV.U32 R20, RZ, RZ, R22 ;  /* 0x000000ffff147224 */ /* 0x000fe400078e0016 */
[----:B------:R-:W-:Y:S01]  /*09d0*/  IADD3.X R24, PT, PT, R8, R13, RZ, P1, P2 ;  /* 0x0000000d08187210 */ /* 0x000fe20000fe44ff */
[----:B------:R-:W-:Y:S01]  /*09e0*/  IMAD.MOV.U32 R21, RZ, RZ, R23 ;  /* 0x000000ffff157224 */ /* 0x000fe200078e0017 */
[----:B------:R-:W-:Y:S01]  /*09f0*/  SHF.R.S32.HI R8, RZ, 0x1f, R7 ;  /* 0x0000001fff087819 */ /* 0x000fe20000011407 */
[----:B------:R-:W-:-:S02]  /*0a00*/  IMAD.MOV.U32 R18, RZ, RZ, R2 ;  /* 0x000000ffff127224 */ /* 0x000fc400078e0002 */
[----:B------:R-:W-:Y:S02]  /*0a10*/  IMAD.MOV.U32 R19, RZ, RZ, R3 ;  /* 0x000000ffff137224 */ /* 0x000fe400078e0003 */
        /* <DEDUP_REMOVED lines=15> */
.L_x_687:
[----:B------:R-:W-:Y:S05]  /*0b10*/  BSYNC.RECONVERGENT B2 ;  /* 0x0000000000027941 */ /* 0x000fea0003800200 */
.L_x_686:
[----:B------:R-:W-:Y:S01]  /*0b20*/  DSETP.GEU.AND P0, PT, R18, R16, PT ;  /* 0x000000101200722a */ /* 0x000fe20003f0e000 */
[----:B------:R-:W-:Y:S01]  /*0b30*/  IADD3 R15, P1, P2, R7, R12, R5 ;  /* 0x0000000c070f7210 */ /* 0x000fe20007a3e005 */
[----:B------:R-:W-:Y:S01]  /*0b40*/  BSSY.RECONVERGENT B2, `(.L_x_688) ;  /* 0x0000015000027945 */ /* 0x000fe20003800200 */
[----:B------:R-:W-:Y:S02]  /*0b50*/  IMAD.MOV.U32 R7, RZ, RZ, R20 ;  /* 0x000000ffff077224 */ /* 0x000fe400078e0014 */
[----:B------:R-:W-:Y:S01]  /*0b60*/  IADD3.X R14, PT, PT, R8, R13, RZ, P1, P2 ;  /* 0x0000000d080e7210 */ /* 0x000fe20000fe44ff */
[----:B------:R-:W-:Y:S02]  /*0b70*/  IMAD.MOV.U32 R8, RZ, RZ, R21 ;  /* 0x000000ffff087224 */ /* 0x000fe400078e0015 */
        /* <DEDUP_REMOVED lines=17> */
.L_x_689:
[----:B------:R-:W-:Y:S05]  /*0c90*/  BSYNC.RECONVERGENT B2 ;  /* 0x0000000000027941 */ /* 0x000fea0003800200 */
.L_x_688:
[C---:B------:R-:W-:Y:S02]  /*0ca0*/  VIADD R15, R9.reuse, 0x200 ;  /* 0x00000200090f7836 */ /* 0x040fe40000000000 */
[----:B------:R-:W-:-:S03]  /*0cb0*/  VIADD R9, R9, 0x400 ;  /* 0x0000040009097836 */ /* 0x000fc60000000000 */
[----:B------:R-:W-:-:S13]  /*0cc0*/  ISETP.GE.AND P0, PT, R15, R4, PT ;  /* 0x000000040f00720c */ /* 0x000fda0003f06270 */
[----:B------:R-:W-:Y:S05]  /*0cd0*/  @!P0 BRA `(.L_x_690) ;  /* 0xfffffff800388947 */ /* 0x000fea000383ffff */
.L_x_676:
[----:B------:R-:W-:Y:S05]  /*0ce0*/  BSYNC.RECONVERGENT B1 ;  /* 0x0000000000017941 */ /* 0x000fea0003800200 */
.L_x_675:
[----:B------:R-:W-:-:S13]  /*0cf0*/  ISETP.GE.AND P0, PT, R4, 0x100, PT ;  /* 0x000001000400780c */ /* 0x000fda0003f06270 */
[----:B------:R-:W-:Y:S05]  /*0d00*/  @!P0 BRA `(.L_x_691) ;  /* 0x0000001000e48947 */ /* 0x000fea0003800000 */
[----:B------:R-:W0:Y:S01]  /*0d10*/  S2R R4, SR_LANEID ;  /* 0x0000000000047919 */ /* 0x000e220000000000 */
[----:B------:R-:W-:Y:S01]  /*0d20*/  BSSY.RECONVERGENT B1, `(.L_x_692) ;  /* 0x000001a000017945 */ /* 0x000fe20003800200 */
[----:B------:R-:W-:Y:S01]  /*0d30*/  IMAD.MOV.U32 R14, RZ, RZ, R7 ;  /* 0x000000ffff0e7224 */ /* 0x000fe200078e0007 */
[----:B-----5:R-:W-:Y:S01]  /*0d40*/  SHFL.DOWN PT, R12, R2, 0x1, 0x1f ;  /* 0x08201f00020c7f89 */ /* 0x020fe200000e0000 */
        /* <DEDUP_REMOVED lines=23> */
.L_x_693:
[----:B------:R-:W-:Y:S05]  /*0ec0*/  BSYNC.RECONVERGENT B1 ;  /* 0x0000000000017941 */ /* 0x000fea0003800200 */
.L_x_692:
        /* <DEDUP_REMOVED lines=26> */
.L_x_695:
[----:B------:R-:W-:Y:S05]  /*1070*/  BSYNC.RECONVERGENT B1 ;  /* 0x0000000000017941 */ /* 0x000fea0003800200 */
.L_x_694:
        /* <DEDUP_REMOVED lines=26> */
.L_x_697:
[----:B------:R-:W-:Y:S05]  /*1220*/  BSYNC.RECONVERGENT B1 ;  /* 0x0000000000017941 */ /* 0x000fea0003800200 */
.L_x_696:
        /* <DEDUP_REMOVED lines=26> */
.L_x_699:
[----:B------:R-:W-:Y:S05]  /*13d0*/  BSYNC.RECONVERGENT B1 ;  /* 0x0000000000017941 */ /* 0x000fea0003800200 */
.L_x_698:
        /* <DEDUP_REMOVED lines=27> */
.L_x_701:
[----:B------:R-:W-:Y:S05]  /*1590*/  BSYNC.RECONVERGENT B1 ;  /* 0x0000000000017941 */ /* 0x000fea0003800200 */
.L_x_700:
[----:B------:R-:W-:Y:S04]  /*15a0*/  BSSY.RECONVERGENT B1, `(.L_x_702) ;  /* 0x000000a000017945 */ /* 0x000fe80003800200 */
[----:B------:R-:W-:Y:S05]  /*15b0*/  @P2 BRA `(.L_x_703) ;  /* 0x0000000000202947 */ /* 0x000fea0003800000 */
[----:B------:R-:W1:Y:S01]  /*15c0*/  S2R R8, SR_CgaCtaId ;  /* 0x0000000000087919 */ /* 0x000e620000008800 */
[----:B------:R-:W-:Y:S02]  /*15d0*/  MOV R5, 0x400 ;  /* 0x0000040000057802 */ /* 0x000fe40000000f00 */
[----:B0-----:R-:W-:-:S04]  /*15e0*/  SHF.R.U32.HI R4, RZ, 0x1, R6 ;  /* 0x00000001ff047819 */ /* 0x001fc80000011606 */
[----:B------:R-:W-:Y:S02]  /*15f0*/  LOP3.LUT R4, R4, 0x1f0, RZ, 0xc0, !PT ;  /* 0x000001f004047812 */ /* 0x000fe400078ec0ff */
[----:B-1----:R-:W-:-:S05]  /*1600*/  LEA R5, R8, R5, 0x18 ;  /* 0x0000000508057211 */ /* 0x002fca00078ec0ff */
[----:B------:R-:W-:-:S05]  /*1610*/  IMAD.IADD R5, R4, 0x1, R5 ;  /* 0x0000000104057824 */ /* 0x000fca00078e0205 */
[----:B------:R1:W-:Y:S04]  /*1620*/  STS.64 [R5+0x10], R16 ;  /* 0x0000101005007388 */ /* 0x0003e80000000a00 */
[----:B------:R1:W-:Y:S02]  /*1630*/  STS.64 [R5+0x8], R2 ;  /* 0x0000080205007388 */ /* 0x0003e40000000a00 */
.L_x_703:
[----:B------:R-:W-:Y:S05]  /*1640*/  BSYNC.RECONVERGENT B1 ;  /* 0x0000000000017941 */ /* 0x000fea0003800200 */
.L_x_702:
        /* <DEDUP_REMOVED lines=12> */
[----:B0-----:R0:W2:Y:S04]  /*1710*/  LDS.128 R4, [R32+0x40] ;  /* 0x0000400020047984 */ /* 0x0010a80000000c00 */
[----:B------:R0:W3:Y:S04]  /*1720*/  LDS.128 R8, [R32+0x50] ;  /* 0x0000500020087984 */ /* 0x0000e80000000c00 */
[----:B------:R0:W4:Y:S01]  /*1730*/  LDS.128 R12, [R32+0x20] ;  /* 0x00002000200c7984 */ /* 0x0001220000000c00 */
        /* <DEDUP_REMOVED lines=16> */
.L_x_706:
[----:B------:R-:W-:Y:S05]  /*1840*/  BSYNC.RECONVERGENT B1 ;  /* 0x0000000000017941 */ /* 0x000fea0003800200 */
.L_x_705:
        /* <DEDUP_REMOVED lines=24> */
.L_x_708:
[----:B------:R-:W-:Y:S05]  /*19d0*/  BSYNC.RECONVERGENT B1 ;  /* 0x0000000000017941 */ /* 0x000fea0003800200 */
.L_x_707:
        /* <DEDUP_REMOVED lines=21> */
.L_x_710:
[----:B------:R-:W-:Y:S05]  /*1b30*/  BSYNC.RECONVERGENT B1 ;  /* 0x0000000000017941 */ /* 0x000fea0003800200 */
.L_x_709:
        /* <DEDUP_REMOVED lines=21> */
.L_x_712:
[----:B------:R-:W-:Y:S05]  /*1c90*/  BSYNC.RECONVERGENT B1 ;  /* 0x0000000000017941 */ /* 0x000fea0003800200 */
.L_x_711:
        /* <DEDUP_REMOVED lines=21> */
.L_x_714:
[----:B------:R-:W-:Y:S05]  /*1df0*/  BSYNC.RECONVERGENT B1 ;  /* 0x0000000000017941 */ /* 0x000fea0003800200 */
.L_x_713:
        /* <DEDUP_REMOVED lines=21> */
.L_x_716:
[----:B------:R-:W-:Y:S05]  /*1f50*/  BSYNC.RECONVERGENT B1 ;  /* 0x0000000000017941 */ /* 0x000fea0003800200 */
.L_x_715:
        /* <DEDUP_REMOVED lines=20> */
.L_x_691:
[----:B------:R-:W-:Y:S01]  /*20a0*/  LOP3.LUT R5, R6, 0x3e0, RZ, 0xc0, !PT ;  /* 0x000003e006057812 */ /* 0x000fe200078ec0ff */
[----:B------:R-:W-:Y:S01]  /*20b0*/  BSSY.RECONVERGENT B1, `(.L_x_717) ;  /* 0x0000020000017945 */ /* 0x000fe20003800200 */
[----:B------:R-:W-:Y:S02]  /*20c0*/  IMAD.MOV.U32 R16, RZ, RZ, R7 ;  /* 0x000000ffff107224 */ /* 0x000fe400078e0007 */
[----:B------:R-:W-:Y:S02]  /*20d0*/  IMAD.MOV.U32 R18, RZ, RZ, R8 ;  /* 0x000000ffff127224 */ /* 0x000fe400078e0008 */
[----:B------:R-:W-:Y:S01]  /*20e0*/  VIADD R9, R5, 0x20 ;  /* 0x0000002005097836 */ /* 0x000fe20000000000 */
[----:B------:R-:W-:Y:S01]  /*20f0*/  LOP3.LUT R5, RZ, R5, RZ, 0x33, !PT ;  /* 0x00000005ff057212 */ /* 0x000fe200078e33ff */
[----:B-----5:R-:W-:Y:S02]  /*2100*/  IMAD.MOV.U32 R10, RZ, RZ, R2 ;  /* 0x000000ffff0a7224 */ /* 0x020fe400078e0002 */
[----:B------:R-:W-:Y:S01]  /*2110*/  IMAD.MOV.U32 R11, RZ, RZ, R3 ;  /* 0x000000ffff0b7224 */ /* 0x000fe200078e0003 */
[----:B------:R-:W-:Y:S01]  /*2120*/  ISETP.GT.AND P0, PT, R9, R4, PT ;  /* 0x000000040900720c */ /* 0x000fe20003f04270 */
[----:B------:R-:W-:-:S05]  /*2130*/  IMAD.IADD R5, R4, 0x1, R5 ;  /* 0x0000000104057824 */ /* 0x000fca00078e0205 */
        /* <DEDUP_REMOVED lines=23> */
.L_x_718:
[----:B------:R-:W-:Y:S05]  /*22b0*/  BSYNC.RECONVERGENT B1 ;  /* 0x0000000000017941 */ /* 0x000fea0003800200 */
.L_x_717:
        /* <DEDUP_REMOVED lines=27> */
.L_x_720:
[----:B------:R-:W-:Y:S05]  /*2470*/  BSYNC.RECONVERGENT B1 ;  /* 0x0000000000017941 */ /* 0x000fea0003800200 */
.L_x_719:
[----:B------:R-:W-:Y:S01]  /*2480*/  SHFL.DOWN PT, R12, R2, 0x4, R9 ;  /* 0x08800000020c7989 */ /* 0x000fe200000e0009 */
[----:B------:R-:W-:Y:S01]  /*2490*/  VIADD R8, R5, 0x4 ;  /* 0x0000000405087836 */ /* 0x000fe20000000000 */
[----:B------:R-:W-:Y:S01]  /*24a0*/  BSSY.RECONVERGENT B1, `(.L_x_721) ;  /* 0x0000019000017945 */ /* 0x000fe20003800200 */
[----:B------:R-:W-:Y:S01]  /*24b0*/  IMAD.MOV.U32 R16, RZ, RZ, R14 ;  /* 0x000000ffff107224 */ /* 0x000fe200078e000e */
[----:B------:R-:W0:Y:S01]  /*24c0*/  SHFL.DOWN PT, R13, R3, 0x4, R9 ;  /* 0x08800000030d7989 */ /* 0x000e2200000e0009 */
[----:B------:R-:W-:Y:S02]  /*24d0*/  IMAD.MOV.U32 R18, RZ, RZ, R20 ;  /* 0x000000ffff127224 */ /* 0x000fe400078e0014 */
[----:B------:R-:W-:Y:S01]  /*24e0*/  IMAD.MOV.U32 R10, RZ, RZ, R2 ;  /* 0x000000ffff0a7224 */ /* 0x000fe200078e0002 */
[----:B------:R1:W2:Y:S01]  /*24f0*/  SHFL.DOWN PT, R7, R14, 0x4, R9 ;  /* 0x088000000e077989 */ /* 0x0002a200000e0009 */
[----:B------:R-:W-:-:S03]  /*2500*/  IMAD.MOV.U32 R11, RZ, RZ, R3 ;  /* 0x000000ffff0b7224 */ /* 0x000fc600078e0003 */
[----:B------:R1:W3:Y:S01]  /*2510*/  SHFL.DOWN PT, R15, R20, 0x4, R9 ;  /* 0x08800000140f7989 */ /* 0x0002e200000e0009 */
[----:B0-----:R-:W-:-:S06]  /*2520*/  DSETP.GEU.AND P0, PT, R2, R12, PT ;  /* 0x0000000c0200722a */ /* 0x001fcc0003f0e000 */
[----:B------:R-:W-:-:S13]  /*2530*/  ISETP.GT.OR P0, PT, R8, R9, !P0 ;  /* 0x000000090800720c */ /* 0x000fda0004704670 */
        /* <DEDUP_REMOVED lines=15> */
.L_x_722:
[----:B------:R-:W-:Y:S05]  /*2630*/  BSYNC.RECONVERGENT B1 ;  /* 0x0000000000017941 */ /* 0x000fea0003800200 */
.L_x_721:
        /* <DEDUP_REMOVED lines=27> */
.L_x_724:
[----:B------:R-:W-:Y:S05]  /*27f0*/  BSYNC.RECONVERGENT B1 ;  /* 0x0000000000017941 */ /* 0x000fea0003800200 */
.L_x_723:
[----:B------:R-:W-:Y:S01]  /*2800*/  SHFL.DOWN PT, R10, R12, 0x10, R9 ;  /* 0x0a0000000c0a7989 */ /* 0x000fe200000e0009 */
[C---:B------:R-:W-:Y:S01]  /*2810*/  VIADD R2, R5.reuse, 0x10 ;  /* 0x0000001005027836 */ /* 0x040fe20000000000 */
[----:B------:R-:W-:Y:S01]  /*2820*/  ISETP.NE.AND P2, PT, R5, RZ, PT ;  /* 0x000000ff0500720c */ /* 0x000fe20003f45270 */
[----:B------:R-:W-:Y:S01]  /*2830*/  BSSY.RECONVERGENT B1, `(.L_x_725) ;  /* 0x0000019000017945 */ /* 0x000fe20003800200 */
        /* <DEDUP_REMOVED lines=24> */
.L_x_726:
[----:B------:R-:W-:Y:S05]  /*29c0*/  BSYNC.RECONVERGENT B1 ;  /* 0x0000000000017941 */ /* 0x000fea0003800200 */
.L_x_725:
        /* <DEDUP_REMOVED lines=10> */
.L_x_728:
[----:B------:R-:W-:Y:S05]  /*2a70*/  BSYNC.RECONVERGENT B1 ;  /* 0x0000000000017941 */ /* 0x000fea0003800200 */
.L_x_727:
[----:B------:R-:W-:Y:S01]  /*2a80*/  BAR.SYNC.DEFER_BLOCKING 0x0 ;  /* 0x0000000000007b1d */ /* 0x000fe20000010000 */
[----:B------:R-:W-:-:S13]  /*2a90*/  ISETP.NE.AND P1, PT, R6, RZ, PT ;  /* 0x000000ff0600720c */ /* 0x000fda0003f25270 */
[----:B------:R-:W-:Y:S05]  /*2aa0*/  @P1 BRA `(.L_x_704) ;  /* 0x0000003c004c1947 */ /* 0x000fea0003800000 */
[----:B------:R-:W-:Y:S01]  /*2ab0*/  ISETP.GE.AND P0, PT, R4, 0x21, PT ;  /* 0x000000210400780c */ /* 0x000fe20003f06270 */
[----:B0-----:R-:W-:Y:S02]  /*2ac0*/  IMAD.MOV.U32 R5, RZ, RZ, R16 ;  /* 0x000000ffff057224 */ /* 0x001fe400078e0010 */
[----:B------:R-:W-:Y:S02]  /*2ad0*/  IMAD.MOV.U32 R12, RZ, RZ, R17 ;  /* 0x000000ffff0c7224 */ /* 0x000fe400078e0011 */
[----:B------:R-:W-:Y:S02]  /*2ae0*/  IMAD.MOV.U32 R6, RZ, RZ, R2 ;  /* 0x000000ffff067224 */ /* 0x000fe400078e0002 */
[----:B------:R-:W-:-:S06]  /*2af0*/  IMAD.MOV.U32 R7, RZ, RZ, R3 ;  /* 0x000000ffff077224 */ /* 0x000fcc00078e0003 */
[----:B------:R-:W-:Y:S05]  /*2b00*/  @!P0 BRA `(.L_x_729) ;  /* 0x00000000006c8947 */ /* 0x000fea0003800000 */
        /* <DEDUP_REMOVED lines=26> */
.L_x_730:
[----:B------:R-:W-:Y:S05]  /*2cb0*/  BSYNC.RECONVERGENT B1 ;  /* 0x0000000000017941 */ /* 0x000fea0003800200 */
.L_x_729:
[----:B------:R-:W-:Y:S01]  /*2cc0*/  ISETP.GE.AND P0, PT, R4, 0x41, PT ;  /* 0x000000410400780c */ /* 0x000fe20003f06270 */
[----:B------:R-:W-:Y:S02]  /*2cd0*/  IMAD.MOV.U32 R11, RZ, RZ, R5 ;  /* 0x000000ffff0b7224 */ /* 0x000fe400078e0005 */
        /* <DEDUP_REMOVED lines=30> */
.L_x_732:
[----:B------:R-:W-:Y:S05]  /*2ec0*/  BSYNC.RECONVERGENT B1 ;  /* 0x0000000000017941 */ /* 0x000fea0003800200 */
.L_x_731:
        /* <DEDUP_REMOVED lines=32> */
.L_x_734:
[----:B------:R-:W-:Y:S05]  /*30d0*/  BSYNC.RECONVERGENT B1 ;  /* 0x0000000000017941 */ /* 0x000fea0003800200 */
.L_x_733:
        /* <DEDUP_REMOVED lines=32> */
.L_x_736:
[----:B------:R-:W-:Y:S05]  /*32e0*/  BSYNC.RECONVERGENT B1 ;  /* 0x0000000000017941 */ /* 0x000fea0003800200 */
.L_x_735:
        /* <DEDUP_REMOVED lines=32> */
.L_x_738:
[----:B------:R-:W-:Y:S05]  /*34f0*/  BSYNC.RECONVERGENT B1 ;  /* 0x0000000000017941 */ /* 0x000fea0003800200 */
.L_x_737:
        /* <DEDUP_REMOVED lines=11> */
[----:B------:R-:W-:Y:S02]  /*35b0*/  IMAD.MOV.U32 R6, RZ, RZ, R8 ;  /* 0x000000ffff067224 */ /* 0x000fe400078e0008 */
[----:B------:R-:W-:Y:S01]  /*35c0*/  IMAD.MOV.U32 R7, RZ, RZ, R9 ;  /* 0x000000ffff077224 */ /* 0x000fe200078e0009 */
[----:B0-----:R-:W-:-:S05]  /*35d0*/  LEA R13, R3, R2, 0x18 ;  /* 0x00000002030d7211 */ /* 0x001fca00078ec0ff */
        /* <DEDUP_REMOVED lines=18> */
.L_x_740:
[----:B------:R-:W-:Y:S05]  /*3700*/  BSYNC.RECONVERGENT B1 ;  /* 0x0000000000017941 */ /* 0x000fea0003800200 */
.L_x_739:
        /* <DEDUP_REMOVED lines=30> */
.L_x_672:
[----:B------:R-:W0:Y:S01]  /*38f0*/  S2R R7, SR_TID.X ;  /* 0x0000000000077919 */ /* 0x000e220000002100 */
[----:B------:R-:W1:Y:S02]  /*3900*/  LDCU.128 UR12, c[0x0][0x380] ;  /* 0x00007000ff0c77ac */ /* 0x000e640008000c00 */
[----:B-1----:R-:W-:Y:S02]  /*3910*/  IMAD.U32 R18, RZ, RZ, UR12 ;  /* 0x0000000cff127e24 */ /* 0x002fe4000f8e00ff */
[----:B------:R-:W-:Y:S01]  /*3920*/  IMAD.U32 R17, RZ, RZ, UR13 ;  /* 0x0000000dff117e24 */ /* 0x000fe2000f8e00ff */
[----:B0-----:R-:W-:-:S05]  /*3930*/  IADD3 R2, P0, PT, R5, R7, RZ ;  /* 0x0000000705027210 */ /* 0x001fca0007f1e0ff */
[----:B------:R-:W-:Y:S01]  /*3940*/  IMAD.X R3, RZ, RZ, RZ, P0 ;  /* 0x000000ffff037224 */ /* 0x000fe200000e06ff */
[----:B------:R-:W-:-:S04]  /*3950*/  LEA R22, P0, R2, R18, 0x3 ;  /* 0x0000001202167211 */ /* 0x000fc800078018ff */
[----:B------:R-:W-:-:S05]  /*3960*/  LEA.HI.X R23, R2, R17, R3, 0x3, P0 ;  /* 0x0000001102177211 */ /* 0x000fca00000f1c03 */
[----:B------:R-:W2:Y:S04]  /*3970*/  LDG.E.64 R8, desc[UR10][R22.64] ;  /* 0x0000000a16087981 */ /* 0x000ea8000c1e1b00 */
[----:B------:R-:W2:Y:S04]  /*3980*/  LDG.E.64 R14, desc[UR10][R22.64+0x800] ;  /* 0x0008000a160e7981 */ /* 0x000ea8000c1e1b00 */
[----:B------:R-:W3:Y:S04]  /*3990*/  LDG.E.64 R20, desc[UR10][R22.64+0x1000] ;  /* 0x0010000a16147981 */ /* 0x000ee8000c1e1b00 */
[----:B------:R-:W4:Y:S04]  /*39a0*/  LDG.E.64 R2, desc[UR10][R22.64+0x1800] ;  /* 0x0018000a16027981 */ /* 0x000f28000c1e1b00 */
[----:B------:R0:W5:Y:S01]  /*39b0*/  LDG.E.64 R10, desc[UR10][R22.64+0x2000] ;  /* 0x0020000a160a7981 */ /* 0x000162000c1e1b00 */
[C---:B------:R-:W-:Y:S01]  /*39c0*/  VIADD R4, R7.reuse, 0x100 ;  /* 0x0000010007047836 */ /* 0x040fe20000000000 */
[----:B------:R-:W-:Y:S01]  /*39d0*/  UMOV UR4, URZ ;  /* 0x000000ff00047c82 */ /* 0x000fe20008000000 */
[----:B------:R-:W-:Y:S01]  /*39e0*/  IMAD.U32 R16, RZ, RZ, UR14 ;  /* 0x0000000eff107e24 */ /* 0x000fe2000f8e00ff */
[----:B------:R-:W-:Y:S01]  /*39f0*/  BSSY.RECONVERGENT B1, `(.L_x_741) ;  /* 0x0000018000017945 */ /* 0x000fe20003800200 */
[----:B------:R-:W-:Y:S01]  /*3a00*/  VIADD R6, R7, 0x200 ;  /* 0x0000020007067836 */ /* 0x000fe20000000000 */
[----:B------:R-:W-:Y:S01]  /*3a10*/  ISETP.LE.U32.AND P0, PT, R13, UR6, PT ;  /* 0x000000060d007c0c */ /* 0x000fe2000bf03070 */
[----:B--2---:R-:W-:-:S06]  /*3a20*/  DSETP.GEU.AND P2, PT, R14, R8, PT ;  /* 0x000000080e00722a */ /* 0x004fcc0003f4e000 */
[----:B------:R-:W-:Y:S02]  /*3a30*/  FSEL R8, R14, R8, !P2 ;  /* 0x000000080e087208 */ /* 0x000fe40005000000 */
[----:B------:R-:W-:-:S06]  /*3a40*/  FSEL R9, R15, R9, !P2 ;  /* 0x000000090f097208 */ /* 0x000fcc0005000000 */
[----:B---3--:R-:W-:-:S06]  /*3a50*/  DSETP.GEU.AND P3, PT, R20, R8, PT ;  /* 0x000000081400722a */ /* 0x008fcc0003f6e000 */
[----:B------:R-:W-:Y:S02]  /*3a60*/  FSEL R14, R20, R8, !P3 ;  /* 0x00000008140e7208 */ /* 0x000fe40005800000 */
[----:B------:R-:W-:Y:S01]  /*3a70*/  FSEL R15, R21, R9, !P3 ;  /* 0x00000009150f7208 */ /* 0x000fe20005800000 */
[----:B------:R-:W-:Y:S01]  /*3a80*/  IMAD.U32 R9, RZ, RZ, UR15 ;  /* 0x0000000fff097e24 */ /* 0x000fe2000f8e00ff */
[----:B------:R-:W-:-:S03]  /*3a90*/  IADD3 R8, P1, PT, R5, R16, RZ ;  /* 0x0000001005087210 */ /* 0x000fc60007f3e0ff */
[----:B------:R-:W-:Y:S01]  /*3aa0*/  IMAD.MOV.U32 R5, RZ, RZ, R15 ;  /* 0x000000ffff057224 */ /* 0x000fe200078e000f */
[----:B----4-:R-:W-:Y:S01]  /*3ab0*/  DSETP.GEU.AND P4, PT, R14, R2, PT ;  /* 0x000000020e00722a */ /* 0x010fe20003f8e000 */
[----:B------:R-:W-:Y:S01]  /*3ac0*/  @P3 SEL R6, R4, R7, !P2 ;  /* 0x0000000704063207 */ /* 0x000fe20005000000 */
[----:B------:R-:W-:-:S04]  /*3ad0*/  IMAD.MOV.U32 R4, RZ, RZ, R14 ;  /* 0x000000ffff047224 */ /* 0x000fc800078e000e */
[----:B------:R-:W-:-:S08]  /*3ae0*/  IMAD.MOV.U32 R19, RZ, RZ, R6 ;  /* 0x000000ffff137224 */ /* 0x000fd000078e0006 */
[----:B0-----:R-:W-:Y:S05]  /*3af0*/  @!P4 BRA `(.L_x_742) ;  /* 0x00000000001cc947 */ /* 0x001fea0003800000 */
[----:B------:R-:W-:Y:S01]  /*3b00*/  DSETP.GEU.AND P2, PT, R2, R14, PT ;  /* 0x0000000e0200722a */ /* 0x000fe20003f4e000 */
[----:B------:R-:W-:Y:S02]  /*3b10*/  IMAD.MOV.U32 R4, RZ, RZ, R2 ;  /* 0x000000ffff047224 */ /* 0x000fe400078e0002 */
[----:B------:R-:W-:Y:S02]  /*3b20*/  IMAD.MOV.U32 R5, RZ, RZ, R3 ;  /* 0x000000ffff057224 */ /* 0x000fe400078e0003 */
[----:B------:R-:W-:-:S09]  /*3b30*/  VIADD R19, R7, 0x300 ;  /* 0x0000030007137836 */ /* 0x000fd20000000000 */
[----:B------:R-:W-:Y:S02]  /*3b40*/  @P2 IMAD.MOV.U32 R4, RZ, RZ, R14 ;  /* 0x000000ffff042224 */ /* 0x000fe400078e000e */
[----:B------:R-:W-:Y:S02]  /*3b50*/  @P2 IMAD.MOV.U32 R5, RZ, RZ, R15 ;  /* 0x000000ffff052224 */ /* 0x000fe400078e000f */
[----:B------:R-:W-:-:S07]  /*3b60*/  @P2 IMAD.MOV.U32 R19, RZ, RZ, R6 ;  /* 0x000000ffff132224 */ /* 0x000fce00078e0006 */
.L_x_742:
[----:B------:R-:W-:Y:S05]  /*3b70*/  BSYNC.RECONVERGENT B1 ;  /* 0x0000000000017941 */ /* 0x000fea0003800200 */
.L_x_741:
[----:B------:R-:W-:Y:S01]  /*3b80*/  IMAD.X R20, RZ, RZ, R9, P1 ;  /* 0x000000ffff147224 */ /* 0x000fe200008e0609 */
[----:B-----5:R-:W-:Y:S01]  /*3b90*/  DSETP.GEU.AND P1, PT, R4, R10, PT ;  /* 0x0000000a0400722a */ /* 0x020fe20003f2e000 */
[----:B------:R-:W-:Y:S01]  /*3ba0*/  LOP3.LUT R14, R7, 0x400, RZ, 0xfc, !PT ;  /* 0x00000400070e7812 */ /* 0x000fe200078efcff */
[----:B------:R-:W-:Y:S01]  /*3bb0*/  BSSY.RECONVERGENT B1, `(.L_x_743) ;  /* 0x0000019000017945 */ /* 0x000fe20003800200 */
[-C--:B------:R-:W-:Y:S01]  /*3bc0*/  IADD3 R22, P3, PT, R19, R8.reuse, RZ ;  /* 0x0000000813167210 */ /* 0x080fe20007f7e0ff */
[----:B------:R-:W-:Y:S01]  /*3bd0*/  IMAD.MOV.U32 R2, RZ, RZ, R4 ;  /* 0x000000ffff027224 */ /* 0x000fe200078e0004 */
[----:B------:R-:W-:Y:S01]  /*3be0*/  IADD3 R15, P2, PT, R14, R8, RZ ;  /* 0x000000080e0f7210 */ /* 0x000fe20007f5e0ff */
[----:B------:R-:W-:Y:S01]  /*3bf0*/  IMAD.MOV.U32 R3, RZ, RZ, R5 ;  /* 0x000000ffff037224 */ /* 0x000fe200078e0005 */
[----:B------:R-:W-:Y:S01]  /*3c00*/  IADD3.X R21, PT, PT, R20, UR4, RZ, P3, !PT ;  /* 0x0000000414157c10 */ /* 0x000fe20009ffe4ff */
[----:B------:R-:W-:Y:S01]  /*3c10*/  IMAD.MOV.U32 R8, RZ, RZ, R22 ;  /* 0x000000ffff087224 */ /* 0x000fe200078e0016 */
[----:B------:R-:W-:Y:S01]  /*3c20*/  ISETP.GE.U32.AND.EX P0, PT, RZ, R12, PT, P0 ;  /* 0x0000000cff00720c */ /* 0x000fe20003f06100 */
[----:B------:R-:W-:-:S02]  /*3c30*/  IMAD.X R20, RZ, RZ, R20, P2 ;  /* 0x000000ffff147224 */ /* 0x000fc400010e0614 */
[----:B------:R-:W-:Y:S02]  /*3c40*/  IMAD.MOV.U32 R6, RZ, RZ, R21 ;  /* 0x000000ffff067224 */ /* 0x000fe400078e0015 */
[----:B------:R-:W-:Y:S08]  /*3c50*/  @!P1 BRA `(.L_x_744) ;  /* 0x0000000000389947 */ /* 0x000ff00003800000 */
[----:B------:R-:W-:Y:S01]  /*3c60*/  DSETP.GEU.AND P2, PT, R10, R4, PT ;  /* 0x000000040a00722a */ /* 0x000fe20003f4e000 */
[----:B------:R-:W-:Y:S02]  /*3c70*/  IMAD.U32 R2, RZ, RZ, UR4 ;  /* 0x00000004ff027e24 */ /* 0x000fe4000f8e00ff */
[----:B------:R-:W-:Y:S02]  /*3c80*/  IMAD.MOV.U32 R8, RZ, RZ, R15 ;  /* 0x000000ffff087224 */ /* 0x000fe400078e000f */
[----:B------:R-:W-:Y:S02]  /*3c90*/  IMAD.MOV.U32 R6, RZ, RZ, R20 ;  /* 0x000000ffff067224 */ /* 0x000fe400078e0014 */
[----:B------:R-:W-:-:S07]  /*3ca0*/  IMAD.MOV.U32 R3, RZ, RZ, R11 ;  /* 0x000000ffff037224 */ /* 0x000fce00078e000b */
[----:B------:R-:W-:-:S04]  /*3cb0*/  @P2 ISETP.GE.U32.AND P1, PT, R19, R14, PT ;  /* 0x0000000e1300220c */ /* 0x000fc80003f26070 */
[----:B------:R-:W-:Y:S01]  /*3cc0*/  @P2 ISETP.GE.AND.EX P1, PT, R2, RZ, PT, P1 ;  /* 0x000000ff0200220c */ /* 0x000fe20003f26310 */
[----:B------:R-:W-:-:S03]  /*3cd0*/  IMAD.MOV.U32 R2, RZ, RZ, R10 ;  /* 0x000000ffff027224 */ /* 0x000fc600078e000a */
[----:B------:R-:W-:Y:S02]  /*3ce0*/  @P2 FSEL R4, R4, R10, !P1 ;  /* 0x0000000a04042208 */ /* 0x000fe40004800000 */
[----:B------:R-:W-:Y:S02]  /*3cf0*/  @P2 FSEL R5, R5, R11, !P1 ;  /* 0x0000000b05052208 */ /* 0x000fe40004800000 */
[----:B------:R-:W-:Y:S01]  /*3d00*/  @P2 SEL R8, R22, R15, !P1 ;  /* 0x0000000f16082207 */ /* 0x000fe20004800000 */
[----:B------:R-:W-:Y:S01]  /*3d10*/  @P2 IMAD.MOV.U32 R2, RZ, RZ, R4 ;  /* 0x000000ffff022224 */ /* 0x000fe200078e0004 */
[----:B------:R-:W-:Y:S01]  /*3d20*/  @P2 SEL R6, R21, R20, !P1 ;  /* 0x0000001415062207 */ /* 0x000fe20004800000 */
[----:B------:R-:W-:-:S07]  /*3d30*/  @P2 IMAD.MOV.U32 R3, RZ, RZ, R5 ;  /* 0x000000ffff032224 */ /* 0x000fce00078e0005 */
.L_x_744:
[----:B------:R-:W-:Y:S05]  /*3d40*/  BSYNC.RECONVERGENT B1 ;  /* 0x0000000000017941 */ /* 0x000fea0003800200 */
.L_x_743:
[----:B------:R-:W-:Y:S05]  /*3d50*/  @P0 BRA `(.L_x_745) ;  /* 0x0000001400c00947 */ /* 0x000fea0003800000 */
[----:B------:R-:W0:Y:S01]  /*3d60*/  LDCU.64 UR8, c[0x0][0x3e8] ;  /* 0x00007d00ff0877ac */ /* 0x000e220008000a00 */
[----:B------:R-:W-:Y:S01]  /*3d70*/  ISETP.NE.AND P0, PT, R7, RZ, PT ;  /* 0x000000ff0700720c */ /* 0x000fe20003f05270 */
[----:B------:R-:W-:Y:S01]  /*3d80*/  BSSY.RECONVERGENT B1, `(.L_x_746) ;  /* 0x0000012000017945 */ /* 0x000fe20003800200 */
[----:B------:R-:W-:Y:S01]  /*3d90*/  UMOV UR4, 0x8 ;  /* 0x0000000800047882 */ /* 0x000fe20000000000 */
[----:B------:R-:W-:Y:S02]  /*3da0*/  UMOV UR5, 0x0 ;  /* 0x0000000000057882 */ /* 0x000fe40000000000 */
[----:B0-----:R-:W-:-:S04]  /*3db0*/  UIMAD.WIDE.U32 UR4, UR8, 0x1, UR4 ;  /* 0x00000001080478a5 */ /* 0x001fc8000f8e0004 */
[----:B------:R-:W-:Y:S02]  /*3dc0*/  UIADD3 UR7, UPT, UPT, UR5, UR9, URZ ;  /* 0x0000000905077290 */ /* 0x000fe4000fffe0ff */
[----:B------:R-:W-:Y:S02]  /*3dd0*/  IMAD.U32 R5, RZ, RZ, UR5 ;  /* 0x00000005ff057e24 */ /* 0x000fe4000f8e00ff */
[----:B------:R-:W-:Y:S02]  /*3de0*/  IMAD.U32 R4, RZ, RZ, UR4 ;  /* 0x00000004ff047e24 */ /* 0x000fe4000f8e00ff */
[----:B------:R-:W-:Y:S01]  /*3df0*/  IMAD.U32 R5, RZ, RZ, UR7 ;  /* 0x00000007ff057e24 */ /* 0x000fe2000f8e00ff */
[----:B------:R-:W-:Y:S06]  /*3e00*/  @P0 BRA `(.L_x_747) ;  /* 0x0000000000240947 */ /* 0x000fec0003800000 */
[----:B------:R-:W-:Y:S02]  /*3e10*/  IMAD.MOV.U32 R14, RZ, RZ, 0x500 ;  /* 0x00000500ff0e7424 */ /* 0x000fe400078e00ff */
[----:B------:R-:W-:-:S05]  /*3e20*/  IMAD.MOV.U32 R15, RZ, RZ, 0x0 ;  /* 0x00000000ff0f7424 */ /* 0x000fca00078e00ff */
[----:B------:R-:W2:Y:S01]  /*3e30*/  ATOMG.E.ADD.64.STRONG.GPU PT, R10, desc[UR10][R4.64], R14 ;  /* 0x8000000e040a79a8 */ /* 0x000ea200081ef50a */
[----:B------:R-:W0:Y:S01]  /*3e40*/  S2UR UR5, SR_CgaCtaId ;  /* 0x00000000000579c3 */ /* 0x000e220000008800 */
[----:B------:R-:W-:Y:S02]  /*3e50*/  UMOV UR4, 0x400 ;  /* 0x0000040000047882 */ /* 0x000fe40000000000 */
[----:B0-----:R-:W-:Y:S01]  /*3e60*/  ULEA UR4, UR5, UR4, 0x18 ;  /* 0x0000000405047291 */ /* 0x001fe2000f8ec0ff */
[----:B--2---:R-:W-:-:S05]  /*3e70*/  IADD3 R10, P0, PT, R10, UR6, RZ ;  /* 0x000000060a0a7c10 */ /* 0x004fca000ff1e0ff */
[----:B------:R-:W-:-:S05]  /*3e80*/  IMAD.X R11, RZ, RZ, R11, P0 ;  /* 0x000000ffff0b7224 */ /* 0x000fca00000e060b */
[----:B------:R0:W-:Y:S03]  /*3e90*/  STS.64 [UR4+0x98], R10 ;  /* 0x0000980aff007988 */ /* 0x0001e60008000a04 */
.L_x_747:
[----:B------:R-:W-:Y:S05]  /*3ea0*/  BSYNC.RECONVERGENT B1 ;  /* 0x0000000000017941 */ /* 0x000fea0003800200 */
.L_x_746:
[----:B------:R-:W1:Y:S08]  /*3eb0*/  S2UR UR5, SR_CgaCtaId ;  /* 0x00000000000579c3 */ /* 0x000e700000008800 */
[----:B------:R-:W-:Y:S06]  /*3ec0*/  BAR.SYNC.DEFER_BLOCKING 0x0 ;  /* 0x0000000000007b1d */ /* 0x000fec0000010000 */
[----:B------:R-:W-:-:S02]  /*3ed0*/  UMOV UR4, 0x400 ;  /* 0x0000040000047882 */ /* 0x000fc40000000000 */
[----:B-1----:R-:W-:-:S06]  /*3ee0*/  ULEA UR4, UR5, UR4, 0x18 ;  /* 0x0000000405047291 */ /* 0x002fcc000f8ec0ff */
[----:B------:R-:W-:-:S05]  /*3ef0*/  IMAD.U32 R19, RZ, RZ, UR4 ;  /* 0x00000004ff137e24 */ /* 0x000fca000f8e00ff */
[----:B0-----:R-:W0:Y:S02]  /*3f00*/  LDS.64 R10, [R19+0x98] ;  /* 0x00009800130a7984 */ /* 0x001e240000000a00 */
[----:B0-----:R-:W-:-:S04]  /*3f10*/  IADD3 R14, P1, PT, R10, 0x500, RZ ;  /* 0x000005000a0e7810 */ /* 0x001fc80007f3e0ff */
[----:B------:R-:W-:Y:S01]  /*3f20*/  ISETP.GT.U32.AND P0, PT, R14, R13, PT ;  /* 0x0000000d0e00720c */ /* 0x000fe20003f04070 */
[----:B------:R-:W-:-:S05]  /*3f30*/  IMAD.X R15, RZ, RZ, R11, P1 ;  /* 0x000000ffff0f7224 */ /* 0x000fca00008e060b */
[----:B------:R-:W-:-:S13]  /*3f40*/  ISETP.GT.AND.EX P0, PT, R15, R12, PT, P0 ;  /* 0x0000000c0f00720c */ /* 0x000fda0003f04300 */
[----:B------:R-:W-:Y:S05]  /*3f50*/  @P0 BRA `(.L_x_748) ;  /* 0x0000000800840947 */ /* 0x000fea0003800000 */
[----:B------:R-:W-:Y:S01]  /*3f60*/  BSSY.RECONVERGENT B1, `(.L_x_748) ;  /* 0x00000a0000017945 */ /* 0x000fe20003800200 */
[----:B------:R-:W0:Y:S01]  /*3f70*/  LDCU.64 UR8, c[0x0][0x398] ;  /* 0x00007300ff0877ac */ /* 0x000e220008000a00 */
[----:B------:R-:W1:Y:S02]  /*3f80*/  LDCU.128 UR12, c[0x0][0x380] ;  /* 0x00007000ff0c77ac */ /* 0x000e640008000c00 */
.L_x_761:
[----:B------:R-:W-:Y:S01]  /*3f90*/  IADD3 R29, P0, PT, R7, R10, RZ ;  /* 0x0000000a071d7210 */ /* 0x000fe20007f1e0ff */
[----:B-1----:R-:W-:Y:S02]  /*3fa0*/  IMAD.U32 R18, RZ, RZ, UR12 ;  /* 0x0000000cff127e24 */ /* 0x002fe4000f8e00ff */
[----:B------:R-:W-:Y:S02]  /*3fb0*/  IMAD.U32 R17, RZ, RZ, UR13 ;  /* 0x0000000dff117e24 */ /* 0x000fe4000f8e00ff */
[----:B------:R-:W-:Y:S01]  /*3fc0*/  IMAD.X R26, RZ, RZ, R11, P0 ;  /* 0x000000ffff1a7224 */ /* 0x000fe200000e060b */
[----:B------:R-:W-:-:S04]  /*3fd0*/  LEA R30, P0, R29, R18, 0x3 ;  /* 0x000000121d1e7211 */ /* 0x000fc800078018ff */
[----:B------:R-:W-:-:S05]  /*3fe0*/  LEA.HI.X R31, R29, R17, R26, 0x3, P0 ;  /* 0x000000111d1f7211 */ /* 0x000fca00000f1c1a */
[----:B------:R-:W2:Y:S04]  /*3ff0*/  LDG.E.64 R24, desc[UR10][R30.64] ;  /* 0x0000000a1e187981 */ /* 0x000ea8000c1e1b00 */
[----:B------:R1:W5:Y:S04]  /*4000*/  LDG.E.64 R22, desc[UR10][R30.64+0x800] ;  /* 0x0008000a1e167981 */ /* 0x000368000c1e1b00 */
[----:B------:R1:W5:Y:S04]  /*4010*/  LDG.E.64 R14, desc[UR10][R30.64+0x1000] ;  /* 0x0010000a1e0e7981 */ /* 0x000368000c1e1b00 */
[----:B------:R1:W5:Y:S04]  /*4020*/  LDG.E.64 R12, desc[UR10][R30.64+0x1800] ;  /* 0x0018000a1e0c7981 */ /* 0x000368000c1e1b00 */
[----:B------:R1:W5:Y:S01]  /*4030*/  LDG.E.64 R10, desc[UR10][R30.64+0x2000] ;  /* 0x0020000a1e0a7981 */ /* 0x000362000c1e1b00 */
[----:B------:R-:W-:Y:S01]  /*4040*/  IMAD.U32 R16, RZ, RZ, UR14 ;  /* 0x0000000eff107e24 */ /* 0x000fe2000f8e00ff */
[----:B------:R-:W-:Y:S01]  /*4050*/  BSSY.RECONVERGENT B2, `(.L_x_749) ;  /* 0x0000018000027945 */ /* 0x000fe20003800200 */
[----:B------:R-:W-:-:S02]  /*4060*/  IMAD.U32 R9, RZ, RZ, UR15 ;  /* 0x0000000fff097e24 */ /* 0x000fc4000f8e00ff */
[----:B------:R-:W-:Y:S01]  /*4070*/  IMAD.MOV.U32 R32, RZ, RZ, R8 ;  /* 0x000000ffff207224 */ /* 0x000fe200078e0008 */
[----:B------:R-:W-:Y:S01]  /*4080*/  IADD3 R29, P1, PT, R29, R16, RZ ;  /* 0x000000101d1d7210 */ /* 0x000fe20007f3e0ff */
[----:B------:R-:W-:Y:S02]  /*4090*/  IMAD.MOV.U32 R33, RZ, RZ, R6 ;  /* 0x000000ffff217224 */ /* 0x000fe400078e0006 */
[----:B------:R-:W-:Y:S02]  /*40a0*/  IMAD.MOV.U32 R20, RZ, RZ, R2 ;  /* 0x000000ffff147224 */ /* 0x000fe400078e0002 */
[----:B------:R-:W-:Y:S02]  /*40b0*/  IMAD.MOV.U32 R21, RZ, RZ, R3 ;  /* 0x000000ffff157224 */ /* 0x000fe400078e0003 */
[----:B------:R-:W-:Y:S01]  /*40c0*/  IMAD.X R27, R26, 0x1, R9, P1 ;  /* 0x000000011a1b7824 */ /* 0x000fe200008e0609 */
[----:B--2---:R-:W-:-:S14]  /*40d0*/  DSETP.GEU.AND P0, PT, R2, R24, PT ;  /* 0x000000180200722a */ /* 0x004fdc0003f0e000 */
[----:B-1----:R-:W-:Y:S05]  /*40e0*/  @!P0 BRA `(.L_x_750) ;  /* 0x0000000000388947 */ /* 0x002fea0003800000 */
        /* <DEDUP_REMOVED lines=14> */
.L_x_750:
[----:B0-----:R-:W-:Y:S05]  /*41d0*/  BSYNC.RECONVERGENT B2 ;  /* 0x0000000000027941 */ /* 0x001fea0003800200 */
.L_x_749:
[----:B-----5:R-:W-:Y:S01]  /*41e0*/  DSETP.GEU.AND P0, PT, R20, R22, PT ;  /* 0x000000161400722a */ /* 0x020fe20003f0e000 */
[----:B------:R-:W-:Y:S01]  /*41f0*/  IADD3 R3, P1, PT, R29, 0x100, RZ ;  /* 0x000001001d037810 */ /* 0x000fe20007f3e0ff */
[----:B------:R-:W-:Y:S01]  /*4200*/  BSSY.RECONVERGENT B2, `(.L_x_751) ;  /* 0x0000015000027945 */ /* 0x000fe20003800200 */
[----:B------:R-:W-:Y:S02]  /*4210*/  IMAD.MOV.U32 R26, RZ, RZ, R32 ;  /* 0x000000ffff1a7224 */ /* 0x000fe400078e0020 */
[----:B------:R-:W-:Y:S02]  /*4220*/  IMAD.MOV.U32 R28, RZ, RZ, R33 ;  /* 0x000000ffff1c7224 */ /* 0x000fe400078e0021 */
[----:B------:R-:W-:Y:S02]  /*4230*/  IMAD.X R2, RZ, RZ, R27, P1 ;  /* 0x000000ffff027224 */ /* 0x000fe400008e061b */
[----:B------:R-:W-:Y:S02]  /*4240*/  IMAD.MOV.U32 R24, RZ, RZ, R20 ;  /* 0x000000ffff187224 */ /* 0x000fe400078e0014 */
[----:B------:R-:W-:-:S03]  /*4250*/  IMAD.MOV.U32 R25, RZ, RZ, R21 ;  /* 0x000000ffff197224 */ /* 0x000fc600078e0015 */
        /* <DEDUP_REMOVED lines=15> */
.L_x_752:
[----:B------:R-:W-:Y:S05]  /*4350*/  BSYNC.RECONVERGENT B2 ;  /* 0x0000000000027941 */ /* 0x000fea0003800200 */
.L_x_751:
[----:B------:R-:W-:Y:S01]  /*4360*/  DSETP.GEU.AND P0, PT, R24, R14, PT ;  /* 0x0000000e1800722a */ /* 0x000fe20003f0e000 */
        /* <DEDUP_REMOVED lines=22> */
.L_x_754:
[----:B------:R-:W-:Y:S05]  /*44d0*/  BSYNC.RECONVERGENT B2 ;  /* 0x0000000000027941 */ /* 0x000fea0003800200 */
.L_x_753:
        /* <DEDUP_REMOVED lines=23> */
.L_x_756:
[----:B------:R-:W-:Y:S05]  /*4650*/  BSYNC.RECONVERGENT B2 ;  /* 0x0000000000027941 */ /* 0x000fea0003800200 */
.L_x_755:
        /* <DEDUP_REMOVED lines=23> */
.L_x_758:
[----:B------:R-:W-:Y:S05]  /*47d0*/  BSYNC.RECONVERGENT B2 ;  /* 0x0000000000027941 */ /* 0x000fea0003800200 */
.L_x_757:
[----:B------:R-:W-:Y:S01]  /*47e0*/  BAR.SYNC.DEFER_BLOCKING 0x0 ;  /* 0x0000000000007b1d */ /* 0x000fe20000010000 */
[----:B------:R-:W-:-:S05]  /*47f0*/  ISETP.NE.AND P0, PT, R7, RZ, PT ;  /* 0x000000ff0700720c */ /* 0x000fca0003f05270 */
[----:B------:R-:W-:Y:S08]  /*4800*/  BSSY.RECONVERGENT B2, `(.L_x_759) ;  /* 0x000000c000027945 */ /* 0x000ff00003800200 */
[----:B------:R-:W-:Y:S05]  /*4810*/  @P0 BRA `(.L_x_760) ;  /* 0x0000000000280947 */ /* 0x000fea0003800000 */
[----:B------:R-:W-:Y:S02]  /*4820*/  IMAD.MOV.U32 R12, RZ, RZ, 0x500 ;  /* 0x00000500ff0c7424 */ /* 0x000fe400078e00ff */
[----:B------:R-:W-:-:S05]  /*4830*/  IMAD.MOV.U32 R13, RZ, RZ, 0x0 ;  /* 0x00000000ff0d7424 */ /* 0x000fca00078e00ff */
[----:B------:R-:W2:Y:S01]  /*4840*/  ATOMG.E.ADD.64.STRONG.GPU PT, R10, desc[UR10][R4.64], R12 ;  /* 0x8000000c040a79a8 */ /* 0x000ea200081ef50a */
[----:B------:R-:W0:Y:S01]  /*4850*/  S2UR UR5, SR_CgaCtaId ;  /* 0x00000000000579c3 */ /* 0x000e220000008800 */
[----:B------:R-:W-:Y:S02]  /*4860*/  UMOV UR4, 0x400 ;  /* 0x0000040000047882 */ /* 0x000fe40000000000 */
[----:B0-----:R-:W-:-:S06]  /*4870*/  ULEA UR4, UR5, UR4, 0x18 ;  /* 0x0000000405047291 */ /* 0x001fcc000f8ec0ff */
[----:B------:R-:W-:Y:S01]  /*4880*/  IMAD.U32 R19, RZ, RZ, UR4 ;  /* 0x00000004ff137e24 */ /* 0x000fe2000f8e00ff */
[----:B--2---:R-:W-:-:S05]  /*4890*/  IADD3 R10, P0, PT, R10, UR6, RZ ;  /* 0x000000060a0a7c10 */ /* 0x004fca000ff1e0ff */
[----:B------:R-:W-:-:S05]  /*48a0*/  IMAD.X R11, RZ, RZ, R11, P0 ;  /* 0x000000ffff0b7224 */ /* 0x000fca00000e060b */
[----:B------:R0:W-:Y:S03]  /*48b0*/  STS.64 [R19+0x98], R10 ;  /* 0x0000980a13007388 */ /* 0x0001e60000000a00 */
.L_x_760:
[----:B------:R-:W-:Y:S05]  /*48c0*/  BSYNC.RECONVERGENT B2 ;  /* 0x0000000000027941 */ /* 0x000fea0003800200 */
.L_x_759:
[----:B------:R-:W-:Y:S01]  /*48d0*/  BAR.SYNC.DEFER_BLOCKING 0x0 ;  /* 0x0000000000007b1d */ /* 0x000fe20000010000 */
[----:B------:R-:W-:Y:S02]  /*48e0*/  IMAD.U32 R13, RZ, RZ, UR8 ;  /* 0x00000008ff0d7e24 */ /* 0x000fe4000f8e00ff */
[----:B------:R-:W-:-:S03]  /*48f0*/  IMAD.U32 R12, RZ, RZ, UR9 ;  /* 0x00000009ff0c7e24 */ /* 0x000fc6000f8e00ff */
[----:B0-----:R-:W0:Y:S02]  /*4900*/  LDS.64 R10, [R19+0x98] ;  /* 0x00009800130a7984 */ /* 0x001e240000000a00 */
[----:B0-----:R-:W-:-:S04]  /*4910*/  IADD3 R14, P1, PT, R10, 0x500, RZ ;  /* 0x000005000a0e7810 */ /* 0x001fc80007f3e0ff */
[----:B------:R-:W-:Y:S01]  /*4920*/  ISETP.GT.U32.AND P0, PT, R14, R13, PT ;  /* 0x0000000d0e00720c */ /* 0x000fe20003f04070 */
[----:B------:R-:W-:-:S05]  /*4930*/  IMAD.X R15, RZ, RZ, R11, P1 ;  /* 0x000000ffff0f7224 */ /* 0x000fca00008e060b */
[----:B------:R-:W-:-:S13]  /*4940*/  ISETP.GT.AND.EX P0, PT, R15, R12, PT, P0 ;  /* 0x0000000c0f00720c */ /* 0x000fda0003f04300 */
[----:B------:R-:W-:Y:S05]  /*4950*/  @!P0 BRA `(.L_x_761) ;  /* 0xfffffff4008c8947 */ /* 0x000fea000383ffff */
[----:B------:R-:W-:Y:S05]  /*4960*/  BSYNC.RECONVERGENT B1 ;  /* 0x0000000000017941 */ /* 0x000fea0003800200 */
.L_x_748:
[----:B------:R-:W-:Y:S01]  /*4970*/  ISETP.GE.U32.AND P0, PT, R10, R13, PT ;  /* 0x0000000d0a00720c */ /* 0x000fe20003f06070 */
[----:B------:R-:W-:Y:S03]  /*4980*/  BSSY.RECONVERGENT B1, `(.L_x_745) ;  /* 0x00000ad000017945 */ /* 0x000fe60003800200 */
[----:B------:R-:W-:-:S13]  /*4990*/  ISETP.GE.AND.EX P0, PT, R11, R12, PT, P0 ;  /* 0x0000000c0b00720c */ /* 0x000fda0003f06300 */
[----:B------:R-:W-:Y:S05]  /*49a0*/  @P0 BRA `(.L_x_762) ;  /* 0x0000000800a80947 */ /* 0x000fea0003800000 */
[----:B------:R-:W-:-:S05]  /*49b0*/  IMAD.IADD R4, R13, 0x1, -R10 ;  /* 0x000000010d047824 */ /* 0x000fca00078e0a0a */
[----:B------:R-:W-:-:S13]  /*49c0*/  ISETP.GE.AND P0, PT, R7, R4, PT ;  /* 0x000000040700720c */ /* 0x000fda0003f06270 */
[----:B------:R-:W-:Y:S05]  /*49d0*/  @P0 BRA `(.L_x_762) ;  /* 0x00000008009c0947 */ /* 0x000fea0003800000 */
[----:B------:R-:W-:Y:S01]  /*49e0*/  LOP3.LUT R5, RZ, R7, RZ, 0x33, !PT ;  /* 0x00000007ff057212 */ /* 0x000fe200078e33ff */
[----:B------:R-:W-:Y:S03]  /*49f0*/  BSSY.RECONVERGENT B2, `(.L_x_763) ;  /* 0x0000031000027945 */ /* 0x000fe60003800200 */
[----:B------:R-:W-:-:S04]  /*4a00*/  IADD3 R20, PT, PT, -R10, R13, R5 ;  /* 0x0000000d0a147210 */ /* 0x000fc80007ffe105 */
[----:B------:R-:W-:-:S04]  /*4a10*/  LOP3.LUT R5, R20, 0x300, RZ, 0xc0, !PT ;  /* 0x0000030014057812 */ /* 0x000fc800078ec0ff */
[----:B------:R-:W-:Y:S01]  /*4a20*/  ISETP.NE.AND P0, PT, R5, 0x300, PT ;  /* 0x000003000500780c */ /* 0x000fe20003f05270 */
[----:B------:R-:W-:-:S12]  /*4a30*/  IMAD.MOV.U32 R5, RZ, RZ, R7 ;  /* 0x000000ffff057224 */ /* 0x000fd800078e0007 */
[----:B------:R-:W-:Y:S05]  /*4a40*/  @!P0 BRA `(.L_x_764) ;  /* 0x0000000000ac8947 */ /* 0x000fea0003800000 */
[----:B------:R-:W-:Y:S02]  /*4a50*/  IADD3 R19, P0, PT, R7, R10, RZ ;  /* 0x0000000a07137210 */ /* 0x000fe40007f1e0ff */
[----:B------:R-:W-:Y:S02]  /*4a60*/  LEA.HI R5, R20, 0x1, RZ, 0x18 ;  /* 0x0000000114057811 */ /* 0x000fe400078fc0ff */
[C---:B------:R-:W-:Y:S01]  /*4a70*/  LEA R18, P1, R19.reuse, R18, 0x3 ;  /* 0x0000001213127211 */ /* 0x040fe200078218ff */
[----:B------:R-:W-:Y:S01]  /*4a80*/  IMAD.X R14, RZ, RZ, R11, P0 ;  /* 0x000000ffff0e7224 */ /* 0x000fe200000e060b */
[----:B------:R-:W-:Y:S02]  /*4a90*/  IADD3 R21, P0, PT, R19, R16, RZ ;  /* 0x0000001013157210 */ /* 0x000fe40007f1e0ff */
[----:B------:R-:W-:Y:S01]  /*4aa0*/  LOP3.LUT R12, R5, 0x3, RZ, 0xc0, !PT ;  /* 0x00000003050c7812 */ /* 0x000fe200078ec0ff */
[----:B------:R-:W-:Y:S01]  /*4ab0*/  IMAD.MOV.U32 R5, RZ, RZ, R7 ;  /* 0x000000ffff057224 */ /* 0x000fe200078e0007 */
[----:B------:R-:W-:Y:S01]  /*4ac0*/  LEA.HI.X R19, R19, R17, R14, 0x3, P1 ;  /* 0x0000001113137211 */ /* 0x000fe200008f1c0e */
[----:B------:R-:W-:-:S02]  /*4ad0*/  IMAD.X R23, R14, 0x1, R9, P0 ;  /* 0x000000010e177824 */ /* 0x000fc400000e0609 */
[----:B------:R-:W-:-:S07]  /*4ae0*/  IMAD.MOV R9, RZ, RZ, -R12 ;  /* 0x000000ffff097224 */ /* 0x000fce00078e0a0c */
.L_x_767:
[----:B------:R-:W-:Y:S02]  /*4af0*/  IMAD.MOV.U32 R12, RZ, RZ, R18 ;  /* 0x000000ffff0c7224 */ /* 0x000fe400078e0012 */
[----:B------:R-:W-:-:S06]  /*4b00*/  IMAD.MOV.U32 R13, RZ, RZ, R19 ;  /* 0x000000ffff0d7224 */ /* 0x000fcc00078e0013 */
[----:B------:R-:W2:Y:S01]  /*4b10*/  LDG.E.64 R12, desc[UR10][R12.64] ;  /* 0x0000000a0c0c7981 */ /* 0x000ea2000c1e1b00 */
[----:B------:R-:W-:Y:S01]  /*4b20*/  VIADD R9, R9, 0x1 ;  /* 0x0000000109097836 */ /* 0x000fe20000000000 */
[----:B------:R-:W-:Y:S01]  /*4b30*/  BSSY.RECONVERGENT B3, `(.L_x_765) ;  /* 0x0000017000037945 */ /* 0x000fe20003800200 */
[----:B------:R-:W-:-:S03]  /*4b40*/  IADD3 R18, P3, PT, R18, 0x800, RZ ;  /* 0x0000080012127810 */ /* 0x000fc60007f7e0ff */
[----:B------:R-:W-:Y:S01]  /*4b50*/  ISETP.NE.AND P2, PT, R9, RZ, PT ;  /* 0x000000ff0900720c */ /* 0x000fe20003f45270 */
[----:B--2---:R-:W-:-:S14]  /*4b60*/  DSETP.GEU.AND P0, PT, R2, R12, PT ;  /* 0x0000000c0200722a */ /* 0x004fdc0003f0e000 */
        /* <DEDUP_REMOVED lines=19> */
.L_x_766:
[----:B------:R-:W-:Y:S05]  /*4ca0*/  BSYNC.RECONVERGENT B3 ;  /* 0x0000000000037941 */ /* 0x000fea0003800200 */
.L_x_765:
[----:B------:R-:W-:Y:S01]  /*4cb0*/  IADD3 R21, P0, PT, R21, 0x100, RZ ;  /* 0x0000010015157810 */ /* 0x000fe20007f1e0ff */
[----:B------:R-:W-:Y:S02]  /*4cc0*/  VIADD R5, R5, 0x100 ;  /* 0x0000010005057836 */ /* 0x000fe40000000000 */
[----:B------:R-:W-:Y:S02]  /*4cd0*/  IMAD.X R19, RZ, RZ, R19, P3 ;  /* 0x000000ffff137224 */ /* 0x000fe400018e0613 */
[----:B------:R-:W-:Y:S01]  /*4ce0*/  IMAD.X R23, RZ, RZ, R23, P0 ;  /* 0x000000ffff177224 */ /* 0x000fe200000e0617 */
[----:B------:R-:W-:Y:S07]  /*4cf0*/  @P2 BRA `(.L_x_767) ;  /* 0xfffffffc007c2947 */ /* 0x000fee000383ffff */
.L_x_764:
[----:B------:R-:W-:Y:S05]  /*4d00*/  BSYNC.RECONVERGENT B2 ;  /* 0x0000000000027941 */ /* 0x000fea0003800200 */
.L_x_763:
[----:B------:R-:W-:-:S13]  /*4d10*/  ISETP.GE.U32.AND P0, PT, R20, 0x300, PT ;  /* 0x000003001400780c */ /* 0x000fda0003f06070 */
[----:B------:R-:W-:Y:S05]  /*4d20*/  @!P0 BRA `(.L_x_762) ;  /* 0x0000000400c88947 */ /* 0x000fea0003800000 */
[----:B------:R-:W0:Y:S01]  /*4d30*/  LDC.64 R14, c[0x0][0x380] ;  /* 0x0000e000ff0e7b82 */ /* 0x000e220000000a00 */
[----:B------:R-:W-:-:S07]  /*4d40*/  VIADD R5, R5, 0x200 ;  /* 0x0000020005057836 */ /* 0x000fce0000000000 */
[----:B------:R-:W1:Y:S02]  /*4d50*/  LDC.64 R16, c[0x0][0x388] ;  /* 0x0000e200ff107b82 */ /* 0x000e640000000a00 */
.L_x_776:
[----:B------:R-:W-:-:S05]  /*4d60*/  VIADD R9, R5, 0xfffffe00 ;  /* 0xfffffe0005097836 */ /* 0x000fca0000000000 */
[----:B------:R-:W-:-:S05]  /*4d70*/  IADD3 R23, P0, PT, R9, R10, RZ ;  /* 0x0000000a09177210 */ /* 0x000fca0007f1e0ff */
[----:B------:R-:W-:Y:S01]  /*4d80*/  IMAD.X R30, RZ, RZ, R11, P0 ;  /* 0x000000ffff1e7224 */ /* 0x000fe200000e060b */
[----:B0-----:R-:W-:-:S04]  /*4d90*/  LEA R26, P0, R23, R14, 0x3 ;  /* 0x0000000e171a7211 */ /* 0x001fc800078018ff */
[----:B------:R-:W-:-:S05]  /*4da0*/  LEA.HI.X R27, R23, R15, R30, 0x3, P0 ;  /* 0x0000000f171b7211 */ /* 0x000fca00000f1c1e */
[----:B------:R-:W2:Y:S04]  /*4db0*/  LDG.E.64 R24, desc[UR10][R26.64] ;  /* 0x0000000a1a187981 */ /* 0x000ea8000c1e1b00 */
[----:B------:R0:W5:Y:S04]  /*4dc0*/  LDG.E.64 R20, desc[UR10][R26.64+0x800] ;  /* 0x0008000a1a147981 */ /* 0x000168000c1e1b00 */
        /* <DEDUP_REMOVED lines=26> */
.L_x_769:
[----:B------:R-:W-:Y:S05]  /*4f70*/  BSYNC.RECONVERGENT B2 ;  /* 0x0000000000027941 */ /* 0x000fea0003800200 */
.L_x_768:
[----:B-----5:R-:W-:Y:S01]  /*4f80*/  DSETP.GEU.AND P0, PT, R22, R20, PT ;  /* 0x000000141600722a */ /* 0x020fe20003f0e000 */
[----:B------:R-:W-:Y:S01]  /*4f90*/  IADD3 R24, P1, P2, R10, R16, R29 ;  /* 0x000000100a187210 */ /* 0x000fe20007a3e01d */
[----:B------:R-:W-:Y:S01]  /*4fa0*/  BSSY.RECONVERGENT B2, `(.L_x_770) ;  /* 0x0000016000027945 */ /* 0x000fe20003800200 */
[----:B------:R-:W-:Y:S02]  /*4fb0*/  VIADD R25, R5, 0x100 ;  /* 0x0000010005197836 */ /* 0x000fe40000000000 */
[----:B------:R-:W-:Y:S01]  /*4fc0*/  IADD3.X R27, PT, PT, R11, R17, RZ, P1, P2 ;  /* 0x000000110b1b7210 */ /* 0x000fe20000fe44ff */
[----:B------:R-:W-:Y:S02]  /*4fd0*/  IMAD.MOV.U32 R6, RZ, RZ, R9 ;  /* 0x000000ffff067224 */ /* 0x000fe400078e0009 */
[----:B------:R-:W-:Y:S02]  /*4fe0*/  IMAD.MOV.U32 R8, RZ, RZ, R28 ;  /* 0x000000ffff087224 */ /* 0x000fe400078e001c */
        /* <DEDUP_REMOVED lines=17> */
.L_x_771:
[----:B------:R-:W-:Y:S05]  /*5100*/  BSYNC.RECONVERGENT B2 ;  /* 0x0000000000027941 */ /* 0x000fea0003800200 */
.L_x_770:
[----:B------:R-:W-:Y:S01]  /*5110*/  DSETP.GEU.AND P0, PT, R2, R12, PT ;  /* 0x0000000c0200722a */ /* 0x000fe20003f0e000 */
[CC--:B------:R-:W-:Y:S01]  /*5120*/  IADD3 R23, P1, P4, R10.reuse, R16.reuse, R5 ;  /* 0x000000100a177210 */ /* 0x0c0fe20007c3e005 */
[----:B------:R-:W-:Y:S01]  /*5130*/  BSSY.RECONVERGENT B2, `(.L_x_772) ;  /* 0x0000016000027945 */ /* 0x000fe20003800200 */
[----:B------:R-:W-:Y:S01]  /*5140*/  IADD3 R24, P2, P3, R10, R16, R25 ;  /* 0x000000100a187210 */ /* 0x000fe20007b5e019 */
[----:B------:R-:W-:Y:S01]  /*5150*/  IMAD.MOV.U32 R9, RZ, RZ, R6 ;  /* 0x000000ffff097224 */ /* 0x000fe200078e0006 */
        /* <DEDUP_REMOVED lines=19> */
.L_x_773:
[----:B------:R-:W-:Y:S05]  /*5290*/  BSYNC.RECONVERGENT B2 ;  /* 0x0000000000027941 */ /* 0x000fea0003800200 */
.L_x_772:
[----:B------:R-:W-:Y:S01]  /*52a0*/  DSETP.GEU.AND P0, PT, R20, R18, PT ;  /* 0x000000121400722a */ /* 0x000fe20003f0e000 */
[----:B------:R-:W-:Y:S01]  /*52b0*/  BSSY.RECONVERGENT B2, `(.L_x_774) ;  /* 0x0000015000027945 */ /* 0x000fe20003800200 */
[----:B------:R-:W-:Y:S01]  /*52c0*/  IADD3.X R13, PT, PT, R11, R17, RZ, P2, P3 ;  /* 0x000000110b0d7210 */ /* 0x000fe200017e64ff */
[----:B------:R-:W-:Y:S02]  /*52d0*/  IMAD.MOV.U32 R8, RZ, RZ, R9 ;  /* 0x000000ffff087224 */ /* 0x000fe400078e0009 */
[----:B------:R-:W-:Y:S02]  /*52e0*/  IMAD.MOV.U32 R6, RZ, RZ, R22 ;  /* 0x000000ffff067224 */ /* 0x000fe400078e0016 */
[----:B------:R-:W-:Y:S02]  /*52f0*/  IMAD.MOV.U32 R2, RZ, RZ, R20 ;  /* 0x000000ffff027224 */ /* 0x000fe400078e0014 */
[----:B------:R-:W-:-:S05]  /*5300*/  IMAD.MOV.U32 R3, RZ, RZ, R21 ;  /* 0x000000ffff037224 */ /* 0x000fca00078e0015 */
        /* <DEDUP_REMOVED lines=15> */
.L_x_775:
[----:B------:R-:W-:Y:S05]  /*5400*/  BSYNC.RECONVERGENT B2 ;  /* 0x0000000000027941 */ /* 0x000fea0003800200 */
.L_x_774:
[C---:B------:R-:W-:Y:S02]  /*5410*/  VIADD R9, R5.reuse, 0x200 ;  /* 0x0000020005097836 */ /* 0x040fe40000000000 */
[----:B------:R-:W-:-:S03]  /*5420*/  VIADD R5, R5, 0x400 ;  /* 0x0000040005057836 */ /* 0x000fc60000000000 */
[----:B------:R-:W-:-:S13]  /*5430*/  ISETP.GE.AND P0, PT, R9, R4, PT ;  /* 0x000000040900720c */ /* 0x000fda0003f06270 */
[----:B------:R-:W-:Y:S05]  /*5440*/  @!P0 BRA `(.L_x_776) ;  /* 0xfffffff800448947 */ /* 0x000fea000383ffff */
.L_x_762:
[----:B------:R-:W-:Y:S05]  /*5450*/  BSYNC.RECONVERGENT B1 ;  /* 0x0000000000017941 */ /* 0x000fea0003800200 */
.L_x_745:
        /* <DEDUP_REMOVED lines=27> */
.L_x_778:
[----:B------:R-:W-:Y:S05]  /*5610*/  BSYNC.RECONVERGENT B1 ;  /* 0x0000000000017941 */ /* 0x000fea0003800200 */
.L_x_777:
        /* <DEDUP_REMOVED lines=26> */
.L_x_780:
[----:B------:R-:W-:Y:S05]  /*57c0*/  BSYNC.RECONVERGENT B1 ;  /* 0x0000000000017941 */ /* 0x000fea0003800200 */
.L_x_779:
        /* <DEDUP_REMOVED lines=26> */
.L_x_782:
[----:B------:R-:W-:Y:S05]  /*5970*/  BSYNC.RECONVERGENT B1 ;  /* 0x0000000000017941 */ /* 0x000fea0003800200 */
.L_x_781:
        /* <DEDUP_REMOVED lines=26> */
.L_x_784:
[----:B------:R-:W-:Y:S05]  /*5b20*/  BSYNC.RECONVERGENT B1 ;  /* 0x0000000000017941 */ /* 0x000fea0003800200 */
.L_x_783:
        /* <DEDUP_REMOVED lines=27> */
.L_x_786:
[----:B------:R-:W-:Y:S05]  /*5ce0*/  BSYNC.RECONVERGENT B1 ;  /* 0x0000000000017941 */ /* 0x000fea0003800200 */
.L_x_785:
        /* <DEDUP_REMOVED lines=10> */
.L_x_788:
[----:B------:R-:W-:Y:S05]  /*5d90*/  BSYNC.RECONVERGENT B1 ;  /* 0x0000000000017941 */ /* 0x000fea0003800200 */
.L_x_787:
        /* <DEDUP_REMOVED lines=31> */
.L_x_790:
[----:B------:R-:W-:Y:S05]  /*5f90*/  BSYNC.RECONVERGENT B1 ;  /* 0x0000000000017941 */ /* 0x000fea0003800200 */
.L_x_789:
        /* <DEDUP_REMOVED lines=24> */
.L_x_792:
[----:B------:R-:W-:Y:S05]  /*6120*/  BSYNC.RECONVERGENT B1 ;  /* 0x0000000000017941 */ /* 0x000fea0003800200 */
.L_x_791:
        /* <DEDUP_REMOVED lines=21> */
.L_x_794:
[----:B------:R-:W-:Y:S05]  /*6280*/  BSYNC.RECONVERGENT B1 ;  /* 0x0000000000017941 */ /* 0x000fea0003800200 */
.L_x_793:
        /* <DEDUP_REMOVED lines=21> */
.L_x_796:
[----:B------:R-:W-:Y:S05]  /*63e0*/  BSYNC.RECONVERGENT B1 ;  /* 0x0000000000017941 */ /* 0x000fea0003800200 */
.L_x_795:
        /* <DEDUP_REMOVED lines=21> */
.L_x_798:
[----:B------:R-:W-:Y:S05]  /*6540*/  BSYNC.RECONVERGENT B1 ;  /* 0x0000000000017941 */ /* 0x000fea0003800200 */
.L_x_797:
        /* <DEDUP_REMOVED lines=21> */
.L_x_800:
[----:B------:R-:W-:Y:S05]  /*66a0*/  BSYNC.RECONVERGENT B1 ;  /* 0x0000000000017941 */ /* 0x000fea0003800200 */
.L_x_799:
        /* <DEDUP_REMOVED lines=19> */
.L_x_704:
[----:B------:R-:W-:Y:S05]  /*67e0*/  BSYNC.RECONVERGENT B0 ;  /* 0x0000000000007941 */ /* 0x000fea0003800200 */
.L_x_671:
[----:B------:R-:W-:Y:S05]  /*67f0*/  @P1 EXIT ;  /* 0x000000000000194d */ /* 0x000fea0003800000 */
[----:B01----:R-:W0:Y:S02]  /*6800*/  LDC.64 R4, c[0x0][0x390] ;  /* 0x0000e400ff047b82 */ /* 0x003e240000000a00 */
[----:B0-----:R-:W-:-:S05]  /*6810*/  IMAD.WIDE.U32 R4, R0, 0x10, R4 ;  /* 0x0000001000047825 */ /* 0x001fca00078e0004 */
[----:B------:R-:W-:Y:S04]  /*6820*/  STG.E.64 desc[UR10][R4.64], R2 ;  /* 0x0000000204007986 */ /* 0x000fe8000c101b0a */
[----:B---34-:R-:W-:Y:S01]  /*6830*/  STG.E.64 desc[UR10][R4.64+0x8], R16 ;  /* 0x0000081004007986 */ /* 0x018fe2000c101b0a */
[----:B------:R-:W-:Y:S05]  /*6840*/  EXIT ;  /* 0x000000000000794d */ /* 0x000fea0003800000 */
.L_x_801:
        /* <DEDUP_REMOVED lines=11> */
.L_x_2044:


//--------------------- .text._ZN6thrust24THRUST_300001_SM_1000_NS8cuda_cub4core6detail13_kernel_agentINS1_8__reduce11ReduceAgentINS0_12zip_iteratorIN4cuda3std3__45tupleIJNS0_6detail15normal_iteratorINS0_10device_ptrIdEEEENS0_17counting_iteratorIlNS0_11use_defaultESI_SI_EEEEEEEPNSB_IJdlEEESM_lNS1_9__extrema9arg_min_fIdlNSA_4lessIdEEEEEEJSL_SN_lSS_EEEvDpT0_ --------------------------
	.section	.text._ZN6thrust24THRUST_300001_SM_1000_NS8cuda_cub4core6detail13_kernel_agentINS1_8__reduce11ReduceAgentINS0_12zip_iteratorIN4cuda3std3__45tupleIJNS0_6detail15normal_iteratorINS0_10device_ptrIdEEEENS0_17counting_iteratorIlNS0_11use_defaultESI_SI_EEEEEEEPNSB_IJdlEEESM_lNS1_9__extrema9arg_min_fIdlNSA_4lessIdEEEEEEJSL_SN_lSS_EEEvDpT0_,"ax",@progbits
	.align	128
        .global         _ZN6thrust24THRUST_300001_SM_1000_NS8cuda_cub4core6detail13_kernel_agentINS1_8__reduce11ReduceAgentINS0_12zip_iteratorIN4cuda3std3__45tupleIJNS0_6detail15normal_iteratorINS0_10device_ptrIdEEEENS0_17counting_iteratorIlNS0_11use_defaultESI_SI_EEEEEEEPNSB_IJdlEEESM_lNS1_9__extrema9arg_min_fIdlNSA_4lessIdEEEEEEJSL_SN_lSS_EEEvDpT0_
        .type           _ZN6thrust24THRUST_300001_SM_1000_NS8cuda_cub4core6detail13_kernel_agentINS1_8__reduce11ReduceAgentINS0_12zip_iteratorIN4cuda3std3__45tupleIJNS0_6detail15normal_iteratorINS0_10device_ptrIdEEEENS0_17counting_iteratorIlNS0_11use_defaultESI_SI_EEEEEEEPNSB_IJdlEEESM_lNS1_9__extrema9arg_min_fIdlNSA_4lessIdEEEEEEJSL_SN_lSS_EEEvDpT0_,@function
        .size           _ZN6thrust24THRUST_300001_SM_1000_NS8cuda_cub4core6detail13_kernel_agentINS1_8__reduce11ReduceAgentINS0_12zip_iteratorIN4cuda3std3__45tupleIJNS0_6detail15normal_iteratorINS0_10device_ptrIdEEEENS0_17counting_iteratorIlNS0_11use_defaultESI_SI_EEEEEEEPNSB_IJdlEEESM_lNS1_9__extrema9arg_min_fIdlNSA_4lessIdEEEEEEJSL_SN_lSS_EEEvDpT0_,(.L_x_2045 - _ZN6thrust24THRUST_300001_SM_1000_NS8cuda_cub4core6detail13_kernel_agentINS1_8__reduce11ReduceAgentINS0_12zip_iteratorIN4cuda3std3__45tupleIJNS0_6detail15normal_iteratorINS0_10device_ptrIdEEEENS0_17counting_iteratorIlNS0_11use_defaultESI_SI_EEEEEEEPNSB_IJdlEEESM_lNS1_9__extrema9arg_min_fIdlNSA_4lessIdEEEEEEJSL_SN_lSS_EEEvDpT0_)
        .other          _ZN6thrust24THRUST_300001_SM_1000_NS8cuda_cub4core6detail13_kernel_agentINS1_8__reduce11ReduceAgentINS0_12zip_iteratorIN4cuda3std3__45tupleIJNS0_6detail15normal_iteratorINS0_10device_ptrIdEEEENS0_17counting_iteratorIlNS0_11use_defaultESI_SI_EEEEEEEPNSB_IJdlEEESM_lNS1_9__extrema9arg_min_fIdlNSA_4lessIdEEEEEEJSL_SN_lSS_EEEvDpT0_,@"STO_CUDA_ENTRY STV_DEFAULT"
_ZN6thrust24THRUST_300001_SM_1000_NS8cuda_cub4core6detail13_kernel_agentINS1_8__reduce11ReduceAgentINS0_12zip_iteratorIN4cuda3std3__45tupleIJNS0_6detail15normal_iteratorINS0_10device_ptrIdEEEENS0_17counting_iteratorIlNS0_11use_defaultESI_SI_EEEEEEEPNSB_IJdlEEESM_lNS1_9__extrema9arg_min_fIdlNSA_4lessIdEEEEEEJSL_SN_lSS_EEEvDpT0_:
.text._ZN6thrust24THRUST_300001_SM_1000_NS8cuda_cub4core6detail13_kernel_agentINS1_8__reduce11ReduceAgentINS0_12zip_iteratorIN4cuda3std3__45tupleIJNS0_6detail15normal_iteratorINS0_10device_ptrIdEEEENS0_17counting_iteratorIlNS0_11use_defaultESI_SI_EEEEEEEPNSB_IJdlEEESM_lNS1_9__extrema9arg_min_fIdlNSA_4lessIdEEEEEEJSL_SN_lSS_EEEvDpT0_:
[----:B------:R-:W-:Y:S01]  /*0000*/  LDC R1, c[0x0][0x37c] ;  /* 0x0000df00ff017b82 */ /* 0x000fe20000000800 */
[----:B------:R-:W0:Y:S02]  /*0010*/  LDCU.64 UR4, c[0x0][0x398] ;  /* 0x00007300ff0477ac */ /* 0x000e240008000a00 */
[----:B0-----:R-:W-:-:S04]  /*0020*/  ISETP.NE.U32.AND P0, PT, RZ, UR4, PT ;  /* 0x00000004ff007c0c */ /* 0x001fc8000bf05070 */
[----:B------:R-:W-:-:S13]  /*0030*/  ISETP.NE.AND.EX P0, PT, RZ, UR5, PT, P0 ;  /* 0x00000005ff007c0c */ /* 0x000fda000bf05300 */
[----:B------:R-:W-:Y:S05]  /*0040*/  @!P0 EXIT ;  /* 0x000000000000894d */ /* 0x000fea0003800000 */
[----:B------:R-:W-:Y:S01]  /*0050*/  UISETP.GT.U32.AND UP0, UPT, UR4, 0x4ff, UPT ;  /* 0x000004ff0400788c */ /* 0x000fe2000bf04070 */
[----:B------:R-:W-:Y:S01]  /*0060*/  BSSY.RECONVERGENT B0, `(.L_x_802) ;  /* 0x0000626000007945 */ /* 0x000fe20003800200 */
[----:B------:R-:W0:Y:S02]  /*0070*/  LDCU.64 UR8, c[0x0][0x358] ;  /* 0x00006b00ff0877ac */ /* 0x000e240008000a00 */
[----:B------:R-:W-:-:S09]  /*0080*/  UISETP.GT.AND.EX UP0, UPT, UR5, URZ, UPT, UP0 ;  /* 0x000000ff0500728c */ /* 0x000fd2000bf04300 */
        /* <DEDUP_REMOVED lines=9> */
[----:B------:R-:W1:Y:S01]  /*0120*/  LDC.64 R2, c[0x0][0x380] ;  /* 0x0000e000ff027b82 */ /* 0x000e620000000a00 */
[----:B------:R-:W2:Y:S01]  /*0130*/  LDCU.64 UR6, c[0x0][0x388] ;  /* 0x00007100ff0677ac */ /* 0x000ea20008000a00 */
[----:B-1----:R-:W-:-:S06]  /*0140*/  IMAD.WIDE.U32 R2, R0, 0x8, R2 ;  /* 0x0000000800027825 */ /* 0x002fcc00078e0002 */
[----:B0-----:R-:W5:Y:S01]  /*0150*/  LDG.E.64 R2, desc[UR8][R2.64] ;  /* 0x0000000802027981 */ /* 0x001f62000c1e1b00 */
[C---:B--2---:R-:W-:Y:S01]  /*0160*/  IADD3 R9, P0, PT, R0.reuse, UR6, RZ ;  /* 0x0000000600097c10 */ /* 0x044fe2000ff1e0ff */
[----:B------:R-:W-:-:S04]  /*0170*/  VIADD R10, R0, 0x100 ;  /* 0x00000100000a7836 */ /* 0x000fc80000000000 */
[----:B------:R-:W-:-:S08]  /*0180*/  IMAD.X R8, RZ, RZ, UR7, P0 ;  /* 0x00000007ff087e24 */ /* 0x000fd000080e06ff */
.L_x_805:
[----:B0-----:R-:W-:Y:S05]  /*0190*/  BSYNC.RECONVERGENT B1 ;  /* 0x0000000000017941 */ /* 0x001fea0003800200 */
.L_x_804:
        /* <DEDUP_REMOVED lines=9> */
[----:B------:R-:W0:Y:S01]  /*0230*/  LDC.64 R4, c[0x0][0x380] ;  /* 0x0000e000ff047b82 */ /* 0x000e220000000a00 */
[----:B------:R-:W1:Y:S01]  /*0240*/  LDCU.64 UR6, c[0x0][0x388] ;  /* 0x00007100ff0677ac */ /* 0x000e620008000a00 */
[----:B------:R-:W-:-:S04]  /*0250*/  LEA.HI R6, R18, 0x1, RZ, 0x18 ;  /* 0x0000000112067811 */ /* 0x000fc800078fc0ff */
[----:B------:R-:W-:-:S05]  /*0260*/  LOP3.LUT R6, R6, 0x3, RZ, 0xc0, !PT ;  /* 0x0000000306067812 */ /* 0x000fca00078ec0ff */
[----:B------:R-:W-:Y:S01]  /*0270*/  IMAD.MOV R6, RZ, RZ, -R6 ;  /* 0x000000ffff067224 */ /* 0x000fe200078e0a06 */
[C---:B-1----:R-:W-:Y:S01]  /*0280*/  IADD3 R17, P0, PT, R10.reuse, UR6, RZ ;  /* 0x000000060a117c10 */ /* 0x042fe2000ff1e0ff */
[----:B0-----:R-:W-:-:S04]  /*0290*/  IMAD.WIDE.U32 R4, R10, 0x8, R4 ;  /* 0x000000080a047825 */ /* 0x001fc800078e0004 */
[----:B------:R-:W-:Y:S02]  /*02a0*/  IMAD.MOV.U32 R14, RZ, RZ, R4 ;  /* 0x000000ffff0e7224 */ /* 0x000fe400078e0004 */
[----:B------:R-:W-:Y:S02]  /*02b0*/  IMAD.MOV.U32 R15, RZ, RZ, R5 ;  /* 0x000000ffff0f7224 */ /* 0x000fe400078e0005 */
[----:B------:R-:W-:-:S07]  /*02c0*/  IMAD.X R16, RZ, RZ, UR7, P0 ;  /* 0x00000007ff107e24 */ /* 0x000fce00080e06ff */
.L_x_812:
        /* <DEDUP_REMOVED lines=27> */
.L_x_811:
[----:B------:R-:W-:Y:S05]  /*0480*/  BSYNC.RECONVERGENT B3 ;  /* 0x0000000000037941 */ /* 0x000fea0003800200 */
.L_x_810:
[----:B------:R-:W-:Y:S01]  /*0490*/  IADD3 R17, P0, PT, R17, 0x100, RZ ;  /* 0x0000010011117810 */ /* 0x000fe20007f1e0ff */
[----:B------:R-:W-:Y:S02]  /*04a0*/  VIADD R10, R10, 0x100 ;  /* 0x000001000a0a7836 */ /* 0x000fe40000000000 */
[----:B------:R-:W-:Y:S02]  /*04b0*/  IMAD.X R15, RZ, RZ, R15, P3 ;  /* 0x000000ffff0f7224 */ /* 0x000fe400018e060f */
[----:B------:R-:W-:Y:S01]  /*04c0*/  IMAD.X R16, RZ, RZ, R16, P0 ;  /* 0x000000ffff107224 */ /* 0x000fe200000e0610 */
[----:B------:R-:W-:Y:S07]  /*04d0*/  @P2 BRA `(.L_x_812) ;  /* 0xfffffffc007c2947 */ /* 0x000fee000383ffff */
.L_x_809:
[----:B------:R-:W-:Y:S05]  /*04e0*/  BSYNC.RECONVERGENT B2 ;  /* 0x0000000000027941 */ /* 0x000fea0003800200 */
.L_x_808:
[----:B------:R-:W-:-:S13]  /*04f0*/  ISETP.GE.U32.AND P0, PT, R18, 0x300, PT ;  /* 0x000003001200780c */ /* 0x000fda0003f06070 */
[----:B------:R-:W-:Y:S05]  /*0500*/  @!P0 BRA `(.L_x_807) ;  /* 0x0000000400bc8947 */ /* 0x000fea0003800000 */
[----:B------:R-:W0:Y:S01]  /*0510*/  LDC.64 R4, c[0x0][0x380] ;  /* 0x0000e000ff047b82 */ /* 0x000e220000000a00 */
[----:B------:R-:W-:-:S07]  /*0520*/  VIADD R20, R10, 0x200 ;  /* 0x000002000a147836 */ /* 0x000fce0000000000 */
[----:B------:R-:W1:Y:S02]  /*0530*/  LDC.64 R6, c[0x0][0x388] ;  /* 0x0000e200ff067b82 */ /* 0x000e640000000a00 */
.L_x_821:
[----:B------:R-:W-:-:S04]  /*0540*/  VIADD R23, R20, 0xfffffe00 ;  /* 0xfffffe0014177836 */ /* 0x000fc80000000000 */
[----:B0-----:R-:W-:-:S05]  /*0550*/  IMAD.WIDE R24, R23, 0x8, R4 ;  /* 0x0000000817187825 */ /* 0x001fca00078e0204 */
[----:B------:R-:W2:Y:S04]  /*0560*/  LDG.E.64 R18, desc[UR8][R24.64] ;  /* 0x0000000818127981 */ /* 0x000ea8000c1e1b00 */
[----:B-----5:R0:W5:Y:S04]  /*0570*/  LDG.E.64 R14, desc[UR8][R24.64+0x800] ;  /* 0x00080008180e7981 */ /* 0x020168000c1e1b00 */
[----:B------:R0:W5:Y:S04]  /*0580*/  LDG.E.64 R12, desc[UR8][R24.64+0x1000] ;  /* 0x00100008180c7981 */ /* 0x000168000c1e1b00 */
[----:B------:R0:W5:Y:S01]  /*0590*/  LDG.E.64 R10, desc[UR8][R24.64+0x1800] ;  /* 0x00180008180a7981 */ /* 0x000162000c1e1b00 */
[----:B-1----:R-:W-:Y:S01]  /*05a0*/  IADD3 R26, P1, PT, R23, R6, RZ ;  /* 0x00000006171a7210 */ /* 0x002fe20007f3e0ff */
[----:B------:R-:W-:Y:S01]  /*05b0*/  BSSY.RECONVERGENT B2, `(.L_x_813) ;  /* 0x0000016000027945 */ /* 0x000fe20003800200 */
[----:B------:R-:W-:-:S02]  /*05c0*/  IMAD.MOV.U32 R21, RZ, RZ, R9 ;  /* 0x000000ffff157224 */ /* 0x000fc400078e0009 */
[----:B------:R-:W-:Y:S01]  /*05d0*/  IMAD.MOV.U32 R22, RZ, RZ, R8 ;  /* 0x000000ffff167224 */ /* 0x000fe200078e0008 */
[----:B------:R-:W-:Y:S01]  /*05e0*/  LEA.HI.X.SX32 R23, R23, R7, 0x1, P1 ;  /* 0x0000000717177211 */ /* 0x000fe200008f0eff */
[----:B------:R-:W-:Y:S02]  /*05f0*/  IMAD.MOV.U32 R16, RZ, RZ, R2 ;  /* 0x000000ffff107224 */ /* 0x000fe400078e0002 */
[----:B------:R-:W-:Y:S01]  /*0600*/  IMAD.MOV.U32 R17, RZ, RZ, R3 ;  /* 0x000000ffff117224 */ /* 0x000fe200078e0003 */
        /* <DEDUP_REMOVED lines=16> */
.L_x_814:
[----:B------:R-:W-:Y:S05]  /*0710*/  BSYNC.RECONVERGENT B2 ;  /* 0x0000000000027941 */ /* 0x000fea0003800200 */
.L_x_813:
[----:B-----5:R-:W-:Y:S01]  /*0720*/  DSETP.GEU.AND P0, PT, R16, R14, PT ;  /* 0x0000000e1000722a */ /* 0x020fe20003f0e000 */
[C---:B------:R-:W-:Y:S01]  /*0730*/  VIADD R2, R20.reuse, 0xffffff00 ;  /* 0xffffff0014027836 */ /* 0x040fe20000000000 */
[----:B------:R-:W-:Y:S01]  /*0740*/  BSSY.RECONVERGENT B2, `(.L_x_815) ;  /* 0x0000017000027945 */ /* 0x000fe20003800200 */
[----:B------:R-:W-:Y:S02]  /*0750*/  VIADD R8, R20, 0x100 ;  /* 0x0000010014087836 */ /* 0x000fe40000000000 */
[----:B------:R-:W-:Y:S01]  /*0760*/  IMAD.MOV.U32 R18, RZ, RZ, R21 ;  /* 0x000000ffff127224 */ /* 0x000fe200078e0015 */
[C---:B------:R-:W-:Y:S01]  /*0770*/  IADD3 R24, P1, PT, R2.reuse, R6, RZ ;  /* 0x0000000602187210 */ /* 0x040fe20007f3e0ff */
[----:B------:R-:W-:Y:S02]  /*0780*/  IMAD.MOV.U32 R9, RZ, RZ, R22 ;  /* 0x000000ffff097224 */ /* 0x000fe400078e0016 */
[----:B------:R-:W-:Y:S01]  /*0790*/  IMAD.MOV.U32 R3, RZ, RZ, R17 ;  /* 0x000000ffff037224 */ /* 0x000fe200078e0011 */
[----:B------:R-:W-:Y:S01]  /*07a0*/  LEA.HI.X.SX32 R19, R2, R7, 0x1, P1 ;  /* 0x0000000702137211 */ /* 0x000fe200008f0eff */
        /* <DEDUP_REMOVED lines=16> */
.L_x_816:
[----:B------:R-:W-:Y:S05]  /*08b0*/  BSYNC.RECONVERGENT B2 ;  /* 0x0000000000027941 */ /* 0x000fea0003800200 */
.L_x_815:
[----:B------:R-:W-:Y:S01]  /*08c0*/  DSETP.GEU.AND P0, PT, R2, R12, PT ;  /* 0x0000000c0200722a */ /* 0x000fe20003f0e000 */
[-C--:B------:R-:W-:Y:S01]  /*08d0*/  IADD3 R19, P1, PT, R20, R6.reuse, RZ ;  /* 0x0000000614137210 */ /* 0x080fe20007f3e0ff */
[----:B------:R-:W-:Y:S01]  /*08e0*/  BSSY.RECONVERGENT B2, `(.L_x_817) ;  /* 0x0000016000027945 */ /* 0x000fe20003800200 */
[----:B------:R-:W-:Y:S01]  /*08f0*/  IADD3 R21, P2, PT, R8, R6, RZ ;  /* 0x0000000608157210 */ /* 0x000fe20007f5e0ff */
[----:B------:R-:W-:Y:S01]  /*0900*/  IMAD.MOV.U32 R16, RZ, RZ, R18 ;  /* 0x000000ffff107224 */ /* 0x000fe200078e0012 */
[----:B------:R-:W-:Y:S01]  /*0910*/  LEA.HI.X.SX32 R22, R20, R7, 0x1, P1 ;  /* 0x0000000714167211 */ /* 0x000fe200008f0eff */
        /* <DEDUP_REMOVED lines=18> */
.L_x_818:
[----:B------:R-:W-:Y:S05]  /*0a40*/  BSYNC.RECONVERGENT B2 ;  /* 0x0000000000027941 */ /* 0x000fea0003800200 */
.L_x_817:
[----:B------:R-:W-:Y:S01]  /*0a50*/  DSETP.GEU.AND P0, PT, R14, R10, PT ;  /* 0x0000000a0e00722a */ /* 0x000fe20003f0e000 */
[----:B------:R-:W-:Y:S01]  /*0a60*/  BSSY.RECONVERGENT B2, `(.L_x_819) ;  /* 0x0000015000027945 */ /* 0x000fe20003800200 */
[----:B------:R-:W-:Y:S01]  /*0a70*/  LEA.HI.X.SX32 R12, R8, R7, 0x1, P2 ;  /* 0x00000007080c7211 */ /* 0x000fe200010f0eff */
        /* <DEDUP_REMOVED lines=19> */
.L_x_820:
[----:B------:R-:W-:Y:S05]  /*0bb0*/  BSYNC.RECONVERGENT B2 ;  /* 0x0000000000027941 */ /* 0x000fea0003800200 */
.L_x_819:
[C---:B------:R-:W-:Y:S02]  /*0bc0*/  VIADD R10, R20.reuse, 0x200 ;  /* 0x00000200140a7836 */ /* 0x040fe40000000000 */
[----:B------:R-:W-:-:S03]  /*0bd0*/  VIADD R20, R20, 0x400 ;  /* 0x0000040014147836 */ /* 0x000fc60000000000 */
[----:B------:R-:W-:-:S13]  /*0be0*/  ISETP.GE.AND P0, PT, R10, UR5, PT ;  /* 0x000000050a007c0c */ /* 0x000fda000bf06270 */
[----:B------:R-:W-:Y:S05]  /*0bf0*/  @!P0 BRA `(.L_x_821) ;  /* 0xfffffff800508947 */ /* 0x000fea000383ffff */
.L_x_807:
[----:B------:R-:W-:Y:S05]  /*0c00*/  BSYNC.RECONVERGENT B1 ;  /* 0x0000000000017941 */ /* 0x000fea0003800200 */
.L_x_806:
[----:B------:R-:W0:Y:S02]  /*0c10*/  LDCU UR4, c[0x0][0x398] ;  /* 0x00007300ff0477ac */ /* 0x000e240008000800 */
[----:B0-----:R-:W-:-:S09]  /*0c20*/  UISETP.GE.AND UP0, UPT, UR4, 0x100, UPT ;  /* 0x000001000400788c */ /* 0x001fd2000bf06270 */
[----:B------:R-:W-:Y:S05]  /*0c30*/  BRA.U !UP0, `(.L_x_822) ;  /* 0x0000001108e47547 */ /* 0x000fea000b800000 */
        /* <DEDUP_REMOVED lines=27> */
.L_x_824:
[----:B------:R-:W-:Y:S05]  /*0df0*/  BSYNC.RECONVERGENT B1 ;  /* 0x0000000000017941 */ /* 0x000fea0003800200 */
.L_x_823:
        /* <DEDUP_REMOVED lines=26> */
.L_x_826:
[----:B------:R-:W-:Y:S05]  /*0fa0*/  BSYNC.RECONVERGENT B1 ;  /* 0x0000000000017941 */ /* 0x000fea0003800200 */
.L_x_825:
        /* <DEDUP_REMOVED lines=26> */
.L_x_828:
[----:B------:R-:W-:Y:S05]  /*1150*/  BSYNC.RECONVERGENT B1 ;  /* 0x0000000000017941 */ /* 0x000fea0003800200 */
.L_x_827:
        /* <DEDUP_REMOVED lines=26> */
.L_x_830:
[----:B------:R-:W-:Y:S05]  /*1300*/  BSYNC.RECONVERGENT B1 ;  /* 0x0000000000017941 */ /* 0x000fea0003800200 */
.L_x_829:
        /* <DEDUP_REMOVED lines=27> */
.L_x_832:
[----:B------:R-:W-:Y:S05]  /*14c0*/  BSYNC.RECONVERGENT B1 ;  /* 0x0000000000017941 */ /* 0x000fea0003800200 */
.L_x_831:
        /* <DEDUP_REMOVED lines=10> */
.L_x_834:
[----:B------:R-:W-:Y:S05]  /*1570*/  BSYNC.RECONVERGENT B1 ;  /* 0x0000000000017941 */ /* 0x000fea0003800200 */
.L_x_833:
        /* <DEDUP_REMOVED lines=31> */
.L_x_837:
[----:B------:R-:W-:Y:S05]  /*1770*/  BSYNC.RECONVERGENT B1 ;  /* 0x0000000000017941 */ /* 0x000fea0003800200 */
.L_x_836:
[----:B------:R0:W1:Y:S01]  /*1780*/  LDS.128 R16, [R0+0x30] ;  /* 0x0000300000107984 */ /* 0x0000620000000c00 */
[----:B------:R-:W-:Y:S01]  /*1790*/  DSETP.GEU.AND P0, PT, R20, R6, PT ;  /* 0x000000061400722a */ /* 0x000fe20003f0e000 */
[----:B------:R-:W-:Y:S01]  /*17a0*/  BSSY.RECONVERGENT B1, `(.L_x_838) ;  /* 0x0000014000017945 */ /* 0x000fe20003800200 */
[----:B------:R-:W-:Y:S02]  /*17b0*/  IMAD.MOV.U32 R27, RZ, RZ, R22 ;  /* 0x000000ffff1b7224 */ /* 0x000fe400078e0016 */
[----:B------:R-:W-:Y:S02]  /*17c0*/  IMAD.MOV.U32 R25, RZ, RZ, R23 ;  /* 0x000000ffff197224 */ /* 0x000fe400078e0017 */
[----:B------:R-:W-:Y:S02]  /*17d0*/  IMAD.MOV.U32 R2, RZ, RZ, R20 ;  /* 0x000000ffff027224 */ /* 0x000fe400078e0014 */
[----:B------:R-:W-:-:S06]  /*17e0*/  IMAD.MOV.U32 R3, RZ, RZ, R21 ;  /* 0x000000ffff037224 */ /* 0x000fcc00078e0015 */
[----:B0-----:R-:W-:Y:S05]  /*17f0*/  @!P0 BRA `(.L_x_839) ;  /* 0x0000000000388947 */ /* 0x001fea0003800000 */
[----:B------:R-:W-:Y:S01]  /*1800*/  DSETP.GEU.AND P0, PT, R6, R20, PT ;  /* 0x000000140600722a */ /* 0x000fe20003f0e000 */
[----:B-1----:R-:W-:Y:S02]  /*1810*/  IMAD.MOV.U32 R27, RZ, RZ, R16 ;  /* 0x000000ffff1b7224 */ /* 0x002fe400078e0010 */
        /* <DEDUP_REMOVED lines=12> */
.L_x_839:
[----:B------:R-:W-:Y:S05]  /*18e0*/  BSYNC.RECONVERGENT B1 ;  /* 0x0000000000017941 */ /* 0x000fea0003800200 */
.L_x_838:
[----:B------:R0:W2:Y:S01]  /*18f0*/  LDS.128 R4, [R0+0x40] ;  /* 0x0000400000047984 */ /* 0x0000a20000000c00 */
[----:B-1----:R-:W-:Y:S01]  /*1900*/  DSETP.GEU.AND P0, PT, R2, R18, PT ;  /* 0x000000120200722a */ /* 0x002fe20003f0e000 */
[----:B------:R-:W-:Y:S01]  /*1910*/  BSSY.RECONVERGENT B1, `(.L_x_840) ;  /* 0x0000014000017945 */ /* 0x000fe20003800200 */
[----:B------:R-:W-:Y:S02]  /*1920*/  IMAD.MOV.U32 R29, RZ, RZ, R27 ;  /* 0x000000ffff1d7224 */ /* 0x000fe400078e001b */
[----:B------:R-:W-:Y:S02]  /*1930*/  IMAD.MOV.U32 R23, RZ, RZ, R25 ;  /* 0x000000ffff177224 */ /* 0x000fe400078e0019 */
[----:B------:R-:W-:Y:S02]  /*1940*/  IMAD.MOV.U32 R20, RZ, RZ, R2 ;  /* 0x000000ffff147224 */ /* 0x000fe400078e0002 */
[----:B------:R-:W-:-:S06]  /*1950*/  IMAD.MOV.U32 R21, RZ, RZ, R3 ;  /* 0x000000ffff157224 */ /* 0x000fcc00078e0003 */
[----:B0-----:R-:W-:Y:S05]  /*1960*/  @!P0 BRA `(.L_x_841) ;  /* 0x0000000000388947 */ /* 0x001fea0003800000 */
        /* <DEDUP_REMOVED lines=14> */
.L_x_841:
[----:B------:R-:W-:Y:S05]  /*1a50*/  BSYNC.RECONVERGENT B1 ;  /* 0x0000000000017941 */ /* 0x000fea0003800200 */
.L_x_840:
[----:B------:R0:W1:Y:S01]  /*1a60*/  LDS.128 R16, [R0+0x50] ;  /* 0x0000500000107984 */ /* 0x0000620000000c00 */
[----:B--2---:R-:W-:Y:S01]  /*1a70*/  DSETP.GEU.AND P0, PT, R20, R6, PT ;  /* 0x000000061400722a */ /* 0x004fe20003f0e000 */
        /* <DEDUP_REMOVED lines=20> */
.L_x_843:
[----:B------:R-:W-:Y:S05]  /*1bc0*/  BSYNC.RECONVERGENT B1 ;  /* 0x0000000000017941 */ /* 0x000fea0003800200 */
.L_x_842:
        /* <DEDUP_REMOVED lines=21> */
.L_x_845:
[----:B------:R-:W-:Y:S05]  /*1d20*/  BSYNC.RECONVERGENT B1 ;  /* 0x0000000000017941 */ /* 0x000fea0003800200 */
.L_x_844:
        /* <DEDUP_REMOVED lines=21> */
.L_x_847:
[----:B------:R-:W-:Y:S05]  /*1e80*/  BSYNC.RECONVERGENT B1 ;  /* 0x0000000000017941 */ /* 0x000fea0003800200 */
.L_x_846:
[----:B------:R-:W-:Y:S01]  /*1e90*/  DSETP.GEU.AND P0, PT, R6, R10, PT ;  /* 0x0000000a0600722a */ /* 0x000fe20003f0e000 */
        /* <DEDUP_REMOVED lines=19> */
.L_x_822:
        /* <DEDUP_REMOVED lines=33> */
.L_x_849:
[----:B------:R-:W-:Y:S05]  /*21e0*/  BSYNC.RECONVERGENT B1 ;  /* 0x0000000000017941 */ /* 0x000fea0003800200 */
.L_x_848:
        /* <DEDUP_REMOVED lines=27> */
.L_x_851:
[----:B------:R-:W-:Y:S05]  /*23a0*/  BSYNC.RECONVERGENT B1 ;  /* 0x0000000000017941 */ /* 0x000fea0003800200 */
.L_x_850:
        /* <DEDUP_REMOVED lines=27> */
.L_x_853:
[----:B------:R-:W-:Y:S05]  /*2560*/  BSYNC.RECONVERGENT B1 ;  /* 0x0000000000017941 */ /* 0x000fea0003800200 */
.L_x_852:
        /* <DEDUP_REMOVED lines=27> */
.L_x_855:
[----:B------:R-:W-:Y:S05]  /*2720*/  BSYNC.RECONVERGENT B1 ;  /* 0x0000000000017941 */ /* 0x000fea0003800200 */
.L_x_854:
        /* <DEDUP_REMOVED lines=28> */
.L_x_857:
[----:B------:R-:W-:Y:S05]  /*28f0*/  BSYNC.RECONVERGENT B1 ;  /* 0x0000000000017941 */ /* 0x000fea0003800200 */
.L_x_856:
        /* <DEDUP_REMOVED lines=10> */
.L_x_859:
[----:B------:R-:W-:Y:S05]  /*29a0*/  BSYNC.RECONVERGENT B1 ;  /* 0x0000000000017941 */ /* 0x000fea0003800200 */
.L_x_858:
        /* <DEDUP_REMOVED lines=35> */
.L_x_861:
[----:B------:R-:W-:Y:S05]  /*2be0*/  BSYNC.RECONVERGENT B1 ;  /* 0x0000000000017941 */ /* 0x000fea0003800200 */
.L_x_860:
        /* <DEDUP_REMOVED lines=32> */
.L_x_863:
[----:B------:R-:W-:Y:S05]  /*2df0*/  BSYNC.RECONVERGENT B1 ;  /* 0x0000000000017941 */ /* 0x000fea0003800200 */
.L_x_862:
        /* <DEDUP_REMOVED lines=32> */
.L_x_865:
[----:B------:R-:W-:Y:S05]  /*3000*/  BSYNC.RECONVERGENT B1 ;  /* 0x0000000000017941 */ /* 0x000fea0003800200 */
.L_x_864:
        /* <DEDUP_REMOVED lines=32> */
.L_x_867:
[----:B------:R-:W-:Y:S05]  /*3210*/  BSYNC.RECONVERGENT B1 ;  /* 0x0000000000017941 */ /* 0x000fea0003800200 */
.L_x_866:
        /* <DEDUP_REMOVED lines=32> */
.L_x_869:
[----:B------:R-:W-:Y:S05]  /*3420*/  BSYNC.RECONVERGENT B1 ;  /* 0x0000000000017941 */ /* 0x000fea0003800200 */
.L_x_868:
        /* <DEDUP_REMOVED lines=32> */
.L_x_871:
[----:B------:R-:W-:Y:S05]  /*3630*/  BSYNC.RECONVERGENT B1 ;  /* 0x0000000000017941 */ /* 0x000fea0003800200 */
.L_x_870:
        /* <DEDUP_REMOVED lines=30> */
.L_x_803:
[----:B------:R-:W1:Y:S01]  /*3820*/  S2R R0, SR_TID.X ;  /* 0x0000000000007919 */ /* 0x000e620000002100 */
[----:B------:R-:W1:Y:S01]  /*3830*/  LDC.64 R18, c[0x0][0x380] ;  /* 0x0000e000ff127b82 */ /* 0x000e620000000a00 */
[----:B------:R-:W2:Y:S01]  /*3840*/  LDCU.64 UR6, c[0x0][0x388] ;  /* 0x00007100ff0677ac */ /* 0x000ea20008000a00 */
[----:B-1----:R-:W-:-:S05]  /*3850*/  IMAD.WIDE.U32 R18, R0, 0x8, R18 ;  /* 0x0000000800127825 */ /* 0x002fca00078e0012 */
[----:B0-----:R-:W3:Y:S04]  /*3860*/  LDG.E.64 R2, desc[UR8][R18.64] ;  /* 0x0000000812027981 */ /* 0x001ee8000c1e1b00 */
[----:B------:R-:W3:Y:S04]  /*3870*/  LDG.E.64 R4, desc[UR8][R18.64+0x800] ;  /* 0x0008000812047981 */ /* 0x000ee8000c1e1b00 */
[----:B------:R-:W4:Y:S04]  /*3880*/  LDG.E.64 R8, desc[UR8][R18.64+0x1000] ;  /* 0x0010000812087981 */ /* 0x000f28000c1e1b00 */
[----:B------:R-:W2:Y:S04]  /*3890*/  LDG.E.64 R10, desc[UR8][R18.64+0x1800] ;  /* 0x00180008120a7981 */ /* 0x000ea8000c1e1b00 */
[----:B------:R0:W5:Y:S01]  /*38a0*/  LDG.E.64 R6, desc[UR8][R18.64+0x2000] ;  /* 0x0020000812067981 */ /* 0x000162000c1e1b00 */
[----:B------:R-:W-:Y:S01]  /*38b0*/  BSSY.RECONVERGENT B1, `(.L_x_872) ;  /* 0x0000016000017945 */ /* 0x000fe20003800200 */
[----:B---3--:R-:W-:-:S06]  /*38c0*/  DSETP.GEU.AND P0, PT, R4, R2, PT ;  /* 0x000000020400722a */ /* 0x008fcc0003f0e000 */
[----:B------:R-:W-:Y:S02]  /*38d0*/  FSEL R2, R4, R2, !P0 ;  /* 0x0000000204027208 */ /* 0x000fe40004000000 */
[----:B------:R-:W-:-:S06]  /*38e0*/  FSEL R3, R5, R3, !P0 ;  /* 0x0000000305037208 */ /* 0x000fcc0004000000 */
[----:B----4-:R-:W-:-:S06]  /*38f0*/  DSETP.GEU.AND P1, PT, R8, R2, PT ;  /* 0x000000020800722a */ /* 0x010fcc0003f2e000 */
[----:B------:R-:W-:Y:S01]  /*3900*/  FSEL R4, R8, R2, !P1 ;  /* 0x0000000208047208 */ /* 0x000fe20004800000 */
[C---:B------:R-:W-:Y:S01]  /*3910*/  VIADD R8, R0.reuse, 0x200 ;  /* 0x0000020000087836 */ /* 0x040fe20000000000 */
[----:B------:R-:W-:Y:S01]  /*3920*/  FSEL R5, R9, R3, !P1 ;  /* 0x0000000309057208 */ /* 0x000fe20004800000 */
[----:B------:R-:W-:Y:S02]  /*3930*/  VIADD R3, R0, 0x100 ;  /* 0x0000010000037836 */ /* 0x000fe40000000000 */
[----:B------:R-:W-:-:S03]  /*3940*/  IMAD.MOV.U32 R2, RZ, RZ, R4 ;  /* 0x000000ffff027224 */ /* 0x000fc600078e0004 */
[----:B--2---:R-:W-:Y:S01]  /*3950*/  DSETP.GEU.AND P2, PT, R4, R10, PT ;  /* 0x0000000a0400722a */ /* 0x004fe20003f4e000 */
        /* <DEDUP_REMOVED lines=11> */
.L_x_873:
[----:B------:R-:W-:Y:S05]  /*3a10*/  BSYNC.RECONVERGENT B1 ;  /* 0x0000000000017941 */ /* 0x000fea0003800200 */
.L_x_872:
[----:B-----5:R-:W-:Y:S01]  /*3a20*/  DSETP.GEU.AND P0, PT, R2, R6, PT ;  /* 0x000000060200722a */ /* 0x020fe20003f0e000 */
[----:B------:R-:W-:Y:S01]  /*3a30*/  IMAD.MOV.U32 R14, RZ, RZ, RZ ;  /* 0x000000ffff0e7224 */ /* 0x000fe200078e00ff */
[----:B------:R-:W-:Y:S01]  /*3a40*/  LOP3.LUT R8, R0, 0x400, RZ, 0xfc, !PT ;  /* 0x0000040000087812 */ /* 0x000fe200078efcff */
[----:B------:R-:W-:Y:S01]  /*3a50*/  BSSY.RECONVERGENT B1, `(.L_x_874) ;  /* 0x0000015000017945 */ /* 0x000fe20003800200 */
[----:B------:R-:W-:Y:S02]  /*3a60*/  IADD3 R13, P2, PT, R9, UR6, RZ ;  /* 0x00000006090d7c10 */ /* 0x000fe4000ff5e0ff */
[----:B------:R-:W-:Y:S02]  /*3a70*/  IADD3 R10, P1, PT, R8, UR6, RZ ;  /* 0x00000006080a7c10 */ /* 0x000fe4000ff3e0ff */
[----:B------:R-:W-:Y:S01]  /*3a80*/  IADD3.X R12, PT, PT, R14, UR7, RZ, P2, !PT ;  /* 0x000000070e0c7c10 */ /* 0x000fe200097fe4ff */
[----:B------:R-:W-:Y:S02]  /*3a90*/  IMAD.MOV.U32 R4, RZ, RZ, R13 ;  /* 0x000000ffff047224 */ /* 0x000fe400078e000d */
[----:B------:R-:W-:-:S02]  /*3aa0*/  IMAD.X R11, RZ, RZ, UR7, P1 ;  /* 0x00000007ff0b7e24 */ /* 0x000fc400088e06ff */
[----:B------:R-:W-:Y:S01]  /*3ab0*/  IMAD.MOV.U32 R5, RZ, RZ, R12 ;  /* 0x000000ffff057224 */ /* 0x000fe200078e000c */
[----:B------:R-:W-:Y:S06]  /*3ac0*/  @!P0 BRA `(.L_x_875) ;  /* 0x0000000000348947 */ /* 0x000fec0003800000 */
[----:B------:R-:W-:Y:S01]  /*3ad0*/  DSETP.GEU.AND P1, PT, R6, R2, PT ;  /* 0x000000020600722a */ /* 0x000fe20003f2e000 */
[----:B------:R-:W-:Y:S02]  /*3ae0*/  IMAD.MOV.U32 R4, RZ, RZ, R10 ;  /* 0x000000ffff047224 */ /* 0x000fe400078e000a */
[----:B------:R-:W-:-:S11]  /*3af0*/  IMAD.MOV.U32 R5, RZ, RZ, R11 ;  /* 0x000000ffff057224 */ /* 0x000fd600078e000b */
[----:B------:R-:W-:-:S04]  /*3b00*/  @P1 ISETP.GE.U32.AND P0, PT, R9, R8, PT ;  /* 0x000000080900120c */ /* 0x000fc80003f06070 */
[----:B------:R-:W-:-:S04]  /*3b10*/  @P1 ISETP.GE.AND.EX P0, PT, R14, RZ, PT, P0 ;  /* 0x000000ff0e00120c */ /* 0x000fc80003f06300 */
[----:B------:R-:W-:Y:S01]  /*3b20*/  @P1 FSEL R8, R2, R6, !P0 ;  /* 0x0000000602081208 */ /* 0x000fe20004000000 */
[----:B------:R-:W-:Y:S01]  /*3b30*/  IMAD.MOV.U32 R2, RZ, RZ, R6 ;  /* 0x000000ffff027224 */ /* 0x000fe200078e0006 */
[----:B------:R-:W-:Y:S01]  /*3b40*/  @P1 FSEL R9, R3, R7, !P0 ;  /* 0x0000000703091208 */ /* 0x000fe20004000000 */
[----:B------:R-:W-:Y:S01]  /*3b50*/  IMAD.MOV.U32 R3, RZ, RZ, R7 ;  /* 0x000000ffff037224 */ /* 0x000fe200078e0007 */
[----:B------:R-:W-:Y:S01]  /*3b60*/  @P1 SEL R4, R13, R10, !P0 ;  /* 0x0000000a0d041207 */ /* 0x000fe20004000000 */
[----:B------:R-:W-:Y:S01]  /*3b70*/  @P1 IMAD.MOV.U32 R2, RZ, RZ, R8 ;  /* 0x000000ffff021224 */ /* 0x000fe200078e0008 */
[----:B------:R-:W-:Y:S01]  /*3b80*/  @P1 SEL R5, R12, R11, !P0 ;  /* 0x0000000b0c051207 */ /* 0x000fe20004000000 */
[----:B------:R-:W-:-:S07]  /*3b90*/  @P1 IMAD.MOV.U32 R3, RZ, RZ, R9 ;  /* 0x000000ffff031224 */ /* 0x000fce00078e0009 */
.L_x_875:
[----:B------:R-:W-:Y:S05]  /*3ba0*/  BSYNC.RECONVERGENT B1 ;  /* 0x0000000000017941 */ /* 0x000fea0003800200 */
.L_x_874:
[----:B------:R-:W-:Y:S01]  /*3bb0*/  UISETP.GE.U32.AND UP0, UPT, UR4, 0xa00, UPT ;  /* 0x00000a000400788c */ /* 0x000fe2000bf06070 */
[----:B------:R-:W-:Y:S02]  /*3bc0*/  IMAD.MOV.U32 R7, RZ, RZ, 0x500 ;  /* 0x00000500ff077424 */ /* 0x000fe400078e00ff */
[----:B------:R-:W-:Y:S01]  /*3bd0*/  IMAD.MOV.U32 R6, RZ, RZ, RZ ;  /* 0x000000ffff067224 */ /* 0x000fe200078e00ff */
[----:B------:R-:W-:-:S09]  /*3be0*/  UISETP.GE.U32.AND.EX UP0, UPT, UR5, URZ, UPT, UP0 ;  /* 0x000000ff0500728c */ /* 0x000fd2000bf06100 */
[----:B------:R-:W-:Y:S05]  /*3bf0*/  BRA.U !UP0, `(.L_x_876) ;  /* 0x0000000908107547 */ /* 0x000fea000b800000 */
[----:B------:R-:W-:Y:S01]  /*3c00*/  IMAD.MOV.U32 R7, RZ, RZ, 0x500 ;  /* 0x00000500ff077424 */ /* 0x000fe200078e00ff */
[----:B------:R-:W0:Y:S01]  /*3c10*/  LDCU.64 UR6, c[0x0][0x388] ;  /* 0x00007100ff0677ac */ /* 0x000e220008000a00 */
[----:B------:R-:W-:Y:S01]  /*3c20*/  IMAD.MOV.U32 R6, RZ, RZ, RZ ;  /* 0x000000ffff067224 */ /* 0x000fe200078e00ff */
[----:B------:R-:W1:Y:S06]  /*3c30*/  LDCU.64 UR4, c[0x0][0x398] ;  /* 0x00007300ff0477ac */ /* 0x000e6c0008000a00 */
.L_x_887:
[----:B------:R-:W-:-:S04]  /*3c40*/  LEA R26, P0, R7, R18, 0x3 ;  /* 0x00000012071a7211 */ /* 0x000fc800078018ff */
[----:B------:R-:W-:-:S05]  /*3c50*/  LEA.HI.X R27, R7, R19, R6, 0x3, P0 ;  /* 0x00000013071b7211 */ /* 0x000fca00000f1c06 */
[----:B------:R-:W2:Y:S04]  /*3c60*/  LDG.E.64 R16, desc[UR8][R26.64] ;  /* 0x000000081a107981 */ /* 0x000ea8000c1e1b00 */
[----:B------:R3:W5:Y:S04]  /*3c70*/  LDG.E.64 R14, desc[UR8][R26.64+0x800] ;  /* 0x000800081a0e7981 */ /* 0x000768000c1e1b00 */
[----:B------:R3:W5:Y:S04]  /*3c80*/  LDG.E.64 R12, desc[UR8][R26.64+0x1000] ;  /* 0x001000081a0c7981 */ /* 0x000768000c1e1b00 */
[----:B------:R3:W5:Y:S04]  /*3c90*/  LDG.E.64 R10, desc[UR8][R26.64+0x1800] ;  /* 0x001800081a0a7981 */ /* 0x000768000c1e1b00 */
[----:B------:R3:W5:Y:S01]  /*3ca0*/  LDG.E.64 R8, desc[UR8][R26.64+0x2000] ;  /* 0x002000081a087981 */ /* 0x000762000c1e1b00 */
[----:B0-----:R-:W-:Y:S01]  /*3cb0*/  IADD3 R23, P1, P2, R7, UR6, R0 ;  /* 0x0000000607177c10 */ /* 0x001fe2000fa3e000 */
[----:B------:R-:W-:Y:S01]  /*3cc0*/  BSSY.RECONVERGENT B1, `(.L_x_877) ;  /* 0x0000016000017945 */ /* 0x000fe20003800200 */
[----:B------:R-:W-:-:S02]  /*3cd0*/  IMAD.MOV.U32 R25, RZ, RZ, R4 ;  /* 0x000000ffff197224 */ /* 0x000fc400078e0004 */
[----:B------:R-:W-:Y:S01]  /*3ce0*/  IMAD.MOV.U32 R24, RZ, RZ, R5 ;  /* 0x000000ffff187224 */ /* 0x000fe200078e0005 */
[----:B------:R-:W-:Y:S01]  /*3cf0*/  IADD3.X R22, PT, PT, R6, UR7, RZ, P1, P2 ;  /* 0x0000000706167c10 */ /* 0x000fe20008fe44ff */
[----:B------:R-:W-:Y:S02]  /*3d00*/  IMAD.MOV.U32 R20, RZ, RZ, R2 ;  /* 0x000000ffff147224 */ /* 0x000fe400078e0002 */
[----:B------:R-:W-:Y:S01]  /*3d10*/  IMAD.MOV.U32 R21, RZ, RZ, R3 ;  /* 0x000000ffff157224 */ /* 0x000fe200078e0003 */
[----:B--2---:R-:W-:-:S14]  /*3d20*/  DSETP.GEU.AND P0, PT, R2, R16, PT ;  /* 0x000000100200722a */ /* 0x004fdc0003f0e000 */
[----:B---3--:R-:W-:Y:S05]  /*3d30*/  @!P0 BRA `(.L_x_878) ;  /* 0x0000000000388947 */ /* 0x008fea0003800000 */
        /* <DEDUP_REMOVED lines=14> */
.L_x_878:
[----:B-1----:R-:W-:Y:S05]  /*3e20*/  BSYNC.RECONVERGENT B1 ;  /* 0x0000000000017941 */ /* 0x002fea0003800200 */
.L_x_877:
[----:B-----5:R-:W-:Y:S01]  /*3e30*/  DSETP.GEU.AND P0, PT, R20, R14, PT ;  /* 0x0000000e1400722a */ /* 0x020fe20003f0e000 */
[----:B------:R-:W-:Y:S01]  /*3e40*/  BSSY.RECONVERGENT B1, `(.L_x_879) ;  /* 0x0000014000017945 */ /* 0x000fe20003800200 */
[----:B------:R-:W-:Y:S02]  /*3e50*/  IMAD.MOV.U32 R17, RZ, RZ, R25 ;  /* 0x000000ffff117224 */ /* 0x000fe400078e0019 */
[----:B------:R-:W-:Y:S02]  /*3e60*/  IMAD.MOV.U32 R16, RZ, RZ, R24 ;  /* 0x000000ffff107224 */ /* 0x000fe400078e0018 */
[----:B------:R-:W-:Y:S02]  /*3e70*/  IMAD.MOV.U32 R2, RZ, RZ, R20 ;  /* 0x000000ffff027224 */ /* 0x000fe400078e0014 */
[----:B------:R-:W-:-:S06]  /*3e80*/  IMAD.MOV.U32 R3, RZ, RZ, R21 ;  /* 0x000000ffff037224 */ /* 0x000fcc00078e0015 */
[----:B------:R-:W-:Y:S05]  /*3e90*/  @!P0 BRA `(.L_x_880) ;  /* 0x0000000000388947 */ /* 0x000fea0003800000 */
[----:B------:R-:W-:Y:S01]  /*3ea0*/  DSETP.GEU.AND P0, PT, R14, R20, PT ;  /* 0x000000140e00722a */ /* 0x000fe20003f0e000 */
[----:B------:R-:W-:Y:S01]  /*3eb0*/  IADD3 R17, P1, PT, R23, 0x100, RZ ;  /* 0x0000010017117810 */ /* 0x000fe20007f3e0ff */
[----:B------:R-:W-:Y:S02]  /*3ec0*/  IMAD.MOV.U32 R2, RZ, RZ, R14 ;  /* 0x000000ffff027224 */ /* 0x000fe400078e000e */
[----:B------:R-:W-:Y:S02]  /*3ed0*/  IMAD.MOV.U32 R3, RZ, RZ, R15 ;  /* 0x000000ffff037224 */ /* 0x000fe400078e000f */
[----:B------:R-:W-:-:S08]  /*3ee0*/  IMAD.X R16, RZ, RZ, R22, P1 ;  /* 0x000000ffff107224 */ /* 0x000fd000008e0616 */
        /* <DEDUP_REMOVED lines=9> */
.L_x_880:
[----:B------:R-:W-:Y:S05]  /*3f80*/  BSYNC.RECONVERGENT B1 ;  /* 0x0000000000017941 */ /* 0x000fea0003800200 */
.L_x_879:
        /* <DEDUP_REMOVED lines=11> */
[----:B------:R-:W-:Y:S02]  /*4040*/  IMAD.X R15, RZ, RZ, R22, P1 ;  /* 0x000000ffff0f7224 */ /* 0x000fe400008e0616 */
[----:B------:R-:W-:Y:S02]  /*4050*/  IMAD.MOV.U32 R20, RZ, RZ, R14 ;  /* 0x000000ffff147224 */ /* 0x000fe400078e000e */
[----:B------:R-:W-:-:S04]  /*4060*/  IMAD.MOV.U32 R21, RZ, RZ, R15 ;  /* 0x000000ffff157224 */ /* 0x000fc800078e000f */
        /* <DEDUP_REMOVED lines=9> */
.L_x_882:
[----:B------:R-:W-:Y:S05]  /*4100*/  BSYNC.RECONVERGENT B1 ;  /* 0x0000000000017941 */ /* 0x000fea0003800200 */
.L_x_881:
        /* <DEDUP_REMOVED lines=21> */
.L_x_884:
[----:B------:R-:W-:Y:S05]  /*4260*/  BSYNC.RECONVERGENT B1 ;  /* 0x0000000000017941 */ /* 0x000fea0003800200 */
.L_x_883:
        /* <DEDUP_REMOVED lines=21> */
.L_x_886:
[----:B------:R-:W-:Y:S05]  /*43c0*/  BSYNC.RECONVERGENT B1 ;  /* 0x0000000000017941 */ /* 0x000fea0003800200 */
.L_x_885:
[----:B------:R-:W-:-:S04]  /*43d0*/  IADD3 R8, P1, PT, R7, 0xa00, RZ ;  /* 0x00000a0007087810 */ /* 0x000fc80007f3e0ff */
[----:B------:R-:W-:Y:S01]  /*43e0*/  ISETP.GT.U32.AND P0, PT, R8, UR4, PT ;  /* 0x0000000408007c0c */ /* 0x000fe2000bf04070 */
[----:B------:R-:W-:Y:S01]  /*43f0*/  IMAD.X R8, RZ, RZ, R6, P1 ;  /* 0x000000ffff087224 */ /* 0x000fe200008e0606 */
[----:B------:R-:W-:-:S04]  /*4400*/  IADD3 R7, P1, PT, R7, 0x500, RZ ;  /* 0x0000050007077810 */ /* 0x000fc80007f3e0ff */
[----:B------:R-:W-:Y:S01]  /*4410*/  ISETP.GT.AND.EX P0, PT, R8, UR5, PT, P0 ;  /* 0x0000000508007c0c */ /* 0x000fe2000bf04300 */
[----:B------:R-:W-:-:S12]  /*4420*/  IMAD.X R6, RZ, RZ, R6, P1 ;  /* 0x000000ffff067224 */ /* 0x000fd800008e0606 */
[----:B------:R-:W-:Y:S05]  /*4430*/  @!P0 BRA `(.L_x_887) ;  /* 0xfffffff800008947 */ /* 0x000fea000383ffff */
.L_x_876:
        /* <DEDUP_REMOVED lines=11> */
[----:B------:R-:W-:-:S04]  /*44f0*/  LOP3.LUT R8, R11, 0x300, RZ, 0xc0, !PT ;  /* 0x000003000b087812 */ /* 0x000fc800078ec0ff */
[----:B------:R-:W-:-:S13]  /*4500*/  ISETP.NE.AND P0, PT, R8, 0x300, PT ;  /* 0x000003000800780c */ /* 0x000fda0003f05270 */
[----:B------:R-:W-:Y:S05]  /*4510*/  @!P0 BRA `(.L_x_891) ;  /* 0x0000000000b08947 */ /* 0x000fea0003800000 */
[----:B------:R-:W0:Y:S01]  /*4520*/  LDCU.64 UR10, c[0x0][0x380] ;  /* 0x00007000ff0a77ac */ /* 0x000e220008000a00 */
[----:B------:R-:W-:Y:S01]  /*4530*/  IADD3 R18, P0, PT, R0, R7, RZ ;  /* 0x0000000700127210 */ /* 0x000fe20007f1e0ff */
[----:B------:R-:W-:Y:S01]  /*4540*/  IMAD.MOV.U32 R10, RZ, RZ, R0 ;  /* 0x000000ffff0a7224 */ /* 0x000fe200078e0000 */
[----:B------:R-:W-:-:S03]  /*4550*/  LEA.HI R8, R11, 0x1, RZ, 0x18 ;  /* 0x000000010b087811 */ /* 0x000fc600078fc0ff */
[----:B------:R-:W-:Y:S01]  /*4560*/  IMAD.X R23, RZ, RZ, R6, P0 ;  /* 0x000000ffff177224 */ /* 0x000fe200000e0606 */
[----:B------:R-:W-:Y:S02]  /*4570*/  LOP3.LUT R8, R8, 0x3, RZ, 0xc0, !PT ;  /* 0x0000000308087812 */ /* 0x000fe400078ec0ff */
[----:B------:R-:W-:-:S03]  /*4580*/  IADD3 R19, P0, PT, R18, UR6, RZ ;  /* 0x0000000612137c10 */ /* 0x000fc6000ff1e0ff */
[----:B------:R-:W-:Y:S01]  /*4590*/  IMAD.MOV R12, RZ, RZ, -R8 ;  /* 0x000000ffff0c7224 */ /* 0x000fe200078e0a08 */
[----:B0-----:R-:W-:-:S04]  /*45a0*/  LEA R17, P1, R18, UR10, 0x3 ;  /* 0x0000000a12117c11 */ /* 0x001fc8000f8218ff */
[----:B------:R-:W-:Y:S02]  /*45b0*/  LEA.HI.X R18, R18, UR11, R23, 0x3, P1 ;  /* 0x0000000b12127c11 */ /* 0x000fe400088f1c17 */
[----:B------:R-:W-:-:S07]  /*45c0*/  IADD3.X R23, PT, PT, R23, UR7, RZ, P0, !PT ;  /* 0x0000000717177c10 */ /* 0x000fce00087fe4ff */
.L_x_894:
        /* <DEDUP_REMOVED lines=27> */
.L_x_893:
[----:B------:R-:W-:Y:S05]  /*4780*/  BSYNC.RECONVERGENT B3 ;  /* 0x0000000000037941 */ /* 0x000fea0003800200 */
.L_x_892:
[----:B------:R-:W-:Y:S01]  /*4790*/  IADD3 R19, P0, PT, R19, 0x100, RZ ;  /* 0x0000010013137810 */ /* 0x000fe20007f1e0ff */
[----:B------:R-:W-:Y:S02]  /*47a0*/  VIADD R10, R10, 0x100 ;  /* 0x000001000a0a7836 */ /* 0x000fe40000000000 */
[----:B------:R-:W-:Y:S02]  /*47b0*/  IMAD.X R18, RZ, RZ, R18, P3 ;  /* 0x000000ffff127224 */ /* 0x000fe400018e0612 */
[----:B------:R-:W-:Y:S01]  /*47c0*/  IMAD.X R23, RZ, RZ, R23, P0 ;  /* 0x000000ffff177224 */ /* 0x000fe200000e0617 */
[----:B------:R-:W-:Y:S07]  /*47d0*/  @P2 BRA `(.L_x_894) ;  /* 0xfffffffc007c2947 */ /* 0x000fee000383ffff */
.L_x_891:
[----:B------:R-:W-:Y:S05]  /*47e0*/  BSYNC.RECONVERGENT B2 ;  /* 0x0000000000027941 */ /* 0x000fea0003800200 */
.L_x_890:
[----:B------:R-:W-:-:S13]  /*47f0*/  ISETP.GE.U32.AND P0, PT, R11, 0x300, PT ;  /* 0x000003000b00780c */ /* 0x000fda0003f06070 */
[----:B------:R-:W-:Y:S05]  /*4800*/  @!P0 BRA `(.L_x_889) ;  /* 0x0000000400c88947 */ /* 0x000fea0003800000 */
[----:B------:R-:W0:Y:S01]  /*4810*/  LDC.64 R14, c[0x0][0x380] ;  /* 0x0000e000ff0e7b82 */ /* 0x000e220000000a00 */
[----:B------:R-:W-:-:S07]  /*4820*/  VIADD R20, R10, 0x200 ;  /* 0x000002000a147836 */ /* 0x000fce0000000000 */
[----:B------:R-:W1:Y:S02]  /*4830*/  LDC.64 R12, c[0x0][0x388] ;  /* 0x0000e200ff0c7b82 */ /* 0x000e640000000a00 */
.L_x_903:
[----:B------:R-:W-:-:S05]  /*4840*/  VIADD R8, R20, 0xfffffe00 ;  /* 0xfffffe0014087836 */ /* 0x000fca0000000000 */
[----:B------:R-:W-:-:S05]  /*4850*/  IADD3 R9, P0, PT, R8, R7, RZ ;  /* 0x0000000708097210 */ /* 0x000fca0007f1e0ff */
[----:B------:R-:W-:Y:S01]  /*4860*/  IMAD.X R8, RZ, RZ, R6, P0 ;  /* 0x000000ffff087224 */ /* 0x000fe200000e0606 */
[----:B0-----:R-:W-:-:S04]  /*4870*/  LEA R16, P0, R9, R14, 0x3 ;  /* 0x0000000e09107211 */ /* 0x001fc800078018ff */
[----:B------:R-:W-:-:S05]  /*4880*/  LEA.HI.X R17, R9, R15, R8, 0x3, P0 ;  /* 0x0000000f09117211 */ /* 0x000fca00000f1c08 */
[----:B------:R-:W2:Y:S04]  /*4890*/  LDG.E.64 R18, desc[UR8][R16.64] ;  /* 0x0000000810127981 */ /* 0x000ea8000c1e1b00 */
[----:B------:R0:W5:Y:S01]  /*48a0*/  LDG.E.64 R10, desc[UR8][R16.64+0x800] ;  /* 0x00080008100a7981 */ /* 0x000162000c1e1b00 */
[----:B-1----:R-:W-:Y:S01]  /*48b0*/  IADD3 R25, P1, PT, R9, R12, RZ ;  /* 0x0000000c09197210 */ /* 0x002fe20007f3e0ff */
[----:B------:R-:W-:Y:S01]  /*48c0*/  BSSY.RECONVERGENT B2, `(.L_x_895) ;  /* 0x0000016000027945 */ /* 0x000fe20003800200 */
[----:B------:R-:W-:Y:S02]  /*48d0*/  IMAD.MOV.U32 R23, RZ, RZ, R4 ;  /* 0x000000ffff177224 */ /* 0x000fe400078e0004 */
[----:B------:R-:W-:Y:S02]  /*48e0*/  IMAD.MOV.U32 R22, RZ, RZ, R5 ;  /* 0x000000ffff167224 */ /* 0x000fe400078e0005 */
[----:B------:R-:W-:-:S02]  /*48f0*/  IMAD.X R24, R8, 0x1, R13, P1 ;  /* 0x0000000108187824 */ /* 0x000fc400008e060d */
        /* <DEDUP_REMOVED lines=18> */
.L_x_896:
[----:B------:R-:W-:Y:S05]  /*4a20*/  BSYNC.RECONVERGENT B2 ;  /* 0x0000000000027941 */ /* 0x000fea0003800200 */
.L_x_895:
[----:B------:R0:W5:Y:S04]  /*4a30*/  LDG.E.64 R2, desc[UR8][R16.64+0x1000] ;  /* 0x0010000810027981 */ /* 0x000168000c1e1b00 */
[----:B------:R0:W5:Y:S02]  /*4a40*/  LDG.E.64 R18, desc[UR8][R16.64+0x1800] ;  /* 0x0018000810127981 */ /* 0x000164000c1e1b00 */
[----:B-----5:R-:W-:Y:S01]  /*4a50*/  DSETP.GEU.AND P0, PT, R8, R10, PT ;  /* 0x0000000a0800722a */ /* 0x020fe20003f0e000 */
[----:B------:R-:W-:Y:S01]  /*4a60*/  VIADD R4, R20, 0xffffff00 ;  /* 0xffffff0014047836 */ /* 0x000fe20000000000 */
[----:B------:R-:W-:Y:S01]  /*4a70*/  BSSY.RECONVERGENT B2, `(.L_x_897) ;  /* 0x0000016000027945 */ /* 0x000fe20003800200 */
[----:B------:R-:W-:Y:S02]  /*4a80*/  IMAD.MOV.U32 R24, RZ, RZ, R23 ;  /* 0x000000ffff187224 */ /* 0x000fe400078e0017 */
[----:B------:R-:W-:Y:S01]  /*4a90*/  IMAD.MOV.U32 R25, RZ, RZ, R22 ;  /* 0x000000ffff197224 */ /* 0x000fe200078e0016 */
[----:B------:R-:W-:Y:S01]  /*4aa0*/  IADD3 R26, P1, P2, R7, R12, R4 ;  /* 0x0000000c071a7210 */ /* 0x000fe20007a3e004 */
[----:B------:R-:W-:-:S02]  /*4ab0*/  IMAD.MOV.U32 R4, RZ, RZ, R8 ;  /* 0x000000ffff047224 */ /* 0x000fc400078e0008 */
[----:B------:R-:W-:Y:S01]  /*4ac0*/  IMAD.MOV.U32 R5, RZ, RZ, R9 ;  /* 0x000000ffff057224 */ /* 0x000fe200078e0009 */
[----:B------:R-:W-:-:S04]  /*4ad0*/  IADD3.X R27, PT, PT, R6, R13, RZ, P1, P2 ;  /* 0x0000000d061b7210 */ /* 0x000fc80000fe44ff */
        /* <DEDUP_REMOVED lines=15> */
.L_x_898:
[----:B------:R-:W-:Y:S05]  /*4bd0*/  BSYNC.RECONVERGENT B2 ;  /* 0x0000000000027941 */ /* 0x000fea0003800200 */
.L_x_897:
[----:B------:R-:W-:Y:S01]  /*4be0*/  DSETP.GEU.AND P0, PT, R4, R2, PT ;  /* 0x000000020400722a */ /* 0x000fe20003f0e000 */
[----:B------:R-:W-:Y:S01]  /*4bf0*/  VIADD R10, R20, 0x100 ;  /* 0x00000100140a7836 */ /* 0x000fe20000000000 */
[CC--:B------:R-:W-:Y:S01]  /*4c00*/  IADD3 R17, P1, P4, R7.reuse, R12.reuse, R20 ;  /* 0x0000000c07117210 */ /* 0x0c0fe20007c3e014 */
[----:B------:R-:W-:Y:S01]  /*4c10*/  BSSY.RECONVERGENT B2, `(.L_x_899) ;  /* 0x0000016000027945 */ /* 0x000fe20003800200 */
[----:B------:R-:W-:Y:S02]  /*4c20*/  IMAD.MOV.U32 R11, RZ, RZ, R24 ;  /* 0x000000ffff0b7224 */ /* 0x000fe400078e0018 */
[----:B------:R-:W-:Y:S01]  /*4c30*/  IADD3 R10, P2, P3, R7, R12, R10 ;  /* 0x0000000c070a7210 */ /* 0x000fe20007b5e00a */
[----:B------:R-:W-:Y:S01]  /*4c40*/  IMAD.MOV.U32 R16, RZ, RZ, R25 ;  /* 0x000000ffff107224 */ /* 0x000fe200078e0019 */
[----:B------:R-:W-:Y:S01]  /*4c50*/  IADD3.X R22, PT, PT, R6, R13, RZ, P1, P4 ;  /* 0x0000000d06167210 */ /* 0x000fe20000fe84ff */
        /* <DEDUP_REMOVED lines=17> */
.L_x_900:
[----:B------:R-:W-:Y:S05]  /*4d70*/  BSYNC.RECONVERGENT B2 ;  /* 0x0000000000027941 */ /* 0x000fea0003800200 */
.L_x_899:
        /* <DEDUP_REMOVED lines=22> */
.L_x_902:
[----:B------:R-:W-:Y:S05]  /*4ee0*/  BSYNC.RECONVERGENT B2 ;  /* 0x0000000000027941 */ /* 0x000fea0003800200 */
.L_x_901:
[C---:B------:R-:W-:Y:S02]  /*4ef0*/  VIADD R8, R20.reuse, 0x200 ;  /* 0x0000020014087836 */ /* 0x040fe40000000000 */
[----:B------:R-:W-:-:S03]  /*4f00*/  VIADD R20, R20, 0x400 ;  /* 0x0000040014147836 */ /* 0x000fc60000000000 */
[----:B------:R-:W-:-:S13]  /*4f10*/  ISETP.GE.AND P0, PT, R8, R21, PT ;  /* 0x000000150800720c */ /* 0x000fda0003f06270 */
[----:B------:R-:W-:Y:S05]  /*4f20*/  @!P0 BRA `(.L_x_903) ;  /* 0xfffffff800448947 */ /* 0x000fea000383ffff */
.L_x_889:
[----:B------:R-:W-:Y:S05]  /*4f30*/  BSYNC.RECONVERGENT B1 ;  /* 0x0000000000017941 */ /* 0x000fea0003800200 */
.L_x_888:
        /* <DEDUP_REMOVED lines=27> */
.L_x_905:
[----:B------:R-:W-:Y:S05]  /*50f0*/  BSYNC.RECONVERGENT B1 ;  /* 0x0000000000017941 */ /* 0x000fea0003800200 */
.L_x_904:
        /* <DEDUP_REMOVED lines=26> */
.L_x_907:
[----:B------:R-:W-:Y:S05]  /*52a0*/  BSYNC.RECONVERGENT B1 ;  /* 0x0000000000017941 */ /* 0x000fea0003800200 */
.L_x_906:
        /* <DEDUP_REMOVED lines=26> */
.L_x_909:
[----:B------:R-:W-:Y:S05]  /*5450*/  BSYNC.RECONVERGENT B1 ;  /* 0x0000000000017941 */ /* 0x000fea0003800200 */
.L_x_908:
        /* <DEDUP_REMOVED lines=26> */
.L_x_911:
[----:B------:R-:W-:Y:S05]  /*5600*/  BSYNC.RECONVERGENT B1 ;  /* 0x0000000000017941 */ /* 0x000fea0003800200 */
.L_x_910:
        /* <DEDUP_REMOVED lines=27> */
.L_x_913:
[----:B------:R-:W-:Y:S05]  /*57c0*/  BSYNC.RECONVERGENT B1 ;  /* 0x0000000000017941 */ /* 0x000fea0003800200 */
.L_x_912:
        /* <DEDUP_REMOVED lines=10> */
.L_x_915:
[----:B------:R-:W-:Y:S05]  /*5870*/  BSYNC.RECONVERGENT B1 ;  /* 0x0000000000017941 */ /* 0x000fea0003800200 */
.L_x_914:
        /* <DEDUP_REMOVED lines=31> */
.L_x_917:
[----:B------:R-:W-:Y:S05]  /*5a70*/  BSYNC.RECONVERGENT B1 ;  /* 0x0000000000017941 */ /* 0x000fea0003800200 */
.L_x_916:
        /* <DEDUP_REMOVED lines=22> */
.L_x_919:
[----:B------:R-:W-:Y:S05]  /*5be0*/  BSYNC.RECONVERGENT B1 ;  /* 0x0000000000017941 */ /* 0x000fea0003800200 */
.L_x_918:
        /* <DEDUP_REMOVED lines=22> */
.L_x_921:
[----:B------:R-:W-:Y:S05]  /*5d50*/  BSYNC.RECONVERGENT B1 ;  /* 0x0000000000017941 */ /* 0x000fea0003800200 */
.L_x_920:
        /* <DEDUP_REMOVED lines=22> */
.L_x_923:
[----:B------:R-:W-:Y:S05]  /*5ec0*/  BSYNC.RECONVERGENT B1 ;  /* 0x0000000000017941 */ /* 0x000fea0003800200 */
.L_x_922:
        /* <DEDUP_REMOVED lines=21> */
.L_x_925:
[----:B------:R-:W-:Y:S05]  /*6020*/  BSYNC.RECONVERGENT B1 ;  /* 0x0000000000017941 */ /* 0x000fea0003800200 */
.L_x_924:
        /* <DEDUP_REMOVED lines=21> */
.L_x_927:
[----:B------:R-:W-:Y:S05]  /*6180*/  BSYNC.RECONVERGENT B1 ;  /* 0x0000000000017941 */ /* 0x000fea0003800200 */
.L_x_926:
[----:B------:R-:W-:Y:S01]  /*6190*/  DSETP.GEU.AND P0, PT, R6, R10, PT ;  /* 0x0000000a0600722a */ /* 0x000fe20003f0e000 */
[----:B------:R-:W-:Y:S02]  /*61a0*/  IMAD.MOV.U32 R16, RZ, RZ, R13 ;  /* 0x000000ffff107224 */ /* 0x000fe400078e000d */
[----:B------:R-:W-:Y:S02]  /*61b0*/  IMAD.MOV.U32 R17, RZ, RZ, R12 ;  /* 0x000000ffff117224 */ /* 0x000fe400078e000c */
[----:B------:R-:W-:Y:S02]  /*61c0*/  IMAD.MOV.U32 R2, RZ, RZ, R6 ;  /* 0x000000ffff027224 */ /* 0x000fe400078e0006 */
[----:B------:R-:W-:-:S07]  /*61d0*/  IMAD.MOV.U32 R3, RZ, RZ, R7 ;  /* 0x000000ffff037224 */ /* 0x000fce00078e0007 */
[----:B------:R-:W-:Y:S05]  /*61e0*/  @!P0 BRA `(.L_x_835) ;  /* 0x0000000000348947 */ /* 0x000fea0003800000 */
[----:B------:R2:W0:Y:S01]  /*61f0*/  LDS.64 R16, [R0+0x80] ;  /* 0x0000800000107984 */ /* 0x0004220000000a00 */
[----:B------:R-:W-:Y:S01]  /*6200*/  DSETP.GEU.AND P0, PT, R10, R6, PT ;  /* 0x000000060a00722a */ /* 0x000fe20003f0e000 */
[----:B------:R-:W-:Y:S02]  /*6210*/  IMAD.MOV.U32 R2, RZ, RZ, R10 ;  /* 0x000000ffff027224 */ /* 0x000fe400078e000a */
[----:B------:R-:W-:-:S11]  /*6220*/  IMAD.MOV.U32 R3, RZ, RZ, R11 ;  /* 0x000000ffff037224 */ /* 0x000fd600078e000b */
[----:B--2---:R-:W-:Y:S05]  /*6230*/  @!P0 BRA `(.L_x_835) ;  /* 0x0000000000208947 */ /* 0x004fea0003800000 */
[CC--:B0-----:R-:W-:Y:S02]  /*6240*/  ISETP.GE.U32.AND P0, PT, R13.reuse, R16.reuse, PT ;  /* 0x000000100d00720c */ /* 0x0c1fe40003f06070 */
[----:B------:R-:W-:Y:S02]  /*6250*/  ISETP.LT.U32.AND P2, PT, R13, R16, PT ;  /* 0x000000100d00720c */ /* 0x000fe40003f41070 */
[CC--:B------:R-:W-:Y:S02]  /*6260*/  ISETP.GE.AND.EX P0, PT, R12.reuse, R17.reuse, PT, P0 ;  /* 0x000000110c00720c */ /* 0x0c0fe40003f06300 */
[----:B------:R-:W-:Y:S02]  /*6270*/  ISETP.LT.AND.EX P2, PT, R12, R17, PT, P2 ;  /* 0x000000110c00720c */ /* 0x000fe40003f41320 */
[----:B------:R-:W-:Y:S02]  /*6280*/  FSEL R2, R6, R10, !P0 ;  /* 0x0000000a06027208 */ /* 0x000fe40004000000 */
[----:B------:R-:W-:-:S02]  /*6290*/  FSEL R3, R7, R11, !P0 ;  /* 0x0000000b07037208 */ /* 0x000fc40004000000 */
[----:B------:R-:W-:Y:S02]  /*62a0*/  SEL R16, R13, R16, P2 ;  /* 0x000000100d107207 */ /* 0x000fe40001000000 */
[----:B------:R-:W-:-:S07]  /*62b0*/  SEL R17, R12, R17, P2 ;  /* 0x000000110c117207 */ /* 0x000fce0001000000 */
.L_x_835:
[----:B------:R-:W-:Y:S05]  /*62c0*/  BSYNC.RECONVERGENT B0 ;  /* 0x0000000000007941 */ /* 0x000fea0003800200 */
.L_x_802:
[----:B------:R-:W-:Y:S05]  /*62d0*/  @P1 EXIT ;  /* 0x000000000000194d */ /* 0x000fea0003800000 */
[----:B01----:R-:W0:Y:S02]  /*62e0*/  LDC.64 R4, c[0x0][0x390] ;  /* 0x0000e400ff047b82 */ /* 0x003e240000000a00 */
[----:B0-----:R-:W-:Y:S04]  /*62f0*/  STG.E.64 desc[UR8][R4.64], R2 ;  /* 0x0000000204007986 */ /* 0x001fe8000c101b08 */
[----:B---34-:R-:W-:Y:S01]  /*6300*/  STG.E.64 desc[UR8][R4.64+0x8], R16 ;  /* 0x0000081004007986 */ /* 0x018fe2000c101b08 */
[----:B------:R-:W-:Y:S05]  /*6310*/  EXIT ;  /* 0x000000000000794d */ /* 0x000fea0003800000 */
.L_x_928:
        /* <DEDUP_REMOVED lines=14> */
.L_x_2045:


//--------------------- .text._ZN6thrust24THRUST_300001_SM_1000_NS8cuda_cub4core6detail13_kernel_agentINS1_8__reduce11ReduceAgentIPN4cuda3std3__45tupleIJdlEEESC_SB_iNS1_9__extrema9arg_min_fIdlNS9_4lessIdEEEEEEJSC_SC_iSH_EEEvDpT0_ --------------------------
	.section	.text._ZN6thrust24THRUST_300001_SM_1000_NS8cuda_cub4core6detail13_kernel_agentINS1_8__reduce11ReduceAgentIPN4cuda3std3__45tupleIJdlEEESC_SB_iNS1_9__extrema9arg_min_fIdlNS9_4lessIdEEEEEEJSC_SC_iSH_EEEvDpT0_,"ax",@progbits
	.align	128
        .global         _ZN6thrust24THRUST_300001_SM_1000_NS8cuda_cub4core6detail13_kernel_agentINS1_8__reduce11ReduceAgentIPN4cuda3std3__45tupleIJdlEEESC_SB_iNS1_9__extrema9arg_min_fIdlNS9_4lessIdEEEEEEJSC_SC_iSH_EEEvDpT0_
        .type           _ZN6thrust24THRUST_300001_SM_1000_NS8cuda_cub4core6detail13_kernel_agentINS1_8__reduce11ReduceAgentIPN4cuda3std3__45tupleIJdlEEESC_SB_iNS1_9__extrema9arg_min_fIdlNS9_4lessIdEEEEEEJSC_SC_iSH_EEEvDpT0_,@function
        .size           _ZN6thrust24THRUST_300001_SM_1000_NS8cuda_cub4core6detail13_kernel_agentINS1_8__reduce11ReduceAgentIPN4cuda3std3__45tupleIJdlEEESC_SB_iNS1_9__extrema9arg_min_fIdlNS9_4lessIdEEEEEEJSC_SC_iSH_EEEvDpT0_,(.L_x_2046 - _ZN6thrust24THRUST_300001_SM_1000_NS8cuda_cub4core6detail13_kernel_agentINS1_8__reduce11ReduceAgentIPN4cuda3std3__45tupleIJdlEEESC_SB_iNS1_9__extrema9arg_min_fIdlNS9_4lessIdEEEEEEJSC_SC_iSH_EEEvDpT0_)
        .other          _ZN6thrust24THRUST_300001_SM_1000_NS8cuda_cub4core6detail13_kernel_agentINS1_8__reduce11ReduceAgentIPN4cuda3std3__45tupleIJdlEEESC_SB_iNS1_9__extrema9arg_min_fIdlNS9_4lessIdEEEEEEJSC_SC_iSH_EEEvDpT0_,@"STO_CUDA_ENTRY STV_DEFAULT"
_ZN6thrust24THRUST_300001_SM_1000_NS8cuda_cub4core6detail13_kernel_agentINS1_8__reduce11ReduceAgentIPN4cuda3std3__45tupleIJdlEEESC_SB_iNS1_9__extrema9arg_min_fIdlNS9_4lessIdEEEEEEJSC_SC_iSH_EEEvDpT0_:
.text._ZN6thrust24THRUST_300001_SM_1000_NS8cuda_cub4core6detail13_kernel_agentINS1_8__reduce11ReduceAgentIPN4cuda3std3__45tupleIJdlEEESC_SB_iNS1_9__extrema9arg_min_fIdlNS9_4lessIdEEEEEEJSC_SC_iSH_EEEvDpT0_:
        /* <DEDUP_REMOVED lines=21> */
.L_x_932:
[----:B0-----:R-:W-:Y:S05]  /*0150*/  BSYNC.RECONVERGENT B1 ;  /* 0x0000000000017941 */ /* 0x001fea0003800200 */
.L_x_931:
        /* <DEDUP_REMOVED lines=15> */
.L_x_939:
        /* <DEDUP_REMOVED lines=27> */
.L_x_938:
[----:B------:R-:W-:Y:S05]  /*0400*/  BSYNC.RECONVERGENT B3 ;  /* 0x0000000000037941 */ /* 0x000fea0003800200 */
.L_x_937:
[----:B------:R-:W-:Y:S02]  /*0410*/  IMAD.X R9, RZ, RZ, R9, P3 ;  /* 0x000000ffff097224 */ /* 0x000fe400018e0609 */
[----:B------:R-:W-:Y:S01]  /*0420*/  VIADD R6, R6, 0x100 ;  /* 0x0000010006067836 */ /* 0x000fe20000000000 */
[----:B------:R-:W-:Y:S06]  /*0430*/  @P2 BRA `(.L_x_939) ;  /* 0xfffffffc00842947 */ /* 0x000fec000383ffff */
.L_x_936:
[----:B------:R-:W-:Y:S05]  /*0440*/  BSYNC.RECONVERGENT B2 ;  /* 0x0000000000027941 */ /* 0x000fea0003800200 */
.L_x_935:
[----:B-1----:R-:W0:Y:S01]  /*0450*/  LDC.64 R8, c[0x0][0x380] ;  /* 0x0000e000ff087b82 */ /* 0x002e220000000a00 */
[----:B------:R-:W-:-:S13]  /*0460*/  ISETP.GE.U32.AND P0, PT, R16, 0x300, PT ;  /* 0x000003001000780c */ /* 0x000fda0003f06070 */
[----:B------:R-:W-:Y:S05]  /*0470*/  @!P0 BRA `(.L_x_934) ;  /* 0x0000000400888947 */ /* 0x000fea0003800000 */
.L_x_948:
        /* <DEDUP_REMOVED lines=27> */
.L_x_941:
[----:B------:R-:W-:Y:S05]  /*0630*/  BSYNC.RECONVERGENT B2 ;  /* 0x0000000000027941 */ /* 0x000fea0003800200 */
.L_x_940:
        /* <DEDUP_REMOVED lines=22> */
.L_x_943:
[----:B------:R-:W-:Y:S05]  /*07a0*/  BSYNC.RECONVERGENT B2 ;  /* 0x0000000000027941 */ /* 0x000fea0003800200 */
.L_x_942:
        /* <DEDUP_REMOVED lines=22> */
.L_x_945:
[----:B------:R-:W-:Y:S05]  /*0910*/  BSYNC.RECONVERGENT B2 ;  /* 0x0000000000027941 */ /* 0x000fea0003800200 */
.L_x_944:
        /* <DEDUP_REMOVED lines=20> */
.L_x_947:
[----:B------:R-:W-:Y:S05]  /*0a60*/  BSYNC.RECONVERGENT B2 ;  /* 0x0000000000027941 */ /* 0x000fea0003800200 */
.L_x_946:
[----:B------:R-:W-:-:S05]  /*0a70*/  VIADD R6, R6, 0x400 ;  /* 0x0000040006067836 */ /* 0x000fca0000000000 */
[----:B------:R-:W-:-:S13]  /*0a80*/  ISETP.GE.AND P0, PT, R6, UR5, PT ;  /* 0x0000000506007c0c */ /* 0x000fda000bf06270 */
[----:B------:R-:W-:Y:S05]  /*0a90*/  @!P0 BRA `(.L_x_948) ;  /* 0xfffffff800788947 */ /* 0x000fea000383ffff */
.L_x_934:
[----:B------:R-:W-:Y:S05]  /*0aa0*/  BSYNC.RECONVERGENT B1 ;  /* 0x0000000000017941 */ /* 0x000fea0003800200 */
.L_x_933:
        /* <DEDUP_REMOVED lines=30> */
.L_x_951:
[----:B------:R-:W-:Y:S05]  /*0c90*/  BSYNC.RECONVERGENT B1 ;  /* 0x0000000000017941 */ /* 0x000fea0003800200 */
.L_x_950:
        /* <DEDUP_REMOVED lines=26> */
.L_x_953:
[----:B------:R-:W-:Y:S05]  /*0e40*/  BSYNC.RECONVERGENT B1 ;  /* 0x0000000000017941 */ /* 0x000fea0003800200 */
.L_x_952:
        /* <DEDUP_REMOVED lines=26> */
.L_x_955:
[----:B------:R-:W-:Y:S05]  /*0ff0*/  BSYNC.RECONVERGENT B1 ;  /* 0x0000000000017941 */ /* 0x000fea0003800200 */
.L_x_954:
        /* <DEDUP_REMOVED lines=26> */
.L_x_957:
[----:B------:R-:W-:Y:S05]  /*11a0*/  BSYNC.RECONVERGENT B1 ;  /* 0x0000000000017941 */ /* 0x000fea0003800200 */
.L_x_956:
        /* <DEDUP_REMOVED lines=27> */
.L_x_959:
[----:B------:R-:W-:Y:S05]  /*1360*/  BSYNC.RECONVERGENT B1 ;  /* 0x0000000000017941 */ /* 0x000fea0003800200 */
.L_x_958:
        /* <DEDUP_REMOVED lines=10> */
.L_x_961:
[----:B------:R-:W-:Y:S05]  /*1410*/  BSYNC.RECONVERGENT B1 ;  /* 0x0000000000017941 */ /* 0x000fea0003800200 */
.L_x_960:
        /* <DEDUP_REMOVED lines=31> */
.L_x_964:
[----:B------:R-:W-:Y:S05]  /*1610*/  BSYNC.RECONVERGENT B1 ;  /* 0x0000000000017941 */ /* 0x000fea0003800200 */
.L_x_963:
        /* <DEDUP_REMOVED lines=24> */
.L_x_966:
[----:B------:R-:W-:Y:S05]  /*17a0*/  BSYNC.RECONVERGENT B1 ;  /* 0x0000000000017941 */ /* 0x000fea0003800200 */
.L_x_965:
        /* <DEDUP_REMOVED lines=21> */
.L_x_968:
[----:B------:R-:W-:Y:S05]  /*1900*/  BSYNC.RECONVERGENT B1 ;  /* 0x0000000000017941 */ /* 0x000fea0003800200 */
.L_x_967:
        /* <DEDUP_REMOVED lines=21> */
.L_x_970:
[----:B------:R-:W-:Y:S05]  /*1a60*/  BSYNC.RECONVERGENT B1 ;  /* 0x0000000000017941 */ /* 0x000fea0003800200 */
.L_x_969:
        /* <DEDUP_REMOVED lines=21> */
.L_x_972:
[----:B------:R-:W-:Y:S05]  /*1bc0*/  BSYNC.RECONVERGENT B1 ;  /* 0x0000000000017941 */ /* 0x000fea0003800200 */
.L_x_971:
        /* <DEDUP_REMOVED lines=21> */
.L_x_974:
[----:B------:R-:W-:Y:S05]  /*1d20*/  BSYNC.RECONVERGENT B1 ;  /* 0x0000000000017941 */ /* 0x000fea0003800200 */
.L_x_973:
        /* <DEDUP_REMOVED lines=20> */
.L_x_949:
        /* <DEDUP_REMOVED lines=33> */
.L_x_976:
[----:B------:R-:W-:Y:S05]  /*2080*/  BSYNC.RECONVERGENT B1 ;  /* 0x0000000000017941 */ /* 0x000fea0003800200 */
.L_x_975:
        /* <DEDUP_REMOVED lines=27> */
.L_x_978:
[----:B------:R-:W-:Y:S05]  /*2240*/  BSYNC.RECONVERGENT B1 ;  /* 0x0000000000017941 */ /* 0x000fea0003800200 */
.L_x_977:
        /* <DEDUP_REMOVED lines=27> */
.L_x_980:
[----:B------:R-:W-:Y:S05]  /*2400*/  BSYNC.RECONVERGENT B1 ;  /* 0x0000000000017941 */ /* 0x000fea0003800200 */
.L_x_979:
        /* <DEDUP_REMOVED lines=27> */
.L_x_982:
[----:B------:R-:W-:Y:S05]  /*25c0*/  BSYNC.RECONVERGENT B1 ;  /* 0x0000000000017941 */ /* 0x000fea0003800200 */
.L_x_981:
        /* <DEDUP_REMOVED lines=28> */
.L_x_984:
[----:B------:R-:W-:Y:S05]  /*2790*/  BSYNC.RECONVERGENT B1 ;  /* 0x0000000000017941 */ /* 0x000fea0003800200 */
.L_x_983:
        /* <DEDUP_REMOVED lines=10> */
.L_x_986:
[----:B------:R-:W-:Y:S05]  /*2840*/  BSYNC.RECONVERGENT B1 ;  /* 0x0000000000017941 */ /* 0x000fea0003800200 */
.L_x_985:
        /* <DEDUP_REMOVED lines=35> */
.L_x_988:
[----:B------:R-:W-:Y:S05]  /*2a80*/  BSYNC.RECONVERGENT B1 ;  /* 0x0000000000017941 */ /* 0x000fea0003800200 */
.L_x_987:
        /* <DEDUP_REMOVED lines=32> */
.L_x_990:
[----:B------:R-:W-:Y:S05]  /*2c90*/  BSYNC.RECONVERGENT B1 ;  /* 0x0000000000017941 */ /* 0x000fea0003800200 */
.L_x_989:
        /* <DEDUP_REMOVED lines=32> */
.L_x_992:
[----:B------:R-:W-:Y:S05]  /*2ea0*/  BSYNC.RECONVERGENT B1 ;  /* 0x0000000000017941 */ /* 0x000fea0003800200 */
.L_x_991:
        /* <DEDUP_REMOVED lines=32> */
.L_x_994:
[----:B------:R-:W-:Y:S05]  /*30b0*/  BSYNC.RECONVERGENT B1 ;  /* 0x0000000000017941 */ /* 0x000fea0003800200 */
.L_x_993:
        /* <DEDUP_REMOVED lines=32> */
.L_x_996:
[----:B------:R-:W-:Y:S05]  /*32c0*/  BSYNC.RECONVERGENT B1 ;  /* 0x0000000000017941 */ /* 0x000fea0003800200 */
.L_x_995:
        /* <DEDUP_REMOVED lines=32> */
.L_x_998:
[----:B------:R-:W-:Y:S05]  /*34d0*/  BSYNC.RECONVERGENT B1 ;  /* 0x0000000000017941 */ /* 0x000fea0003800200 */
.L_x_997:
        /* <DEDUP_REMOVED lines=30> */
.L_x_930:
        /* <DEDUP_REMOVED lines=32> */
.L_x_1000:
[----:B------:R-:W-:Y:S05]  /*38c0*/  BSYNC.RECONVERGENT B1 ;  /* 0x0000000000017941 */ /* 0x000fea0003800200 */
.L_x_999:
        /* <DEDUP_REMOVED lines=21> */
.L_x_1002:
[----:B------:R-:W-:Y:S05]  /*3a20*/  BSYNC.RECONVERGENT B1 ;  /* 0x0000000000017941 */ /* 0x000fea0003800200 */
.L_x_1001:
        /* <DEDUP_REMOVED lines=21> */
.L_x_1004:
[----:B------:R-:W-:Y:S05]  /*3b80*/  BSYNC.RECONVERGENT B1 ;  /* 0x0000000000017941 */ /* 0x000fea0003800200 */
.L_x_1003:
        /* <DEDUP_REMOVED lines=21> */
.L_x_1006:
[----:B------:R-:W-:Y:S05]  /*3ce0*/  BSYNC.RECONVERGENT B1 ;  /* 0x0000000000017941 */ /* 0x000fea0003800200 */
.L_x_1005:
[----:B------:R-:W-:Y:S01]  /*3cf0*/  UISETP.GE.U32.AND UP0, UPT, UR4, 0xa00, UPT ;  /* 0x00000a000400788c */ /* 0x000fe2000bf06070 */
[----:B------:R-:W-:-:S08]  /*3d00*/  IMAD.MOV.U32 R7, RZ, RZ, 0x500 ;  /* 0x00000500ff077424 */ /* 0x000fd000078e00ff */
[----:B------:R-:W-:Y:S05]  /*3d10*/  BRA.U !UP0, `(.L_x_1007) ;  /* 0x0000000908047547 */ /* 0x000fea000b800000 */
[----:B------:R-:W0:Y:S01]  /*3d20*/  LDC.64 R26, c[0x0][0x380] ;  /* 0x0000e000ff1a7b82 */ /* 0x000e220000000a00 */
[----:B------:R-:W-:Y:S01]  /*3d30*/  IMAD.MOV.U32 R7, RZ, RZ, 0x500 ;  /* 0x00000500ff077424 */ /* 0x000fe200078e00ff */
[----:B------:R-:W1:Y:S06]  /*3d40*/  LDCU UR4, c[0x0][0x390] ;  /* 0x00007200ff0477ac */ /* 0x000e6c0008000800 */
.L_x_1018:
[----:B------:R-:W-:-:S04]  /*3d50*/  IMAD.IADD R31, R0, 0x1, R7 ;  /* 0x00000001001f7824 */ /* 0x000fc800078e0207 */
[----:B0-----:R-:W-:-:S05]  /*3d60*/  IMAD.WIDE.U32 R30, R31, 0x10, R26 ;  /* 0x000000101f1e7825 */ /* 0x001fca00078e001a */
        /* <DEDUP_REMOVED lines=31> */
.L_x_1009:
[----:B-1----:R-:W-:Y:S05]  /*3f60*/  BSYNC.RECONVERGENT B1 ;  /* 0x0000000000017941 */ /* 0x002fea0003800200 */
.L_x_1008:
        /* <DEDUP_REMOVED lines=21> */
.L_x_1011:
[----:B------:R-:W-:Y:S05]  /*40c0*/  BSYNC.RECONVERGENT B1 ;  /* 0x0000000000017941 */ /* 0x000fea0003800200 */
.L_x_1010:
        /* <DEDUP_REMOVED lines=21> */
.L_x_1013:
[----:B------:R-:W-:Y:S05]  /*4220*/  BSYNC.RECONVERGENT B1 ;  /* 0x0000000000017941 */ /* 0x000fea0003800200 */
.L_x_1012:
        /* <DEDUP_REMOVED lines=21> */
.L_x_1015:
[----:B------:R-:W-:Y:S05]  /*4380*/  BSYNC.RECONVERGENT B1 ;  /* 0x0000000000017941 */ /* 0x000fea0003800200 */
.L_x_1014:
        /* <DEDUP_REMOVED lines=21> */
.L_x_1017:
[----:B------:R-:W-:Y:S05]  /*44e0*/  BSYNC.RECONVERGENT B1 ;  /* 0x0000000000017941 */ /* 0x000fea0003800200 */
.L_x_1016:
[C---:B------:R-:W-:Y:S02]  /*44f0*/  VIADD R6, R7.reuse, 0xa00 ;  /* 0x00000a0007067836 */ /* 0x040fe40000000000 */
[----:B------:R-:W-:-:S03]  /*4500*/  VIADD R7, R7, 0x500 ;  /* 0x0000050007077836 */ /* 0x000fc60000000000 */
[----:B------:R-:W-:-:S13]  /*4510*/  ISETP.GT.AND P0, PT, R6, UR4, PT ;  /* 0x0000000406007c0c */ /* 0x000fda000bf04270 */
[----:B------:R-:W-:Y:S05]  /*4520*/  @!P0 BRA `(.L_x_1018) ;  /* 0xfffffff800088947 */ /* 0x000fea000383ffff */
.L_x_1007:
[----:B------:R-:W-:-:S13]  /*4530*/  ISETP.GE.AND P0, PT, R7, UR4, PT ;  /* 0x0000000407007c0c */ /* 0x000fda000bf06270 */
        /* <DEDUP_REMOVED lines=12> */
[----:B------:R-:W0:Y:S01]  /*4600*/  LDC.64 R8, c[0x0][0x380] ;  /* 0x0000e000ff087b82 */ /* 0x000e220000000a00 */
[----:B------:R-:W-:Y:S01]  /*4610*/  LEA.HI R6, R16, 0x1, RZ, 0x18 ;  /* 0x0000000110067811 */ /* 0x000fe200078fc0ff */
[----:B------:R-:W-:-:S03]  /*4620*/  IMAD.IADD R17, R0, 0x1, R7 ;  /* 0x0000000100117824 */ /* 0x000fc600078e0207 */
[----:B------:R-:W-:Y:S01]  /*4630*/  LOP3.LUT R10, R6, 0x3, RZ, 0xc0, !PT ;  /* 0x00000003060a7812 */ /* 0x000fe200078ec0ff */
[----:B------:R-:W-:-:S04]  /*4640*/  IMAD.MOV.U32 R6, RZ, RZ, R0 ;  /* 0x000000ffff067224 */ /* 0x000fc800078e0000 */
[----:B------:R-:W-:-:S07]  /*4650*/  IMAD.MOV R10, RZ, RZ, -R10 ;  /* 0x000000ffff0a7224 */ /* 0x000fce00078e0a0a */
.L_x_1025:
[----:B0-----:R-:W-:-:S05]  /*4660*/  IMAD.WIDE.U32 R14, R17, 0x10, R8 ;  /* 0x00000010110e7825 */ /* 0x001fca00078e0008 */
[----:B------:R-:W2:Y:S01]  /*4670*/  LDG.E.64.CONSTANT R12, desc[UR6][R14.64] ;  /* 0x000000060e0c7981 */ /* 0x000ea2000c1e9b00 */
[----:B------:R-:W-:Y:S01]  /*4680*/  VIADD R10, R10, 0x1 ;  /* 0x000000010a0a7836 */ /* 0x000fe20000000000 */
[----:B------:R-:W-:Y:S04]  /*4690*/  BSSY.RECONVERGENT B3, `(.L_x_1023) ;  /* 0x0000017000037945 */ /* 0x000fe80003800200 */
        /* <DEDUP_REMOVED lines=22> */
.L_x_1024:
[----:B------:R-:W-:Y:S05]  /*4800*/  BSYNC.RECONVERGENT B3 ;  /* 0x0000000000037941 */ /* 0x000fea0003800200 */
.L_x_1023:
[----:B------:R-:W-:Y:S02]  /*4810*/  VIADD R6, R6, 0x100 ;  /* 0x0000010006067836 */ /* 0x000fe40000000000 */
[----:B------:R-:W-:Y:S01]  /*4820*/  VIADD R17, R17, 0x100 ;  /* 0x0000010011117836 */ /* 0x000fe20000000000 */
[----:B------:R-:W-:Y:S06]  /*4830*/  @P2 BRA `(.L_x_1025) ;  /* 0xfffffffc00882947 */ /* 0x000fec000383ffff */
.L_x_1022:
[----:B------:R-:W-:Y:S05]  /*4840*/  BSYNC.RECONVERGENT B2 ;  /* 0x0000000000027941 */ /* 0x000fea0003800200 */
.L_x_1021:
[----:B------:R-:W-:-:S13]  /*4850*/  ISETP.GE.U32.AND P0, PT, R16, 0x300, PT ;  /* 0x000003001000780c */ /* 0x000fda0003f06070 */
        /* <DEDUP_REMOVED lines=10> */
.L_x_1034:
[----:B-1----:R-:W-:Y:S01]  /*4900*/  IMAD.WIDE.U32 R24, R7, 0x10, R8 ;  /* 0x0000001007187825 */ /* 0x002fe200078e0008 */
[----:B------:R0:W5:Y:S04]  /*4910*/  LDG.E.64.CONSTANT R20, desc[UR6][R16.64+-0x2008] ;  /* 0xffdff80610147981 */ /* 0x000168000c1e9b00 */
[----:B------:R-:W2:Y:S04]  /*4920*/  LDG.E.64.CONSTANT R22, desc[UR6][R24.64] ;  /* 0x0000000618167981 */ /* 0x000ea8000c1e9b00 */
        /* <DEDUP_REMOVED lines=24> */
.L_x_1027:
[----:B------:R-:W-:Y:S05]  /*4ab0*/  BSYNC.RECONVERGENT B2 ;  /* 0x0000000000027941 */ /* 0x000fea0003800200 */
.L_x_1026:
        /* <DEDUP_REMOVED lines=22> */
.L_x_1029:
[----:B------:R-:W-:Y:S05]  /*4c20*/  BSYNC.RECONVERGENT B2 ;  /* 0x0000000000027941 */ /* 0x000fea0003800200 */
.L_x_1028:
        /* <DEDUP_REMOVED lines=22> */
.L_x_1031:
[----:B------:R-:W-:Y:S05]  /*4d90*/  BSYNC.RECONVERGENT B2 ;  /* 0x0000000000027941 */ /* 0x000fea0003800200 */
.L_x_1030:
        /* <DEDUP_REMOVED lines=22> */
.L_x_1033:
[----:B------:R-:W-:Y:S05]  /*4f00*/  BSYNC.RECONVERGENT B2 ;  /* 0x0000000000027941 */ /* 0x000fea0003800200 */
.L_x_1032:
[----:B------:R-:W-:Y:S01]  /*4f10*/  VIADD R6, R6, 0x400 ;  /* 0x0000040006067836 */ /* 0x000fe20000000000 */
[----:B------:R-:W-:Y:S01]  /*4f20*/  IADD3 R16, P1, PT, R16, 0x4000, RZ ;  /* 0x0000400010107810 */ /* 0x000fe20007f3e0ff */
[----:B------:R-:W-:-:S03]  /*4f30*/  VIADD R7, R7, 0x400 ;  /* 0x0000040007077836 */ /* 0x000fc60000000000 */
[----:B------:R-:W-:Y:S01]  /*4f40*/  ISETP.GE.AND P0, PT, R6, R11, PT ;  /* 0x0000000b0600720c */ /* 0x000fe20003f06270 */
[----:B------:R-:W-:-:S12]  /*4f50*/  IMAD.X R17, RZ, RZ, R17, P1 ;  /* 0x000000ffff117224 */ /* 0x000fd800008e0611 */
[----:B------:R-:W-:Y:S05]  /*4f60*/  @!P0 BRA `(.L_x_1034) ;  /* 0xfffffff800648947 */ /* 0x000fea000383ffff */
.L_x_1020:
[----:B------:R-:W-:Y:S05]  /*4f70*/  BSYNC.RECONVERGENT B1 ;  /* 0x0000000000017941 */ /* 0x000fea0003800200 */
.L_x_1019:
        /* <DEDUP_REMOVED lines=27> */
.L_x_1036:
[----:B------:R-:W-:Y:S05]  /*5130*/  BSYNC.RECONVERGENT B1 ;  /* 0x0000000000017941 */ /* 0x000fea0003800200 */
.L_x_1035:
        /* <DEDUP_REMOVED lines=26> */
.L_x_1038:
[----:B------:R-:W-:Y:S05]  /*52e0*/  BSYNC.RECONVERGENT B1 ;  /* 0x0000000000017941 */ /* 0x000fea0003800200 */
.L_x_1037:
        /* <DEDUP_REMOVED lines=26> */
.L_x_1040:
[----:B------:R-:W-:Y:S05]  /*5490*/  BSYNC.RECONVERGENT B1 ;  /* 0x0000000000017941 */ /* 0x000fea0003800200 */
.L_x_1039:
        /* <DEDUP_REMOVED lines=26> */
.L_x_1042:
[----:B------:R-:W-:Y:S05]  /*5640*/  BSYNC.RECONVERGENT B1 ;  /* 0x0000000000017941 */ /* 0x000fea0003800200 */
.L_x_1041:
        /* <DEDUP_REMOVED lines=27> */
.L_x_1044:
[----:B------:R-:W-:Y:S05]  /*5800*/  BSYNC.RECONVERGENT B1 ;  /* 0x0000000000017941 */ /* 0x000fea0003800200 */
.L_x_1043:
        /* <DEDUP_REMOVED lines=10> */
.L_x_1046:
[----:B------:R-:W-:Y:S05]  /*58b0*/  BSYNC.RECONVERGENT B1 ;  /* 0x0000000000017941 */ /* 0x000fea0003800200 */
.L_x_1045:
        /* <DEDUP_REMOVED lines=31> */
.L_x_1048:
[----:B------:R-:W-:Y:S05]  /*5ab0*/  BSYNC.RECONVERGENT B1 ;  /* 0x0000000000017941 */ /* 0x000fea0003800200 */
.L_x_1047:
        /* <DEDUP_REMOVED lines=24> */
.L_x_1050:
[----:B------:R-:W-:Y:S05]  /*5c40*/  BSYNC.RECONVERGENT B1 ;  /* 0x0000000000017941 */ /* 0x000fea0003800200 */
.L_x_1049:
        /* <DEDUP_REMOVED lines=21> */
.L_x_1052:
[----:B------:R-:W-:Y:S05]  /*5da0*/  BSYNC.RECONVERGENT B1 ;  /* 0x0000000000017941 */ /* 0x000fea0003800200 */
.L_x_1051:
        /* <DEDUP_REMOVED lines=21> */
.L_x_1054:
[----:B------:R-:W-:Y:S05]  /*5f00*/  BSYNC.RECONVERGENT B1 ;  /* 0x0000000000017941 */ /* 0x000fea0003800200 */
.L_x_1053:
        /* <DEDUP_REMOVED lines=21> */
.L_x_1056:
[----:B------:R-:W-:Y:S05]  /*6060*/  BSYNC.RECONVERGENT B1 ;  /* 0x0000000000017941 */ /* 0x000fea0003800200 */
.L_x_1055:
        /* <DEDUP_REMOVED lines=21> */
.L_x_1058:
[----:B------:R-:W-:Y:S05]  /*61c0*/  BSYNC.RECONVERGENT B1 ;  /* 0x0000000000017941 */ /* 0x000fea0003800200 */
.L_x_1057:
        /* <DEDUP_REMOVED lines=19> */
.L_x_962:
[----:B------:R-:W-:Y:S05]  /*6300*/  BSYNC.RECONVERGENT B0 ;  /* 0x0000000000007941 */ /* 0x000fea0003800200 */
.L_x_929:
[----:B------:R-:W-:Y:S05]  /*6310*/  @P1 EXIT ;  /* 0x000000000000194d */ /* 0x000fea0003800000 */
[----:B01----:R-:W0:Y:S02]  /*6320*/  LDC.64 R4, c[0x0][0x388] ;  /* 0x0000e200ff047b82 */ /* 0x003e240000000a00 */
[----:B0-----:R-:W-:Y:S04]  /*6330*/  STG.E.64 desc[UR6][R4.64], R2 ;  /* 0x0000000204007986 */ /* 0x001fe8000c101b06 */
[----:B---34-:R-:W-:Y:S01]  /*6340*/  STG.E.64 desc[UR6][R4.64+0x8], R20 ;  /* 0x0000081404007986 */ /* 0x018fe2000c101b06 */
[----:B------:R-:W-:Y:S05]  /*6350*/  EXIT ;  /* 0x000000000000794d */ /* 0x000fea0003800000 */
.L_x_1059:
        /* <DEDUP_REMOVED lines=10> */
.L_x_2046:


//--------------------- .text._ZN6thrust24THRUST_300001_SM_1000_NS8cuda_cub4core6detail13_kernel_agentINS1_8__reduce11ReduceAgentINS0_12zip_iteratorIN4cuda3std3__45tupleIJNS0_6detail15normal_iteratorINS0_10device_ptrIdEEEENS0_17counting_iteratorIlNS0_11use_defaultESI_SI_EEEEEEEPNSB_IJdlEEESM_iNS1_9__extrema9arg_min_fIdlNSA_4lessIdEEEEEEJSL_SN_iN3cub18CUB_300001_SM_100013GridEvenShareIiEENSV_9GridQueueIjEESS_EEEvDpT0_ --------------------------
	.section	.text._ZN6thrust24THRUST_300001_SM_1000_NS8cuda_cub4core6detail13_kernel_agentINS1_8__reduce11ReduceAgentINS0_12zip_iteratorIN4cuda3std3__45tupleIJNS0_6detail15normal_iteratorINS0_10device_ptrIdEEEENS0_17counting_iteratorIlNS0_11use_defaultESI_SI_EEEEEEEPNSB_IJdlEEESM_iNS1_9__extrema9arg_min_fIdlNSA_4lessIdEEEEEEJSL_SN_iN3cub18CUB_300001_SM_100013GridEvenShareIiEENSV_9GridQueueIjEESS_EEEvDpT0_,"ax",@progbits
	.align	128
        .global         _ZN6thrust24THRUST_300001_SM_1000_NS8cuda_cub4core6detail13_kernel_agentINS1_8__reduce11ReduceAgentINS0_12zip_iteratorIN4cuda3std3__45tupleIJNS0_6detail15normal_iteratorINS0_10device_ptrIdEEEENS0_17counting_iteratorIlNS0_11use_defaultESI_SI_EEEEEEEPNSB_IJdlEEESM_iNS1_9__extrema9arg_min_fIdlNSA_4lessIdEEEEEEJSL_SN_iN3cub18CUB_300001_SM_100013GridEvenShareIiEENSV_9GridQueueIjEESS_EEEvDpT0_
        .type           _ZN6thrust24THRUST_300001_SM_1000_NS8cuda_cub4core6detail13_kernel_agentINS1_8__reduce11ReduceAgentINS0_12zip_iteratorIN4cuda3std3__45tupleIJNS0_6detail15normal_iteratorINS0_10device_ptrIdEEEENS0_17counting_iteratorIlNS0_11use_defaultESI_SI_EEEEEEEPNSB_IJdlEEESM_iNS1_9__extrema9arg_min_fIdlNSA_4lessIdEEEEEEJSL_SN_iN3cub18CUB_300001_SM_100013GridEvenShareIiEENSV_9GridQueueIjEESS_EEEvDpT0_,@function
        .size           _ZN6thrust24THRUST_300001_SM_1000_NS8cuda_cub4core6detail13_kernel_agentINS1_8__reduce11ReduceAgentINS0_12zip_iteratorIN4cuda3std3__45tupleIJNS0_6detail15normal_iteratorINS0_10device_ptrIdEEEENS0_17counting_iteratorIlNS0_11use_defaultESI_SI_EEEEEEEPNSB_IJdlEEESM_iNS1_9__extrema9arg_min_fIdlNSA_4lessIdEEEEEEJSL_SN_iN3cub18CUB_300001_SM_100013GridEvenShareIiEENSV_9GridQueueIjEESS_EEEvDpT0_,(.L_x_2047 - _ZN6thrust24THRUST_300001_SM_1000_NS8cuda_cub4core6detail13_kernel_agentINS1_8__reduce11ReduceAgentINS0_12zip_iteratorIN4cuda3std3__45tupleIJNS0_6detail15normal_iteratorINS0_10device_ptrIdEEEENS0_17counting_iteratorIlNS0_11use_defaultESI_SI_EEEEEEEPNSB_IJdlEEESM_iNS1_9__extrema9arg_min_fIdlNSA_4lessIdEEEEEEJSL_SN_iN3cub18CUB_300001_SM_100013GridEvenShareIiEENSV_9GridQueueIjEESS_EEEvDpT0_)
        .other          _ZN6thrust24THRUST_300001_SM_1000_NS8cuda_cub4core6detail13_kernel_agentINS1_8__reduce11ReduceAgentINS0_12zip_iteratorIN4cuda3std3__45tupleIJNS0_6detail15normal_iteratorINS0_10device_ptrIdEEEENS0_17counting_iteratorIlNS0_11use_defaultESI_SI_EEEEEEEPNSB_IJdlEEESM_iNS1_9__extrema9arg_min_fIdlNSA_4lessIdEEEEEEJSL_SN_iN3cub18CUB_300001_SM_100013GridEvenShareIiEENSV_9GridQueueIjEESS_EEEvDpT0_,@"STO_CUDA_ENTRY STV_DEFAULT"
_ZN6thrust24THRUST_300001_SM_1000_NS8cuda_cub4core6detail13_kernel_agentINS1_8__reduce11ReduceAgentINS0_12zip_iteratorIN4cuda3std3__45tupleIJNS0_6detail15normal_iteratorINS0_10device_ptrIdEEEENS0_17counting_iteratorIlNS0_11use_defaultESI_SI_EEEEEEEPNSB_IJdlEEESM_iNS1_9__extrema9arg_min_fIdlNSA_4lessIdEEEEEEJSL_SN_iN3cub18CUB_300001_SM_100013GridEvenShareIiEENSV_9GridQueueIjEESS_EEEvDpT0_:
.text._ZN6thrust24THRUST_300001_SM_1000_NS8cuda_cub4core6detail13_kernel_agentINS1_8__reduce11ReduceAgentINS0_12zip_iteratorIN4cuda3std3__45tupleIJNS0_6detail15normal_iteratorINS0_10device_ptrIdEEEENS0_17counting_iteratorIlNS0_11use_defaultESI_SI_EEEEEEEPNSB_IJdlEEESM_iNS1_9__extrema9arg_min_fIdlNSA_4lessIdEEEEEEJSL_SN_iN3cub18CUB_300001_SM_100013GridEvenShareIiEENSV_9GridQueueIjEESS_EEEvDpT0_:
[----:B------:R-:W-:Y:S01]  /*0000*/  LDC R1, c[0x0][0x37c] ;  /* 0x0000df00ff017b82 */ /* 0x000fe20000000800 */
[----:B------:R-:W0:Y:S01]  /*0010*/  S2R R0, SR_CTAID.X ;  /* 0x0000000000007919 */ /* 0x000e220000002500 */
[----:B------:R-:W1:Y:S01]  /*0020*/  LDCU UR4, c[0x0][0x398] ;  /* 0x00007300ff0477ac */ /* 0x000e620008000800 */
[----:B------:R-:W-:Y:S01]  /*0030*/  BSSY.RECONVERGENT B0, `(.L_x_1060) ;  /* 0x000065a000007945 */ /* 0x000fe20003800200 */
[----:B------:R-:W2:Y:S01]  /*0040*/  LDCU UR6, c[0x0][0x370] ;  /* 0x00006e00ff0677ac */ /* 0x000ea20008000800 */
[----:B------:R-:W3:Y:S01]  /*0050*/  LDCU.64 UR10, c[0x0][0x358] ;  /* 0x00006b00ff0a77ac */ /* 0x000ee20008000a00 */
[----:B-1----:R-:W-:Y:S01]  /*0060*/  IMAD.U32 R11, RZ, RZ, UR4 ;  /* 0x00000004ff0b7e24 */ /* 0x002fe2000f8e00ff */
[----:B--2---:R-:W-:Y:S01]  /*0070*/  UIMAD UR6, UR6, 0x500, URZ ;  /* 0x00000500060678a4 */ /* 0x004fe2000f8e02ff */
[----:B0-----:R-:W-:-:S04]  /*0080*/  IMAD R8, R0, 0x500, RZ ;  /* 0x0000050000087824 */ /* 0x001fc800078e02ff */
[----:B------:R-:W-:-:S05]  /*0090*/  VIADD R2, R8, 0x500 ;  /* 0x0000050008027836 */ /* 0x000fca0000000000 */
[----:B------:R-:W-:-:S13]  /*00a0*/  ISETP.GT.AND P0, PT, R2, R11, PT ;  /* 0x0000000b0200720c */ /* 0x000fda0003f04270 */
[----:B---3--:R-:W-:Y:S05]  /*00b0*/  @!P0 BRA `(.L_x_1061) ;  /* 0x0000003400dc8947 */ /* 0x008fea0003800000 */
[----:B------:R-:W0:Y:S01]  /*00c0*/  S2R R4, SR_TID.X ;  /* 0x0000000000047919 */ /* 0x000e220000002100 */
[----:B------:R-:W-:Y:S01]  /*00d0*/  IMAD.IADD R5, R11, 0x1, -R8 ;  /* 0x000000010b057824 */ /* 0x000fe200078e0a08 */
[----:B------:R-:W1:Y:S01]  /*00e0*/  LDCU.64 UR6, c[0x0][0x388] ;  /* 0x00007100ff0677ac */ /* 0x000e620008000a00 */
[----:B------:R-:W-:Y:S01]  /*00f0*/  BSSY.RECONVERGENT B1, `(.L_x_1062) ;  /* 0x000000f000017945 */ /* 0x000fe20003800200 */
[----:B------:R-:W-:Y:S02]  /*0100*/  CS2R R6, SRZ ;  /* 0x0000000000067805 */ /* 0x000fe4000001ff00 */
[----:B------:R-:W-:Y:S01]  /*0110*/  CS2R R2, SRZ ;  /* 0x0000000000027805 */ /* 0x000fe2000001ff00 */
[----:B------:R-:W2:Y:S01]  /*0120*/  LDCU.64 UR8, c[0x0][0x388] ;  /* 0x00007100ff0877ac */ /* 0x000ea20008000a00 */
[----:B0-----:R-:W-:Y:S01]  /*0130*/  ISETP.GE.AND P0, PT, R4, R5, PT ;  /* 0x000000050400720c */ /* 0x001fe20003f06270 */
[----:B------:R-:W-:-:S12]  /*0140*/  IMAD.MOV.U32 R9, RZ, RZ, R4 ;  /* 0x000000ffff097224 */ /* 0x000fd800078e0004 */
[----:B-12---:R-:W-:Y:S05]  /*0150*/  @P0 BRA `(.L_x_1063) ;  /* 0x0000000000200947 */ /* 0x006fea0003800000 */
[----:B------:R-:W0:Y:S01]  /*0160*/  LDC.64 R2, c[0x0][0x380] ;  /* 0x0000e000ff027b82 */ /* 0x000e220000000a00 */
[----:B------:R-:W-:Y:S01]  /*0170*/  IMAD.IADD R13, R8, 0x1, R4 ;  /* 0x00000001080d7824 */ /* 0x000fe200078e0204 */
[----:B------:R-:W1:Y:S03]  /*0180*/  LDCU.64 UR4, c[0x0][0x388] ;  /* 0x00007100ff0477ac */ /* 0x000e660008000a00 */
[----:B0-----:R-:W-:-:S06]  /*0190*/  IMAD.WIDE R2, R13, 0x8, R2 ;  /* 0x000000080d027825 */ /* 0x001fcc00078e0202 */
[----:B------:R-:W5:Y:S01]  /*01a0*/  LDG.E.64 R2, desc[UR10][R2.64] ;  /* 0x0000000a02027981 */ /* 0x000f62000c1e1b00 */
[----:B-1----:R-:W-:Y:S01]  /*01b0*/  IADD3 R7, P0, PT, R13, UR4, RZ ;  /* 0x000000040d077c10 */ /* 0x002fe2000ff1e0ff */
[----:B------:R-:W-:-:S03]  /*01c0*/  VIADD R9, R4, 0x100 ;  /* 0x0000010004097836 */ /* 0x000fc60000000000 */
[----:B------:R-:W-:-:S09]  /*01d0*/  LEA.HI.X.SX32 R6, R13, UR5, 0x1, P0 ;  /* 0x000000050d067c11 */ /* 0x000fd200080f0eff */
.L_x_1063:
[----:B------:R-:W-:Y:S05]  /*01e0*/  BSYNC.RECONVERGENT B1 ;  /* 0x0000000000017941 */ /* 0x000fea0003800200 */
.L_x_1062:
        /* <DEDUP_REMOVED lines=9> */
[----:B------:R-:W0:Y:S01]  /*0280*/  LDC.64 R10, c[0x0][0x380] ;  /* 0x0000e000ff0a7b82 */ /* 0x000e220000000a00 */
[----:B------:R-:W-:Y:S01]  /*0290*/  LEA.HI R12, R20, 0x1, RZ, 0x18 ;  /* 0x00000001140c7811 */ /* 0x000fe200078fc0ff */
[----:B------:R-:W-:-:S03]  /*02a0*/  IMAD.IADD R15, R8, 0x1, R9 ;  /* 0x00000001080f7824 */ /* 0x000fc600078e0209 */
[----:B------:R-:W-:-:S05]  /*02b0*/  LOP3.LUT R12, R12, 0x3, RZ, 0xc0, !PT ;  /* 0x000000030c0c7812 */ /* 0x000fca00078ec0ff */
[----:B------:R-:W-:-:S07]  /*02c0*/  IMAD.MOV R14, RZ, RZ, -R12 ;  /* 0x000000ffff0e7224 */ /* 0x000fce00078e0a0c */
.L_x_1070:
[----:B0-----:R-:W-:-:S06]  /*02d0*/  IMAD.WIDE R12, R15, 0x8, R10 ;  /* 0x000000080f0c7825 */ /* 0x001fcc00078e020a */
[----:B------:R-:W2:Y:S01]  /*02e0*/  LDG.E.64 R12, desc[UR10][R12.64] ;  /* 0x0000000a0c0c7981 */ /* 0x000ea2000c1e1b00 */
[----:B------:R-:W-:Y:S01]  /*02f0*/  VIADD R14, R14, 0x1 ;  /* 0x000000010e0e7836 */ /* 0x000fe20000000000 */
[C---:B------:R-:W-:Y:S01]  /*0300*/  IADD3 R21, P1, PT, R15.reuse, UR6, RZ ;  /* 0x000000060f157c10 */ /* 0x040fe2000ff3e0ff */
[----:B------:R-:W-:Y:S03]  /*0310*/  BSSY.RECONVERGENT B3, `(.L_x_1068) ;  /* 0x0000017000037945 */ /* 0x000fe60003800200 */
[----:B------:R-:W-:Y:S02]  /*0320*/  ISETP.NE.AND P2, PT, R14, RZ, PT ;  /* 0x000000ff0e00720c */ /* 0x000fe40003f45270 */
[----:B------:R-:W-:Y:S01]  /*0330*/  LEA.HI.X.SX32 R23, R15, UR7, 0x1, P1 ;  /* 0x000000070f177c11 */ /* 0x000fe200088f0eff */
        /* <DEDUP_REMOVED lines=20> */
.L_x_1069:
[----:B------:R-:W-:Y:S05]  /*0480*/  BSYNC.RECONVERGENT B3 ;  /* 0x0000000000037941 */ /* 0x000fea0003800200 */
.L_x_1068:
[----:B------:R-:W-:Y:S02]  /*0490*/  VIADD R9, R9, 0x100 ;  /* 0x0000010009097836 */ /* 0x000fe40000000000 */
[----:B------:R-:W-:Y:S01]  /*04a0*/  VIADD R15, R15, 0x100 ;  /* 0x000001000f0f7836 */ /* 0x000fe20000000000 */
[----:B------:R-:W-:Y:S06]  /*04b0*/  @P2 BRA `(.L_x_1070) ;  /* 0xfffffffc00842947 */ /* 0x000fec000383ffff */
.L_x_1067:
[----:B------:R-:W-:Y:S05]  /*04c0*/  BSYNC.RECONVERGENT B2 ;  /* 0x0000000000027941 */ /* 0x000fea0003800200 */
.L_x_1066:
[----:B------:R-:W-:-:S13]  /*04d0*/  ISETP.GE.U32.AND P0, PT, R20, 0x300, PT ;  /* 0x000003001400780c */ /* 0x000fda0003f06070 */
[----:B------:R-:W-:Y:S05]  /*04e0*/  @!P0 BRA `(.L_x_1065) ;  /* 0x0000000400cc8947 */ /* 0x000fea0003800000 */
[----:B------:R-:W0:Y:S01]  /*04f0*/  LDC.64 R10, c[0x0][0x380] ;  /* 0x0000e000ff0a7b82 */ /* 0x000e220000000a00 */
[----:B------:R-:W-:-:S04]  /*0500*/  IMAD.IADD R23, R8, 0x1, R9 ;  /* 0x0000000108177824 */ /* 0x000fc800078e0209 */
[C---:B------:R-:W-:Y:S02]  /*0510*/  VIADD R27, R23.reuse, 0x100 ;  /* 0x00000100171b7836 */ /* 0x040fe40000000000 */
[C---:B------:R-:W-:Y:S02]  /*0520*/  VIADD R26, R23.reuse, 0x200 ;  /* 0x00000200171a7836 */ /* 0x040fe40000000000 */
[----:B------:R-:W-:Y:S01]  /*0530*/  VIADD R22, R23, 0x300 ;  /* 0x0000030017167836 */ /* 0x000fe20000000000 */
[----:B0-----:R-:W-:-:S05]  /*0540*/  IADD3 R10, P0, PT, R10, 0x1000, RZ ;  /* 0x000010000a0a7810 */ /* 0x001fca0007f1e0ff */
[----:B------:R-:W-:-:S08]  /*0550*/  IMAD.X R11, RZ, RZ, R11, P0 ;  /* 0x000000ffff0b7224 */ /* 0x000fd000000e060b */
.L_x_1079:
[----:B------:R-:W-:-:S05]  /*0560*/  IMAD.WIDE R24, R23, 0x8, R10 ;  /* 0x0000000817187825 */ /* 0x000fca00078e020a */
[----:B------:R-:W2:Y:S04]  /*0570*/  LDG.E.64 R20, desc[UR10][R24.64+-0x1000] ;  /* 0xfff0000a18147981 */ /* 0x000ea8000c1e1b00 */
[----:B-----5:R0:W5:Y:S04]  /*0580*/  LDG.E.64 R16, desc[UR10][R24.64+-0x800] ;  /* 0xfff8000a18107981 */ /* 0x020168000c1e1b00 */
[----:B------:R0:W5:Y:S04]  /*0590*/  LDG.E.64 R14, desc[UR10][R24.64] ;  /* 0x0000000a180e7981 */ /* 0x000168000c1e1b00 */
[----:B------:R0:W5:Y:S01]  /*05a0*/  LDG.E.64 R12, desc[UR10][R24.64+0x800] ;  /* 0x0008000a180c7981 */ /* 0x000162000c1e1b00 */
[----:B------:R-:W-:Y:S01]  /*05b0*/  IADD3 R30, P1, PT, R23, UR8, RZ ;  /* 0x00000008171e7c10 */ /* 0x000fe2000ff3e0ff */
[----:B------:R-:W-:Y:S01]  /*05c0*/  BSSY.RECONVERGENT B2, `(.L_x_1071) ;  /* 0x0000016000027945 */ /* 0x000fe20003800200 */
[----:B------:R-:W-:-:S02]  /*05d0*/  IMAD.MOV.U32 R8, RZ, RZ, R7 ;  /* 0x000000ffff087224 */ /* 0x000fc400078e0007 */
[----:B------:R-:W-:Y:S01]  /*05e0*/  IMAD.MOV.U32 R28, RZ, RZ, R6 ;  /* 0x000000ffff1c7224 */ /* 0x000fe200078e0006 */
[----:B------:R-:W-:Y:S01]  /*05f0*/  LEA.HI.X.SX32 R29, R23, UR9, 0x1, P1 ;  /* 0x00000009171d7c11 */ /* 0x000fe200088f0eff */
        /* <DEDUP_REMOVED lines=18> */
.L_x_1072:
[----:B------:R-:W-:Y:S05]  /*0720*/  BSYNC.RECONVERGENT B2 ;  /* 0x0000000000027941 */ /* 0x000fea0003800200 */
.L_x_1071:
[----:B-----5:R-:W-:Y:S01]  /*0730*/  DSETP.GEU.AND P0, PT, R18, R16, PT ;  /* 0x000000101200722a */ /* 0x020fe20003f0e000 */
[C---:B------:R-:W-:Y:S01]  /*0740*/  IADD3 R21, P1, PT, R27.reuse, UR8, RZ ;  /* 0x000000081b157c10 */ /* 0x040fe2000ff3e0ff */
[----:B------:R-:W-:Y:S01]  /*0750*/  BSSY.RECONVERGENT B2, `(.L_x_1073) ;  /* 0x0000015000027945 */ /* 0x000fe20003800200 */
[----:B------:R-:W-:Y:S02]  /*0760*/  IMAD.MOV.U32 R6, RZ, RZ, R8 ;  /* 0x000000ffff067224 */ /* 0x000fe400078e0008 */
[----:B------:R-:W-:Y:S01]  /*0770*/  LEA.HI.X.SX32 R25, R27, UR9, 0x1, P1 ;  /* 0x000000091b197c11 */ /* 0x000fe200088f0eff */
        /* <DEDUP_REMOVED lines=18> */
.L_x_1074:
[----:B------:R-:W-:Y:S05]  /*08a0*/  BSYNC.RECONVERGENT B2 ;  /* 0x0000000000027941 */ /* 0x000fea0003800200 */
.L_x_1073:
[----:B------:R-:W-:Y:S01]  /*08b0*/  DSETP.GEU.AND P0, PT, R2, R14, PT ;  /* 0x0000000e0200722a */ /* 0x000fe20003f0e000 */
[----:B------:R-:W-:Y:S01]  /*08c0*/  IADD3 R19, P1, PT, R26, UR8, RZ ;  /* 0x000000081a137c10 */ /* 0x000fe2000ff3e0ff */
[----:B------:R-:W-:Y:S01]  /*08d0*/  BSSY.RECONVERGENT B2, `(.L_x_1075) ;  /* 0x0000016000027945 */ /* 0x000fe20003800200 */
[----:B------:R-:W-:Y:S01]  /*08e0*/  IADD3 R21, P2, PT, R22, UR8, RZ ;  /* 0x0000000816157c10 */ /* 0x000fe2000ff5e0ff */
[----:B------:R-:W-:Y:S01]  /*08f0*/  IMAD.MOV.U32 R8, RZ, RZ, R6 ;  /* 0x000000ffff087224 */ /* 0x000fe200078e0006 */
        /* <DEDUP_REMOVED lines=19> */
.L_x_1076:
[----:B------:R-:W-:Y:S05]  /*0a30*/  BSYNC.RECONVERGENT B2 ;  /* 0x0000000000027941 */ /* 0x000fea0003800200 */
.L_x_1075:
[----:B------:R-:W-:Y:S01]  /*0a40*/  DSETP.GEU.AND P0, PT, R16, R12, PT ;  /* 0x0000000c1000722a */ /* 0x000fe20003f0e000 */
[----:B------:R-:W-:Y:S01]  /*0a50*/  BSSY.RECONVERGENT B2, `(.L_x_1077) ;  /* 0x0000015000027945 */ /* 0x000fe20003800200 */
[----:B------:R-:W-:Y:S01]  /*0a60*/  LEA.HI.X.SX32 R15, R22, UR9, 0x1, P2 ;  /* 0x00000009160f7c11 */ /* 0x000fe200090f0eff */
        /* <DEDUP_REMOVED lines=19> */
.L_x_1078:
[----:B------:R-:W-:Y:S05]  /*0ba0*/  BSYNC.RECONVERGENT B2 ;  /* 0x0000000000027941 */ /* 0x000fea0003800200 */
.L_x_1077:
[----:B------:R-:W-:Y:S02]  /*0bb0*/  VIADD R9, R9, 0x400 ;  /* 0x0000040009097836 */ /* 0x000fe40000000000 */
[----:B------:R-:W-:Y:S02]  /*0bc0*/  VIADD R27, R27, 0x400 ;  /* 0x000004001b1b7836 */ /* 0x000fe40000000000 */
[----:B------:R-:W-:Y:S01]  /*0bd0*/  VIADD R26, R26, 0x400 ;  /* 0x000004001a1a7836 */ /* 0x000fe20000000000 */
[----:B------:R-:W-:Y:S01]  /*0be0*/  ISETP.GE.AND P0, PT, R9, R5, PT ;  /* 0x000000050900720c */ /* 0x000fe20003f06270 */
[----:B------:R-:W-:Y:S02]  /*0bf0*/  VIADD R22, R22, 0x400 ;  /* 0x0000040016167836 */ /* 0x000fe40000000000 */
[----:B------:R-:W-:-:S10]  /*0c00*/  VIADD R23, R23, 0x400 ;  /* 0x0000040017177836 */ /* 0x000fd40000000000 */
[----:B------:R-:W-:Y:S05]  /*0c10*/  @!P0 BRA `(.L_x_1079) ;  /* 0xfffffff800508947 */ /* 0x000fea000383ffff */
.L_x_1065:
[----:B------:R-:W-:Y:S05]  /*0c20*/  BSYNC.RECONVERGENT B1 ;  /* 0x0000000000017941 */ /* 0x000fea0003800200 */
.L_x_1064:
        /* <DEDUP_REMOVED lines=29> */
.L_x_1082:
[----:B------:R-:W-:Y:S05]  /*0e00*/  BSYNC.RECONVERGENT B1 ;  /* 0x0000000000017941 */ /* 0x000fea0003800200 */
.L_x_1081:
        /* <DEDUP_REMOVED lines=26> */
.L_x_1084:
[----:B------:R-:W-:Y:S05]  /*0fb0*/  BSYNC.RECONVERGENT B1 ;  /* 0x0000000000017941 */ /* 0x000fea0003800200 */
.L_x_1083:
        /* <DEDUP_REMOVED lines=26> */
.L_x_1086:
[----:B------:R-:W-:Y:S05]  /*1160*/  BSYNC.RECONVERGENT B1 ;  /* 0x0000000000017941 */ /* 0x000fea0003800200 */
.L_x_1085:
        /* <DEDUP_REMOVED lines=26> */
.L_x_1088:
[----:B------:R-:W-:Y:S05]  /*1310*/  BSYNC.RECONVERGENT B1 ;  /* 0x0000000000017941 */ /* 0x000fea0003800200 */
.L_x_1087:
        /* <DEDUP_REMOVED lines=27> */
.L_x_1090:
[----:B------:R-:W-:Y:S05]  /*14d0*/  BSYNC.RECONVERGENT B1 ;  /* 0x0000000000017941 */ /* 0x000fea0003800200 */
.L_x_1089:
        /* <DEDUP_REMOVED lines=10> */
.L_x_1092:
[----:B------:R-:W-:Y:S05]  /*1580*/  BSYNC.RECONVERGENT B1 ;  /* 0x0000000000017941 */ /* 0x000fea0003800200 */
.L_x_1091:
[----:B------:R-:W-:Y:S01]  /*1590*/  BAR.SYNC.DEFER_BLOCKING 0x0 ;  /* 0x0000000000007b1d */ /* 0x000fe20000010000 */
[----:B------:R-:W-:-:S13]  /*15a0*/  ISETP.NE.AND P1, PT, R4, RZ, PT ;  /* 0x000000ff0400720c */ /* 0x000fda0003f25270 */
[----:B------:R-:W-:Y:S05]  /*15b0*/  @P1 BRA `(.L_x_1093) ;  /* 0x0000005000041947 */ /* 0x000fea0003800000 */
[----:B01----:R-:W0:Y:S01]  /*15c0*/  S2R R5, SR_CgaCtaId ;  /* 0x0000000000057919 */ /* 0x003e220000008800 */
        /* <DEDUP_REMOVED lines=27> */
.L_x_1095:
[----:B------:R-:W-:Y:S05]  /*1780*/  BSYNC.RECONVERGENT B1 ;  /* 0x0000000000017941 */ /* 0x000fea0003800200 */
.L_x_1094:
        /* <DEDUP_REMOVED lines=24> */
.L_x_1097:
[----:B------:R-:W-:Y:S05]  /*1910*/  BSYNC.RECONVERGENT B1 ;  /* 0x0000000000017941 */ /* 0x000fea0003800200 */
.L_x_1096:
        /* <DEDUP_REMOVED lines=21> */
.L_x_1099:
[----:B------:R-:W-:Y:S05]  /*1a70*/  BSYNC.RECONVERGENT B1 ;  /* 0x0000000000017941 */ /* 0x000fea0003800200 */
.L_x_1098:
        /* <DEDUP_REMOVED lines=21> */
.L_x_1101:
[----:B------:R-:W-:Y:S05]  /*1bd0*/  BSYNC.RECONVERGENT B1 ;  /* 0x0000000000017941 */ /* 0x000fea0003800200 */
.L_x_1100:
        /* <DEDUP_REMOVED lines=21> */
.L_x_1103:
[----:B------:R-:W-:Y:S05]  /*1d30*/  BSYNC.RECONVERGENT B1 ;  /* 0x0000000000017941 */ /* 0x000fea0003800200 */
.L_x_1102:
        /* <DEDUP_REMOVED lines=21> */
.L_x_1105:
[----:B------:R-:W-:Y:S05]  /*1e90*/  BSYNC.RECONVERGENT B1 ;  /* 0x0000000000017941 */ /* 0x000fea0003800200 */
.L_x_1104:
        /* <DEDUP_REMOVED lines=20> */
.L_x_1080:
[----:B------:R-:W-:Y:S01]  /*1fe0*/  LOP3.LUT R8, R4, 0x3e0, RZ, 0xc0, !PT ;  /* 0x000003e004087812 */ /* 0x000fe200078ec0ff */
[----:B------:R-:W-:Y:S01]  /*1ff0*/  BSSY.RECONVERGENT B1, `(.L_x_1106) ;  /* 0x0000020000017945 */ /* 0x000fe20003800200 */
[----:B------:R-:W-:Y:S02]  /*2000*/  IMAD.MOV.U32 R16, RZ, RZ, R7 ;  /* 0x000000ffff107224 */ /* 0x000fe400078e0007 */
[----:B------:R-:W-:Y:S02]  /*2010*/  IMAD.MOV.U32 R18, RZ, RZ, R6 ;  /* 0x000000ffff127224 */ /* 0x000fe400078e0006 */
[----:B------:R-:W-:Y:S01]  /*2020*/  VIADD R10, R8, 0x20 ;  /* 0x00000020080a7836 */ /* 0x000fe20000000000 */
[----:B------:R-:W-:Y:S01]  /*2030*/  LOP3.LUT R8, RZ, R8, RZ, 0x33, !PT ;  /* 0x00000008ff087212 */ /* 0x000fe200078e33ff */
[----:B-----5:R-:W-:-:S03]  /*2040*/  IMAD.MOV.U32 R11, RZ, RZ, R3 ;  /* 0x000000ffff0b7224 */ /* 0x020fc600078e0003 */
[----:B------:R-:W-:Y:S01]  /*2050*/  ISETP.GT.AND P0, PT, R10, R5, PT ;  /* 0x000000050a00720c */ /* 0x000fe20003f04270 */
[----:B------:R-:W-:Y:S02]  /*2060*/  IMAD.IADD R8, R5, 0x1, R8 ;  /* 0x0000000105087824 */ /* 0x000fe400078e0208 */
[----:B------:R-:W-:-:S03]  /*2070*/  IMAD.MOV.U32 R10, RZ, RZ, R2 ;  /* 0x000000ffff0a7224 */ /* 0x000fc600078e0002 */
        /* <DEDUP_REMOVED lines=23> */
.L_x_1107:
[----:B------:R-:W-:Y:S05]  /*21f0*/  BSYNC.RECONVERGENT B1 ;  /* 0x0000000000017941 */ /* 0x000fea0003800200 */
.L_x_1106:
        /* <DEDUP_REMOVED lines=27> */
.L_x_1109:
[----:B------:R-:W-:Y:S05]  /*23b0*/  BSYNC.RECONVERGENT B1 ;  /* 0x0000000000017941 */ /* 0x000fea0003800200 */
.L_x_1108:
        /* <DEDUP_REMOVED lines=27> */
.L_x_1111:
[----:B------:R-:W-:Y:S05]  /*2570*/  BSYNC.RECONVERGENT B1 ;  /* 0x0000000000017941 */ /* 0x000fea0003800200 */
.L_x_1110:
        /* <DEDUP_REMOVED lines=27> */
.L_x_1113:
[----:B------:R-:W-:Y:S05]  /*2730*/  BSYNC.RECONVERGENT B1 ;  /* 0x0000000000017941 */ /* 0x000fea0003800200 */
.L_x_1112:
        /* <DEDUP_REMOVED lines=28> */
.L_x_1115:
[----:B------:R-:W-:Y:S05]  /*2900*/  BSYNC.RECONVERGENT B1 ;  /* 0x0000000000017941 */ /* 0x000fea0003800200 */
.L_x_1114:
        /* <DEDUP_REMOVED lines=10> */
.L_x_1117:
[----:B------:R-:W-:Y:S05]  /*29b0*/  BSYNC.RECONVERGENT B1 ;  /* 0x0000000000017941 */ /* 0x000fea0003800200 */
.L_x_1116:
[----:B------:R-:W-:Y:S01]  /*29c0*/  BAR.SYNC.DEFER_BLOCKING 0x0 ;  /* 0x0000000000007b1d */ /* 0x000fe20000010000 */
[----:B------:R-:W-:-:S13]  /*29d0*/  ISETP.NE.AND P1, PT, R4, RZ, PT ;  /* 0x000000ff0400720c */ /* 0x000fda0003f25270 */
[----:B------:R-:W-:Y:S05]  /*29e0*/  @P1 BRA `(.L_x_1093) ;  /* 0x0000003800f81947 */ /* 0x000fea0003800000 */
[----:B------:R-:W-:Y:S01]  /*29f0*/  ISETP.GE.AND P0, PT, R5, 0x21, PT ;  /* 0x000000210500780c */ /* 0x000fe20003f06270 */
[----:B------:R-:W-:Y:S02]  /*2a00*/  IMAD.MOV.U32 R13, RZ, RZ, R16 ;  /* 0x000000ffff0d7224 */ /* 0x000fe400078e0010 */
[----:B------:R-:W-:Y:S02]  /*2a10*/  IMAD.MOV.U32 R4, RZ, RZ, R17 ;  /* 0x000000ffff047224 */ /* 0x000fe400078e0011 */
[----:B------:R-:W-:Y:S02]  /*2a20*/  IMAD.MOV.U32 R6, RZ, RZ, R2 ;  /* 0x000000ffff067224 */ /* 0x000fe400078e0002 */
[----:B0-----:R-:W-:-:S06]  /*2a30*/  IMAD.MOV.U32 R7, RZ, RZ, R3 ;  /* 0x000000ffff077224 */ /* 0x001fcc00078e0003 */
        /* <DEDUP_REMOVED lines=27> */
.L_x_1119:
[----:B------:R-:W-:Y:S05]  /*2bf0*/  BSYNC.RECONVERGENT B1 ;  /* 0x0000000000017941 */ /* 0x000fea0003800200 */
.L_x_1118:
        /* <DEDUP_REMOVED lines=32> */
.L_x_1121:
[----:B------:R-:W-:Y:S05]  /*2e00*/  BSYNC.RECONVERGENT B1 ;  /* 0x0000000000017941 */ /* 0x000fea0003800200 */
.L_x_1120:
        /* <DEDUP_REMOVED lines=32> */
.L_x_1123:
[----:B------:R-:W-:Y:S05]  /*3010*/  BSYNC.RECONVERGENT B1 ;  /* 0x0000000000017941 */ /* 0x000fea0003800200 */
.L_x_1122:
        /* <DEDUP_REMOVED lines=32> */
.L_x_1125:
[----:B------:R-:W-:Y:S05]  /*3220*/  BSYNC.RECONVERGENT B1 ;  /* 0x0000000000017941 */ /* 0x000fea0003800200 */
.L_x_1124:
        /* <DEDUP_REMOVED lines=32> */
.L_x_1127:
[----:B------:R-:W-:Y:S05]  /*3430*/  BSYNC.RECONVERGENT B1 ;  /* 0x0000000000017941 */ /* 0x000fea0003800200 */
.L_x_1126:
        /* <DEDUP_REMOVED lines=32> */
.L_x_1129:
[----:B------:R-:W-:Y:S05]  /*3640*/  BSYNC.RECONVERGENT B1 ;  /* 0x0000000000017941 */ /* 0x000fea0003800200 */
.L_x_1128:
        /* <DEDUP_REMOVED lines=30> */
.L_x_1061:
[----:B------:R-:W0:Y:S01]  /*3830*/  S2R R5, SR_TID.X ;  /* 0x0000000000057919 */ /* 0x000e220000002100 */
[----:B------:R-:W1:Y:S01]  /*3840*/  LDCU.128 UR12, c[0x0][0x380] ;  /* 0x00007000ff0c77ac */ /* 0x000e620008000c00 */
[----:B------:R-:W-:Y:S02]  /*3850*/  SHF.R.S32.HI R4, RZ, 0x1f, R8 ;  /* 0x0000001fff047819 */ /* 0x000fe40000011408 */
[----:B0-----:R-:W-:-:S04]  /*3860*/  IADD3 R2, P0, PT, R8, R5, RZ ;  /* 0x0000000508027210 */ /* 0x001fc80007f1e0ff */
[----:B-1----:R-:W-:Y:S01]  /*3870*/  LEA R6, P1, R2, UR12, 0x3 ;  /* 0x0000000c02067c11 */ /* 0x002fe2000f8218ff */
[----:B------:R-:W-:-:S05]  /*3880*/  IMAD.X R3, RZ, RZ, R4, P0 ;  /* 0x000000ffff037224 */ /* 0x000fca00000e0604 */
[----:B------:R-:W-:-:S05]  /*3890*/  LEA.HI.X R7, R2, UR13, R3, 0x3, P1 ;  /* 0x0000000d02077c11 */ /* 0x000fca00088f1c03 */
[----:B------:R-:W2:Y:S04]  /*38a0*/  LDG.E.64 R14, desc[UR10][R6.64] ;  /* 0x0000000a060e7981 */ /* 0x000ea8000c1e1b00 */
[----:B------:R-:W2:Y:S04]  /*38b0*/  LDG.E.64 R16, desc[UR10][R6.64+0x800] ;  /* 0x0008000a06107981 */ /* 0x000ea8000c1e1b00 */
[----:B------:R-:W3:Y:S04]  /*38c0*/  LDG.E.64 R18, desc[UR10][R6.64+0x1000] ;  /* 0x0010000a06127981 */ /* 0x000ee8000c1e1b00 */
[----:B------:R-:W4:Y:S01]  /*38d0*/  LDG.E.64 R2, desc[UR10][R6.64+0x1800] ;  /* 0x0018000a06027981 */ /* 0x000f22000c1e1b00 */
[C---:B------:R-:W-:Y:S01]  /*38e0*/  VIADD R10, R5.reuse, 0x100 ;  /* 0x00000100050a7836 */ /* 0x040fe20000000000 */
[----:B------:R-:W-:Y:S01]  /*38f0*/  UMOV UR4, URZ ;  /* 0x000000ff00047c82 */ /* 0x000fe20008000000 */
[----:B------:R-:W-:Y:S01]  /*3900*/  BSSY.RECONVERGENT B1, `(.L_x_1130) ;  /* 0x0000019000017945 */ /* 0x000fe20003800200 */
[----:B------:R0:W5:Y:S02]  /*3910*/  LDG.E.64 R12, desc[UR10][R6.64+0x2000] ;  /* 0x0020000a060c7981 */ /* 0x000164000c1e1b00 */
[----:B0-----:R-:W-:Y:S01]  /*3920*/  LOP3.LUT R7, R5, 0x400, RZ, 0xfc, !PT ;  /* 0x0000040005077812 */ /* 0x001fe200078efcff */
[----:B--2---:R-:W-:-:S06]  /*3930*/  DSETP.GEU.AND P0, PT, R16, R14, PT ;  /* 0x0000000e1000722a */ /* 0x004fcc0003f0e000 */
[----:B------:R-:W-:Y:S01]  /*3940*/  FSEL R14, R16, R14, !P0 ;  /* 0x0000000e100e7208 */ /* 0x000fe20004000000 */
[----:B------:R-:W-:Y:S01]  /*3950*/  VIADD R16, R5, 0x200 ;  /* 0x0000020005107836 */ /* 0x000fe20000000000 */
[----:B------:R-:W-:Y:S02]  /*3960*/  FSEL R15, R17, R15, !P0 ;  /* 0x0000000f110f7208 */ /* 0x000fe40004000000 */
[----:B------:R-:W-:-:S04]  /*3970*/  IADD3 R17, P3, PT, R8, UR14, RZ ;  /* 0x0000000e08117c10 */ /* 0x000fc8000ff7e0ff */
[----:B---3--:R-:W-:Y:S01]  /*3980*/  DSETP.GEU.AND P1, PT, R18, R14, PT ;  /* 0x0000000e1200722a */ /* 0x008fe20003f2e000 */
[----:B------:R-:W-:-:S05]  /*3990*/  IADD3.X R4, PT, PT, R4, UR15, RZ, P3, !PT ;  /* 0x0000000f04047c10 */ /* 0x000fca0009ffe4ff */
[----:B------:R-:W-:Y:S02]  /*39a0*/  FSEL R14, R18, R14, !P1 ;  /* 0x0000000e120e7208 */ /* 0x000fe40004800000 */
[----:B------:R-:W-:-:S03]  /*39b0*/  FSEL R15, R19, R15, !P1 ;  /* 0x0000000f130f7208 */ /* 0x000fc60004800000 */
[----:B------:R-:W-:Y:S02]  /*39c0*/  IMAD.MOV.U32 R8, RZ, RZ, R14 ;  /* 0x000000ffff087224 */ /* 0x000fe400078e000e */
[----:B------:R-:W-:Y:S01]  /*39d0*/  IMAD.MOV.U32 R9, RZ, RZ, R15 ;  /* 0x000000ffff097224 */ /* 0x000fe200078e000f */
[----:B----4-:R-:W-:Y:S01]  /*39e0*/  DSETP.GEU.AND P2, PT, R14, R2, PT ;  /* 0x000000020e00722a */ /* 0x010fe20003f4e000 */
[----:B------:R-:W-:-:S05]  /*39f0*/  @P1 SEL R16, R10, R5, !P0 ;  /* 0x000000050a101207 */ /* 0x000fca0004000000 */
[----:B------:R-:W-:-:S08]  /*3a00*/  IMAD.MOV.U32 R10, RZ, RZ, R16 ;  /* 0x000000ffff0a7224 */ /* 0x000fd000078e0010 */
[----:B------:R-:W-:Y:S05]  /*3a10*/  @!P2 BRA `(.L_x_1131) ;  /* 0x00000000001ca947 */ /* 0x000fea0003800000 */
[----:B------:R-:W-:Y:S01]  /*3a20*/  DSETP.GEU.AND P0, PT, R2, R14, PT ;  /* 0x0000000e0200722a */ /* 0x000fe20003f0e000 */
[----:B------:R-:W-:Y:S02]  /*3a30*/  IMAD.MOV.U32 R8, RZ, RZ, R2 ;  /* 0x000000ffff087224 */ /* 0x000fe400078e0002 */
[----:B------:R-:W-:Y:S02]  /*3a40*/  IMAD.MOV.U32 R9, RZ, RZ, R3 ;  /* 0x000000ffff097224 */ /* 0x000fe400078e0003 */
[----:B------:R-:W-:-:S09]  /*3a50*/  VIADD R10, R5, 0x300 ;  /* 0x00000300050a7836 */ /* 0x000fd20000000000 */
[----:B------:R-:W-:Y:S02]  /*3a60*/  @P0 IMAD.MOV.U32 R8, RZ, RZ, R14 ;  /* 0x000000ffff080224 */ /* 0x000fe400078e000e */
[----:B------:R-:W-:Y:S02]  /*3a70*/  @P0 IMAD.MOV.U32 R9, RZ, RZ, R15 ;  /* 0x000000ffff090224 */ /* 0x000fe400078e000f */
[----:B------:R-:W-:-:S07]  /*3a80*/  @P0 IMAD.MOV.U32 R10, RZ, RZ, R16 ;  /* 0x000000ffff0a0224 */ /* 0x000fce00078e0010 */
.L_x_1131:
[----:B------:R-:W-:Y:S05]  /*3a90*/  BSYNC.RECONVERGENT B1 ;  /* 0x0000000000017941 */ /* 0x000fea0003800200 */
.L_x_1130:
[----:B-----5:R-:W-:Y:S01]  /*3aa0*/  DSETP.GEU.AND P0, PT, R8, R12, PT ;  /* 0x0000000c0800722a */ /* 0x020fe20003f0e000 */
[-C--:B------:R-:W-:Y:S01]  /*3ab0*/  IADD3 R19, P3, PT, R10, R17.reuse, RZ ;  /* 0x000000110a137210 */ /* 0x080fe20007f7e0ff */
[----:B------:R-:W-:Y:S01]  /*3ac0*/  BSSY.RECONVERGENT B1, `(.L_x_1132) ;  /* 0x0000018000017945 */ /* 0x000fe20003800200 */
[----:B------:R-:W-:Y:S01]  /*3ad0*/  IADD3 R14, P2, PT, R7, R17, RZ ;  /* 0x00000011070e7210 */ /* 0x000fe20007f5e0ff */
[----:B------:R-:W-:Y:S01]  /*3ae0*/  IMAD.MOV.U32 R2, RZ, RZ, R8 ;  /* 0x000000ffff027224 */ /* 0x000fe200078e0008 */
[----:B------:R-:W-:Y:S01]  /*3af0*/  IADD3.X R16, PT, PT, R4, UR4, RZ, P3, !PT ;  /* 0x0000000404107c10 */ /* 0x000fe20009ffe4ff */
[----:B------:R-:W-:Y:S01]  /*3b00*/  IMAD.MOV.U32 R3, RZ, RZ, R9 ;  /* 0x000000ffff037224 */ /* 0x000fe200078e0009 */
[----:B------:R-:W-:Y:S01]  /*3b10*/  ISETP.LE.AND P1, PT, R11, UR6, PT ;  /* 0x000000060b007c0c */ /* 0x000fe2000bf23270 */
[----:B------:R-:W-:Y:S02]  /*3b20*/  IMAD.X R15, RZ, RZ, R4, P2 ;  /* 0x000000ffff0f7224 */ /* 0x000fe400010e0604 */
[----:B------:R-:W-:-:S02]  /*3b30*/  IMAD.MOV.U32 R6, RZ, RZ, R19 ;  /* 0x000000ffff067224 */ /* 0x000fc400078e0013 */
[----:B------:R-:W-:Y:S02]  /*3b40*/  IMAD.MOV.U32 R4, RZ, RZ, R16 ;  /* 0x000000ffff047224 */ /* 0x000fe400078e0010 */
[----:B------:R-:W-:Y:S06]  /*3b50*/  @!P0 BRA `(.L_x_1133) ;  /* 0x0000000000388947 */ /* 0x000fec0003800000 */
        /* <DEDUP_REMOVED lines=14> */
.L_x_1133:
[----:B------:R-:W-:Y:S05]  /*3c40*/  BSYNC.RECONVERGENT B1 ;  /* 0x0000000000017941 */ /* 0x000fea0003800200 */
.L_x_1132:
        /* <DEDUP_REMOVED lines=12> */
[----:B------:R-:W-:-:S05]  /*3d10*/  IMAD.MOV.U32 R13, RZ, RZ, 0x500 ;  /* 0x00000500ff0d7424 */ /* 0x000fca00078e00ff */
[----:B------:R-:W2:Y:S01]  /*3d20*/  ATOMG.E.ADD.STRONG.GPU PT, R7, desc[UR10][R8.64], R13 ;  /* 0x8000000d080779a8 */ /* 0x000ea200081ef10a */
[----:B------:R-:W0:Y:S01]  /*3d30*/  S2UR UR5, SR_CgaCtaId ;  /* 0x00000000000579c3 */ /* 0x000e220000008800 */
[----:B------:R-:W-:Y:S02]  /*3d40*/  UMOV UR4, 0x400 ;  /* 0x0000040000047882 */ /* 0x000fe40000000000 */
[----:B0-----:R-:W-:Y:S01]  /*3d50*/  ULEA UR4, UR5, UR4, 0x18 ;  /* 0x0000000405047291 */ /* 0x001fe2000f8ec0ff */
[----:B--2---:R-:W-:-:S08]  /*3d60*/  VIADD R7, R7, UR6 ;  /* 0x0000000607077c36 */ /* 0x004fd00008000000 */
[----:B------:R0:W-:Y:S03]  /*3d70*/  STS [UR4+0x98], R7 ;  /* 0x00009807ff007988 */ /* 0x0001e60008000804 */
.L_x_1136:
[----:B------:R-:W-:Y:S05]  /*3d80*/  BSYNC.RECONVERGENT B1 ;  /* 0x0000000000017941 */ /* 0x000fea0003800200 */
.L_x_1135:
[----:B------:R-:W1:Y:S08]  /*3d90*/  S2UR UR5, SR_CgaCtaId ;  /* 0x00000000000579c3 */ /* 0x000e700000008800 */
[----:B------:R-:W-:Y:S06]  /*3da0*/  BAR.SYNC.DEFER_BLOCKING 0x0 ;  /* 0x0000000000007b1d */ /* 0x000fec0000010000 */
[----:B------:R-:W-:Y:S01]  /*3db0*/  UMOV UR4, 0x400 ;  /* 0x0000040000047882 */ /* 0x000fe20000000000 */
[----:B------:R-:W2:Y:S01]  /*3dc0*/  LDCU UR7, c[0x0][0x398] ;  /* 0x00007300ff0777ac */ /* 0x000ea20008000800 */
[----:B-1----:R-:W-:-:S06]  /*3dd0*/  ULEA UR4, UR5, UR4, 0x18 ;  /* 0x0000000405047291 */ /* 0x002fcc000f8ec0ff */
[----:B0-----:R-:W-:-:S05]  /*3de0*/  IMAD.U32 R7, RZ, RZ, UR4 ;  /* 0x00000004ff077e24 */ /* 0x001fca000f8e00ff */
[----:B------:R-:W0:Y:S02]  /*3df0*/  LDS R22, [R7+0x98] ;  /* 0x0000980007167984 */ /* 0x000e240000000800 */
[----:B0-----:R-:W-:-:S05]  /*3e00*/  VIADD R10, R22, 0x500 ;  /* 0x00000500160a7836 */ /* 0x001fca0000000000 */
[----:B------:R-:W-:-:S13]  /*3e10*/  ISETP.GT.AND P0, PT, R10, R11, PT ;  /* 0x0000000b0a00720c */ /* 0x000fda0003f04270 */
[----:B--2---:R-:W-:Y:S05]  /*3e20*/  @P0 BRA `(.L_x_1137) ;  /* 0x00000008005c0947 */ /* 0x004fea0003800000 */
[----:B------:R-:W-:Y:S01]  /*3e30*/  BSSY.RECONVERGENT B1, `(.L_x_1137) ;  /* 0x0000096000017945 */ /* 0x000fe20003800200 */
.L_x_1150:
[----:B------:R-:W0:Y:S01]  /*3e40*/  LDC.64 R28, c[0x0][0x380] ;  /* 0x0000e000ff1c7b82 */ /* 0x000e220000000a00 */
[----:B------:R-:W-:Y:S02]  /*3e50*/  IADD3 R23, P0, PT, R5, R22, RZ ;  /* 0x0000001605177210 */ /* 0x000fe40007f1e0ff */
[----:B------:R-:W-:-:S05]  /*3e60*/  SHF.R.S32.HI R26, RZ, 0x1f, R22 ;  /* 0x0000001fff1a7819 */ /* 0x000fca0000011416 */
[----:B------:R-:W-:Y:S01]  /*3e70*/  IMAD.X R34, RZ, RZ, R26, P0 ;  /* 0x000000ffff227224 */ /* 0x000fe200000e061a */
[----:B------:R-:W1:Y:S01]  /*3e80*/  LDC.64 R10, c[0x0][0x388] ;  /* 0x0000e200ff0a7b82 */ /* 0x000e620000000a00 */
[----:B0-----:R-:W-:-:S04]  /*3e90*/  LEA R28, P0, R23, R28, 0x3 ;  /* 0x0000001c171c7211 */ /* 0x001fc800078018ff */
[----:B------:R-:W-:-:S05]  /*3ea0*/  LEA.HI.X R29, R23, R29, R34, 0x3, P0 ;  /* 0x0000001d171d7211 */ /* 0x000fca00000f1c22 */
[----:B------:R-:W2:Y:S04]  /*3eb0*/  LDG.E.64 R24, desc[UR10][R28.64] ;  /* 0x0000000a1c187981 */ /* 0x000ea8000c1e1b00 */
[----:B------:R0:W5:Y:S04]  /*3ec0*/  LDG.E.64 R20, desc[UR10][R28.64+0x800] ;  /* 0x0008000a1c147981 */ /* 0x000168000c1e1b00 */
[----:B------:R0:W5:Y:S04]  /*3ed0*/  LDG.E.64 R16, desc[UR10][R28.64+0x1000] ;  /* 0x0010000a1c107981 */ /* 0x000168000c1e1b00 */
[----:B------:R0:W5:Y:S04]  /*3ee0*/  LDG.E.64 R14, desc[UR10][R28.64+0x1800] ;  /* 0x0018000a1c0e7981 */ /* 0x000168000c1e1b00 */
[----:B------:R0:W5:Y:S01]  /*3ef0*/  LDG.E.64 R12, desc[UR10][R28.64+0x2000] ;  /* 0x0020000a1c0c7981 */ /* 0x000162000c1e1b00 */
[----:B-1----:R-:W-:Y:S01]  /*3f00*/  IADD3 R23, P1, PT, R23, R10, RZ ;  /* 0x0000000a17177210 */ /* 0x002fe20007f3e0ff */
[----:B------:R-:W-:Y:S01]  /*3f10*/  BSSY.RECONVERGENT B2, `(.L_x_1138) ;  /* 0x0000016000027945 */ /* 0x000fe20003800200 */
[----:B------:R-:W-:-:S02]  /*3f20*/  IMAD.MOV.U32 R30, RZ, RZ, R6 ;  /* 0x000000ffff1e7224 */ /* 0x000fc400078e0006 */
[----:B------:R-:W-:Y:S02]  /*3f30*/  IMAD.MOV.U32 R32, RZ, RZ, R4 ;  /* 0x000000ffff207224 */ /* 0x000fe400078e0004 */
        /* <DEDUP_REMOVED lines=19> */
.L_x_1139:
[----:B------:R-:W-:Y:S05]  /*4070*/  BSYNC.RECONVERGENT B2 ;  /* 0x0000000000027941 */ /* 0x000fea0003800200 */
.L_x_1138:
        /* <DEDUP_REMOVED lines=8> */
[----:B------:R-:W-:Y:S01]  /*4100*/  IADD3 R2, P1, P2, R5, R10, R22 ;  /* 0x0000000a05027210 */ /* 0x000fe20007a3e016 */
[----:B------:R-:W-:Y:S02]  /*4110*/  IMAD.MOV.U32 R24, RZ, RZ, R20 ;  /* 0x000000ffff187224 */ /* 0x000fe400078e0014 */
[----:B------:R-:W-:Y:S01]  /*4120*/  IMAD.MOV.U32 R25, RZ, RZ, R21 ;  /* 0x000000ffff197224 */ /* 0x000fe200078e0015 */
[----:B------:R-:W-:Y:S02]  /*4130*/  IADD3 R29, P3, PT, R2, 0x100, RZ ;  /* 0x00000100021d7810 */ /* 0x000fe40007f7e0ff */
[----:B------:R-:W-:-:S05]  /*4140*/  IADD3.X R2, PT, PT, RZ, R11, R26, P1, P2 ;  /* 0x0000000bff027210 */ /* 0x000fca0000fe441a */
[----:B------:R-:W-:Y:S02]  /*4150*/  IMAD.X R31, RZ, RZ, R2, P3 ;  /* 0x000000ffff1f7224 */ /* 0x000fe400018e0602 */
        /* <DEDUP_REMOVED lines=9> */
.L_x_1141:
[----:B------:R-:W-:Y:S05]  /*41f0*/  BSYNC.RECONVERGENT B2 ;  /* 0x0000000000027941 */ /* 0x000fea0003800200 */
.L_x_1140:
        /* <DEDUP_REMOVED lines=23> */
.L_x_1143:
[----:B------:R-:W-:Y:S05]  /*4370*/  BSYNC.RECONVERGENT B2 ;  /* 0x0000000000027941 */ /* 0x000fea0003800200 */
.L_x_1142:
        /* <DEDUP_REMOVED lines=23> */
.L_x_1145:
[----:B------:R-:W-:Y:S05]  /*44f0*/  BSYNC.RECONVERGENT B2 ;  /* 0x0000000000027941 */ /* 0x000fea0003800200 */
.L_x_1144:
        /* <DEDUP_REMOVED lines=21> */
.L_x_1147:
[----:B------:R-:W-:Y:S05]  /*4650*/  BSYNC.RECONVERGENT B2 ;  /* 0x0000000000027941 */ /* 0x000fea0003800200 */
.L_x_1146:
[----:B------:R-:W-:Y:S01]  /*4660*/  BAR.SYNC.DEFER_BLOCKING 0x0 ;  /* 0x0000000000007b1d */ /* 0x000fe20000010000 */
[----:B------:R-:W-:-:S05]  /*4670*/  ISETP.NE.AND P0, PT, R5, RZ, PT ;  /* 0x000000ff0500720c */ /* 0x000fca0003f05270 */
[----:B------:R-:W-:Y:S08]  /*4680*/  BSSY.RECONVERGENT B2, `(.L_x_1148) ;  /* 0x000000a000027945 */ /* 0x000ff00003800200 */
[----:B------:R-:W-:Y:S05]  /*4690*/  @P0 BRA `(.L_x_1149) ;  /* 0x0000000000200947 */ /* 0x000fea0003800000 */
[----:B------:R-:W-:-:S05]  /*46a0*/  IMAD.MOV.U32 R11, RZ, RZ, 0x500 ;  /* 0x00000500ff0b7424 */ /* 0x000fca00078e00ff */
[----:B------:R-:W2:Y:S01]  /*46b0*/  ATOMG.E.ADD.STRONG.GPU PT, R7, desc[UR10][R8.64], R11 ;  /* 0x8000000b080779a8 */ /* 0x000ea200081ef10a */
[----:B------:R-:W0:Y:S01]  /*46c0*/  S2UR UR5, SR_CgaCtaId ;  /* 0x00000000000579c3 */ /* 0x000e220000008800 */
[----:B------:R-:W-:Y:S02]  /*46d0*/  UMOV UR4, 0x400 ;  /* 0x0000040000047882 */ /* 0x000fe40000000000 */
[----:B0-----:R-:W-:Y:S01]  /*46e0*/  ULEA UR4, UR5, UR4, 0x18 ;  /* 0x0000000405047291 */ /* 0x001fe2000f8ec0ff */
[----:B--2---:R-:W-:-:S05]  /*46f0*/  VIADD R10, R7, UR6 ;  /* 0x00000006070a7c36 */ /* 0x004fca0008000000 */
[----:B------:R-:W-:-:S05]  /*4700*/  IMAD.U32 R7, RZ, RZ, UR4 ;  /* 0x00000004ff077e24 */ /* 0x000fca000f8e00ff */
[----:B------:R0:W-:Y:S02]  /*4710*/  STS [R7+0x98], R10 ;  /* 0x0000980a07007388 */ /* 0x0001e40000000800 */
.L_x_1149:
[----:B------:R-:W-:Y:S05]  /*4720*/  BSYNC.RECONVERGENT B2 ;  /* 0x0000000000027941 */ /* 0x000fea0003800200 */
.L_x_1148:
[----:B------:R-:W-:Y:S01]  /*4730*/  BAR.SYNC.DEFER_BLOCKING 0x0 ;  /* 0x0000000000007b1d */ /* 0x000fe20000010000 */
[----:B------:R-:W-:-:S05]  /*4740*/  IMAD.U32 R11, RZ, RZ, UR7 ;  /* 0x00000007ff0b7e24 */ /* 0x000fca000f8e00ff */
[----:B------:R-:W0:Y:S02]  /*4750*/  LDS R22, [R7+0x98] ;  /* 0x0000980007167984 */ /* 0x000e240000000800 */
[----:B0-----:R-:W-:-:S05]  /*4760*/  VIADD R10, R22, 0x500 ;  /* 0x00000500160a7836 */ /* 0x001fca0000000000 */
[----:B------:R-:W-:-:S13]  /*4770*/  ISETP.GT.AND P0, PT, R10, R11, PT ;  /* 0x0000000b0a00720c */ /* 0x000fda0003f04270 */
[----:B------:R-:W-:Y:S05]  /*4780*/  @!P0 BRA `(.L_x_1150) ;  /* 0xfffffff400ac8947 */ /* 0x000fea000383ffff */
[----:B------:R-:W-:Y:S05]  /*4790*/  BSYNC.RECONVERGENT B1 ;  /* 0x0000000000017941 */ /* 0x000fea0003800200 */
.L_x_1137:
[----:B------:R-:W-:Y:S01]  /*47a0*/  ISETP.GE.AND P0, PT, R22, R11, PT ;  /* 0x0000000b1600720c */ /* 0x000fe20003f06270 */
[----:B------:R-:W0:Y:S01]  /*47b0*/  LDCU.64 UR6, c[0x0][0x388] ;  /* 0x00007100ff0677ac */ /* 0x000e220008000a00 */
[----:B------:R-:W-:Y:S01]  /*47c0*/  BSSY.RECONVERGENT B1, `(.L_x_1134) ;  /* 0x00000a8000017945 */ /* 0x000fe20003800200 */
[----:B------:R-:W1:Y:S10]  /*47d0*/  LDCU.64 UR4, c[0x0][0x388] ;  /* 0x00007100ff0477ac */ /* 0x000e740008000a00 */
        /* <DEDUP_REMOVED lines=11> */
[----:B------:R-:W2:Y:S01]  /*4890*/  LDC.64 R10, c[0x0][0x380] ;  /* 0x0000e000ff0a7b82 */ /* 0x000ea20000000a00 */
[----:B------:R-:W-:Y:S01]  /*48a0*/  LEA.HI R7, R18, 0x1, RZ, 0x18 ;  /* 0x0000000112077811 */ /* 0x000fe200078fc0ff */
[----:B------:R-:W-:-:S03]  /*48b0*/  IMAD.IADD R15, R5, 0x1, R22 ;  /* 0x00000001050f7824 */ /* 0x000fc600078e0216 */
[----:B------:R-:W-:Y:S01]  /*48c0*/  LOP3.LUT R9, R7, 0x3, RZ, 0xc0, !PT ;  /* 0x0000000307097812 */ /* 0x000fe200078ec0ff */
[----:B------:R-:W-:-:S04]  /*48d0*/  IMAD.MOV.U32 R7, RZ, RZ, R5 ;  /* 0x000000ffff077224 */ /* 0x000fc800078e0005 */
[----:B------:R-:W-:-:S07]  /*48e0*/  IMAD.MOV R9, RZ, RZ, -R9 ;  /* 0x000000ffff097224 */ /* 0x000fce00078e0a09 */
.L_x_1156:
[----:B--2---:R-:W-:-:S06]  /*48f0*/  IMAD.WIDE R12, R15, 0x8, R10 ;  /* 0x000000080f0c7825 */ /* 0x004fcc00078e020a */
[----:B------:R-:W2:Y:S01]  /*4900*/  LDG.E.64 R12, desc[UR10][R12.64] ;  /* 0x0000000a0c0c7981 */ /* 0x000ea2000c1e1b00 */
[----:B------:R-:W-:Y:S01]  /*4910*/  VIADD R9, R9, 0x1 ;  /* 0x0000000109097836 */ /* 0x000fe20000000000 */
[----:B-1----:R-:W-:Y:S01]  /*4920*/  IADD3 R21, P1, PT, R15, UR4, RZ ;  /* 0x000000040f157c10 */ /* 0x002fe2000ff3e0ff */
[----:B------:R-:W-:Y:S03]  /*4930*/  BSSY.RECONVERGENT B3, `(.L_x_1154) ;  /* 0x0000017000037945 */ /* 0x000fe60003800200 */
[----:B------:R-:W-:Y:S02]  /*4940*/  ISETP.NE.AND P2, PT, R9, RZ, PT ;  /* 0x000000ff0900720c */ /* 0x000fe40003f45270 */
[----:B------:R-:W-:Y:S01]  /*4950*/  LEA.HI.X.SX32 R23, R15, UR5, 0x1, P1 ;  /* 0x000000050f177c11 */ /* 0x000fe200088f0eff */
        /* <DEDUP_REMOVED lines=20> */
.L_x_1155:
[----:B0-----:R-:W-:Y:S05]  /*4aa0*/  BSYNC.RECONVERGENT B3 ;  /* 0x0000000000037941 */ /* 0x001fea0003800200 */
.L_x_1154:
[----:B------:R-:W-:Y:S02]  /*4ab0*/  VIADD R7, R7, 0x100 ;  /* 0x0000010007077836 */ /* 0x000fe40000000000 */
[----:B------:R-:W-:Y:S01]  /*4ac0*/  VIADD R15, R15, 0x100 ;  /* 0x000001000f0f7836 */ /* 0x000fe20000000000 */
[----:B------:R-:W-:Y:S06]  /*4ad0*/  @P2 BRA `(.L_x_1156) ;  /* 0xfffffffc00842947 */ /* 0x000fec000383ffff */
.L_x_1153:
[----:B01----:R-:W-:Y:S05]  /*4ae0*/  BSYNC.RECONVERGENT B2 ;  /* 0x0000000000027941 */ /* 0x003fea0003800200 */
.L_x_1152:
        /* <DEDUP_REMOVED lines=9> */
.L_x_1165:
[----:B------:R-:W-:-:S05]  /*4b80*/  IMAD.WIDE R22, R9, 0x8, R10 ;  /* 0x0000000809167825 */ /* 0x000fca00078e020a */
[----:B------:R-:W2:Y:S04]  /*4b90*/  LDG.E.64 R20, desc[UR10][R22.64+-0x1000] ;  /* 0xfff0000a16147981 */ /* 0x000ea8000c1e1b00 */
[----:B------:R0:W5:Y:S04]  /*4ba0*/  LDG.E.64 R16, desc[UR10][R22.64+-0x800] ;  /* 0xfff8000a16107981 */ /* 0x000168000c1e1b00 */
        /* <DEDUP_REMOVED lines=25> */
.L_x_1158:
[----:B------:R-:W-:Y:S05]  /*4d40*/  BSYNC.RECONVERGENT B2 ;  /* 0x0000000000027941 */ /* 0x000fea0003800200 */
.L_x_1157:
        /* <DEDUP_REMOVED lines=23> */
.L_x_1160:
[----:B------:R-:W-:Y:S05]  /*4ec0*/  BSYNC.RECONVERGENT B2 ;  /* 0x0000000000027941 */ /* 0x000fea0003800200 */
.L_x_1159:
[----:B------:R-:W-:Y:S01]  /*4ed0*/  DSETP.GEU.AND P0, PT, R2, R14, PT ;  /* 0x0000000e0200722a */ /* 0x000fe20003f0e000 */
[C---:B------:R-:W-:Y:S01]  /*4ee0*/  IADD3 R21, P1, PT, R26.reuse, UR6, RZ ;  /* 0x000000061a157c10 */ /* 0x040fe2000ff3e0ff */
        /* <DEDUP_REMOVED lines=22> */
.L_x_1162:
[----:B------:R-:W-:Y:S05]  /*5050*/  BSYNC.RECONVERGENT B2 ;  /* 0x0000000000027941 */ /* 0x000fea0003800200 */
.L_x_1161:
        /* <DEDUP_REMOVED lines=22> */
.L_x_1164:
[----:B------:R-:W-:Y:S05]  /*51c0*/  BSYNC.RECONVERGENT B2 ;  /* 0x0000000000027941 */ /* 0x000fea0003800200 */
.L_x_1163:
[----:B------:R-:W-:Y:S02]  /*51d0*/  VIADD R7, R7, 0x400 ;  /* 0x0000040007077836 */ /* 0x000fe40000000000 */
[----:B------:R-:W-:Y:S02]  /*51e0*/  VIADD R27, R27, 0x400 ;  /* 0x000004001b1b7836 */ /* 0x000fe40000000000 */
[----:B------:R-:W-:Y:S01]  /*51f0*/  VIADD R26, R26, 0x400 ;  /* 0x000004001a1a7836 */ /* 0x000fe20000000000 */
[----:B------:R-:W-:Y:S01]  /*5200*/  ISETP.GE.AND P0, PT, R7, R8, PT ;  /* 0x000000080700720c */ /* 0x000fe20003f06270 */
[----:B------:R-:W-:Y:S02]  /*5210*/  VIADD R25, R25, 0x400 ;  /* 0x0000040019197836 */ /* 0x000fe40000000000 */
[----:B------:R-:W-:-:S10]  /*5220*/  VIADD R9, R9, 0x400 ;  /* 0x0000040009097836 */ /* 0x000fd40000000000 */
[----:B------:R-:W-:Y:S05]  /*5230*/  @!P0 BRA `(.L_x_1165) ;  /* 0xfffffff800508947 */ /* 0x000fea000383ffff */
.L_x_1151:
[----:B01----:R-:W-:Y:S05]  /*5240*/  BSYNC.RECONVERGENT B1 ;  /* 0x0000000000017941 */ /* 0x003fea0003800200 */
.L_x_1134:
        /* <DEDUP_REMOVED lines=27> */
.L_x_1167:
[----:B------:R-:W-:Y:S05]  /*5400*/  BSYNC.RECONVERGENT B1 ;  /* 0x0000000000017941 */ /* 0x000fea0003800200 */
.L_x_1166:
        /* <DEDUP_REMOVED lines=26> */
.L_x_1169:
[----:B------:R-:W-:Y:S05]  /*55b0*/  BSYNC.RECONVERGENT B1 ;  /* 0x0000000000017941 */ /* 0x000fea0003800200 */
.L_x_1168:
        /* <DEDUP_REMOVED lines=26> */
.L_x_1171:
[----:B------:R-:W-:Y:S05]  /*5760*/  BSYNC.RECONVERGENT B1 ;  /* 0x0000000000017941 */ /* 0x000fea0003800200 */
.L_x_1170:
        /* <DEDUP_REMOVED lines=26> */
.L_x_1173:
[----:B------:R-:W-:Y:S05]  /*5910*/  BSYNC.RECONVERGENT B1 ;  /* 0x0000000000017941 */ /* 0x000fea0003800200 */
.L_x_1172:
        /* <DEDUP_REMOVED lines=27> */
.L_x_1175:
[----:B------:R-:W-:Y:S05]  /*5ad0*/  BSYNC.RECONVERGENT B1 ;  /* 0x0000000000017941 */ /* 0x000fea0003800200 */
.L_x_1174:
        /* <DEDUP_REMOVED lines=10> */
.L_x_1177:
[----:B------:R-:W-:Y:S05]  /*5b80*/  BSYNC.RECONVERGENT B1 ;  /* 0x0000000000017941 */ /* 0x000fea0003800200 */
.L_x_1176:
[----:B------:R-:W-:Y:S01]  /*5b90*/  BAR.SYNC.DEFER_BLOCKING 0x0 ;  /* 0x0000000000007b1d */ /* 0x000fe20000010000 */
[----:B------:R-:W-:-:S13]  /*5ba0*/  ISETP.NE.AND P1, PT, R5, RZ, PT ;  /* 0x000000ff0500720c */ /* 0x000fda0003f25270 */
[----:B------:R-:W-:Y:S05]  /*5bb0*/  @P1 BRA `(.L_x_1093) ;  /* 0x0000000800841947 */ /* 0x000fea0003800000 */
[----:B------:R-:W2:Y:S01]  /*5bc0*/  S2R R5, SR_CgaCtaId ;  /* 0x0000000000057919 */ /* 0x000ea20000008800 */
[----:B------:R-:W-:Y:S01]  /*5bd0*/  MOV R30, 0x400 ;  /* 0x00000400001e7802 */ /* 0x000fe20000000f00 */
[----:B------:R-:W-:Y:S01]  /*5be0*/  BSSY.RECONVERGENT B1, `(.L_x_1178) ;  /* 0x000001a000017945 */ /* 0x000fe20003800200 */
[----:B------:R-:W-:Y:S02]  /*5bf0*/  IMAD.MOV.U32 R31, RZ, RZ, R16 ;  /* 0x000000ffff1f7224 */ /* 0x000fe400078e0010 */
[----:B------:R-:W-:Y:S02]  /*5c00*/  IMAD.MOV.U32 R33, RZ, RZ, R17 ;  /* 0x000000ffff217224 */ /* 0x000fe400078e0011 */
[----:B------:R-:W-:Y:S02]  /*5c10*/  IMAD.MOV.U32 R28, RZ, RZ, R2 ;  /* 0x000000ffff1c7224 */ /* 0x000fe400078e0002 */
[----:B------:R-:W-:Y:S01]  /*5c20*/  IMAD.MOV.U32 R29, RZ, RZ, R3 ;  /* 0x000000ffff1d7224 */ /* 0x000fe200078e0003 */
[----:B--2---:R-:W-:-:S05]  /*5c30*/  LEA R30, R5, R30, 0x18 ;  /* 0x0000001e051e7211 */ /* 0x004fca00078ec0ff */
[----:B------:R-:W2:Y:S04]  /*5c40*/  LDS.64 R18, [R30+0x18] ;  /* 0x000018001e127984 */ /* 0x000ea80000000a00 */
[----:B------:R3:W4:Y:S04]  /*5c50*/  LDS.128 R12, [R30+0x40] ;  /* 0x000040001e0c7984 */ /* 0x0007280000000c00 */
[----:B------:R3:W3:Y:S04]  /*5c60*/  LDS.128 R8, [R30+0x50] ;  /* 0x000050001e087984 */ /* 0x0006e80000000c00 */
[----:B01----:R0:W1:Y:S01]  /*5c70*/  LDS.128 R4, [R30+0x20] ;  /* 0x000020001e047984 */ /* 0x0030620000000c00 */
[----:B--2---:R-:W-:-:S14]  /*5c80*/  DSETP.GEU.AND P0, PT, R2, R18, PT ;  /* 0x000000120200722a */ /* 0x004fdc0003f0e000 */
        /* <DEDUP_REMOVED lines=15> */
.L_x_1179:
[----:B------:R-:W-:Y:S05]  /*5d80*/  BSYNC.RECONVERGENT B1 ;  /* 0x0000000000017941 */ /* 0x000fea0003800200 */
.L_x_1178:
        /* <DEDUP_REMOVED lines=24> */
.L_x_1181:
[----:B------:R-:W-:Y:S05]  /*5f10*/  BSYNC.RECONVERGENT B1 ;  /* 0x0000000000017941 */ /* 0x000fea0003800200 */
.L_x_1180:
        /* <DEDUP_REMOVED lines=21> */
.L_x_1183:
[----:B------:R-:W-:Y:S05]  /*6070*/  BSYNC.RECONVERGENT B1 ;  /* 0x0000000000017941 */ /* 0x000fea0003800200 */
.L_x_1182:
        /* <DEDUP_REMOVED lines=21> */
.L_x_1185:
[----:B------:R-:W-:Y:S05]  /*61d0*/  BSYNC.RECONVERGENT B1 ;  /* 0x0000000000017941 */ /* 0x000fea0003800200 */
.L_x_1184:
        /* <DEDUP_REMOVED lines=21> */
.L_x_1187:
[----:B------:R-:W-:Y:S05]  /*6330*/  BSYNC.RECONVERGENT B1 ;  /* 0x0000000000017941 */ /* 0x000fea0003800200 */
.L_x_1186:
        /* <DEDUP_REMOVED lines=21> */
.L_x_1189:
[----:B------:R-:W-:Y:S05]  /*6490*/  BSYNC.RECONVERGENT B1 ;  /* 0x0000000000017941 */ /* 0x000fea0003800200 */
.L_x_1188:
        /* <DEDUP_REMOVED lines=19> */
.L_x_1093:
[----:B------:R-:W-:Y:S05]  /*65d0*/  BSYNC.RECONVERGENT B0 ;  /* 0x0000000000007941 */ /* 0x000fea0003800200 */
.L_x_1060:
[----:B------:R-:W-:Y:S05]  /*65e0*/  @P1 EXIT ;  /* 0x000000000000194d */ /* 0x000fea0003800000 */
[----:B01----:R-:W0:Y:S02]  /*65f0*/  LDC.64 R4, c[0x0][0x390] ;  /* 0x0000e400ff047b82 */ /* 0x003e240000000a00 */
[----:B0-----:R-:W-:-:S05]  /*6600*/  IMAD.WIDE.U32 R4, R0, 0x10, R4 ;  /* 0x0000001000047825 */ /* 0x001fca00078e0004 */
[----:B------:R-:W-:Y:S04]  /*6610*/  STG.E.64 desc[UR10][R4.64], R2 ;  /* 0x0000000204007986 */ /* 0x000fe8000c101b0a */
[----:B---34-:R-:W-:Y:S01]  /*6620*/  STG.E.64 desc[UR10][R4.64+0x8], R16 ;  /* 0x0000081004007986 */ /* 0x018fe2000c101b0a */
[----:B------:R-:W-:Y:S05]  /*6630*/  EXIT ;  /* 0x000000000000794d */ /* 0x000fea0003800000 */
.L_x_1190:
        /* <DEDUP_REMOVED lines=12> */
.L_x_2047:


//--------------------- .text._ZN6thrust24THRUST_300001_SM_1000_NS8cuda_cub4core6detail13_kernel_agentINS1_8__reduce11ReduceAgentINS0_12zip_iteratorIN4cuda3std3__45tupleIJNS0_6detail15normal_iteratorINS0_10device_ptrIdEEEENS0_17counting_iteratorIlNS0_11use_defaultESI_SI_EEEEEEEPNSB_IJdlEEESM_iNS1_9__extrema9arg_min_fIdlNSA_4lessIdEEEEEEJSL_SN_iSS_EEEvDpT0_ --------------------------
	.section	.text._ZN6thrust24THRUST_300001_SM_1000_NS8cuda_cub4core6detail13_kernel_agentINS1_8__reduce11ReduceAgentINS0_12zip_iteratorIN4cuda3std3__45tupleIJNS0_6detail15normal_iteratorINS0_10device_ptrIdEEEENS0_17counting_iteratorIlNS0_11use_defaultESI_SI_EEEEEEEPNSB_IJdlEEESM_iNS1_9__extrema9arg_min_fIdlNSA_4lessIdEEEEEEJSL_SN_iSS_EEEvDpT0_,"ax",@progbits
	.align	128
        .global         _ZN6thrust24THRUST_300001_SM_1000_NS8cuda_cub4core6detail13_kernel_agentINS1_8__reduce11ReduceAgentINS0_12zip_iteratorIN4cuda3std3__45tupleIJNS0_6detail15normal_iteratorINS0_10device_ptrIdEEEENS0_17counting_iteratorIlNS0_11use_defaultESI_SI_EEEEEEEPNSB_IJdlEEESM_iNS1_9__extrema9arg_min_fIdlNSA_4lessIdEEEEEEJSL_SN_iSS_EEEvDpT0_
        .type           _ZN6thrust24THRUST_300001_SM_1000_NS8cuda_cub4core6detail13_kernel_agentINS1_8__reduce11ReduceAgentINS0_12zip_iteratorIN4cuda3std3__45tupleIJNS0_6detail15normal_iteratorINS0_10device_ptrIdEEEENS0_17counting_iteratorIlNS0_11use_defaultESI_SI_EEEEEEEPNSB_IJdlEEESM_iNS1_9__extrema9arg_min_fIdlNSA_4lessIdEEEEEEJSL_SN_iSS_EEEvDpT0_,@function
        .size           _ZN6thrust24THRUST_300001_SM_1000_NS8cuda_cub4core6detail13_kernel_agentINS1_8__reduce11ReduceAgentINS0_12zip_iteratorIN4cuda3std3__45tupleIJNS0_6detail15normal_iteratorINS0_10device_ptrIdEEEENS0_17counting_iteratorIlNS0_11use_defaultESI_SI_EEEEEEEPNSB_IJdlEEESM_iNS1_9__extrema9arg_min_fIdlNSA_4lessIdEEEEEEJSL_SN_iSS_EEEvDpT0_,(.L_x_2048 - _ZN6thrust24THRUST_300001_SM_1000_NS8cuda_cub4core6detail13_kernel_agentINS1_8__reduce11ReduceAgentINS0_12zip_iteratorIN4cuda3std3__45tupleIJNS0_6detail15normal_iteratorINS0_10device_ptrIdEEEENS0_17counting_iteratorIlNS0_11use_defaultESI_SI_EEEEEEEPNSB_IJdlEEESM_iNS1_9__extrema9arg_min_fIdlNSA_4lessIdEEEEEEJSL_SN_iSS_EEEvDpT0_)
        .other          _ZN6thrust24THRUST_300001_SM_1000_NS8cuda_cub4core6detail13_kernel_agentINS1_8__reduce11ReduceAgentINS0_12zip_iteratorIN4cuda3std3__45tupleIJNS0_6detail15normal_iteratorINS0_10device_ptrIdEEEENS0_17counting_iteratorIlNS0_11use_defaultESI_SI_EEEEEEEPNSB_IJdlEEESM_iNS1_9__extrema9arg_min_fIdlNSA_4lessIdEEEEEEJSL_SN_iSS_EEEvDpT0_,@"STO_CUDA_ENTRY STV_DEFAULT"
_ZN6thrust24THRUST_300001_SM_1000_NS8cuda_cub4core6detail13_kernel_agentINS1_8__reduce11ReduceAgentINS0_12zip_iteratorIN4cuda3std3__45tupleIJNS0_6detail15normal_iteratorINS0_10device_ptrIdEEEENS0_17counting_iteratorIlNS0_11use_defaultESI_SI_EEEEEEEPNSB_IJdlEEESM_iNS1_9__extrema9arg_min_fIdlNSA_4lessIdEEEEEEJSL_SN_iSS_EEEvDpT0_:
.text._ZN6thrust24THRUST_300001_SM_1000_NS8cuda_cub4core6detail13_kernel_agentINS1_8__reduce11ReduceAgentINS0_12zip_iteratorIN4cuda3std3__45tupleIJNS0_6detail15normal_iteratorINS0_10device_ptrIdEEEENS0_17counting_iteratorIlNS0_11use_defaultESI_SI_EEEEEEEPNSB_IJdlEEESM_iNS1_9__extrema9arg_min_fIdlNSA_4lessIdEEEEEEJSL_SN_iSS_EEEvDpT0_:
        /* <DEDUP_REMOVED lines=23> */
.L_x_1194:
[----:B0-----:R-:W-:Y:S05]  /*0170*/  BSYNC.RECONVERGENT B1 ;  /* 0x0000000000017941 */ /* 0x001fea0003800200 */
.L_x_1193:
        /* <DEDUP_REMOVED lines=19> */
.L_x_1201:
        /* <DEDUP_REMOVED lines=27> */
.L_x_1200:
[----:B------:R-:W-:Y:S05]  /*0460*/  BSYNC.RECONVERGENT B3 ;  /* 0x0000000000037941 */ /* 0x000fea0003800200 */
.L_x_1199:
[----:B------:R-:W-:Y:S01]  /*0470*/  IADD3 R17, P0, PT, R17, 0x100, RZ ;  /* 0x0000010011117810 */ /* 0x000fe20007f1e0ff */
[----:B------:R-:W-:Y:S02]  /*0480*/  VIADD R10, R10, 0x100 ;  /* 0x000001000a0a7836 */ /* 0x000fe40000000000 */
[----:B------:R-:W-:Y:S02]  /*0490*/  IMAD.X R15, RZ, RZ, R15, P3 ;  /* 0x000000ffff0f7224 */ /* 0x000fe400018e060f */
[----:B------:R-:W-:Y:S01]  /*04a0*/  IMAD.X R16, RZ, RZ, R16, P0 ;  /* 0x000000ffff107224 */ /* 0x000fe200000e0610 */
[----:B------:R-:W-:Y:S07]  /*04b0*/  @P2 BRA `(.L_x_1201) ;  /* 0xfffffffc007c2947 */ /* 0x000fee000383ffff */
.L_x_1198:
[----:B------:R-:W-:Y:S05]  /*04c0*/  BSYNC.RECONVERGENT B2 ;  /* 0x0000000000027941 */ /* 0x000fea0003800200 */
.L_x_1197:
[----:B------:R-:W-:-:S13]  /*04d0*/  ISETP.GE.U32.AND P0, PT, R18, 0x300, PT ;  /* 0x000003001200780c */ /* 0x000fda0003f06070 */
[----:B------:R-:W-:Y:S05]  /*04e0*/  @!P0 BRA `(.L_x_1196) ;  /* 0x0000000400bc8947 */ /* 0x000fea0003800000 */
[----:B------:R-:W0:Y:S01]  /*04f0*/  LDC.64 R4, c[0x0][0x380] ;  /* 0x0000e000ff047b82 */ /* 0x000e220000000a00 */
[----:B------:R-:W-:-:S07]  /*0500*/  VIADD R20, R10, 0x200 ;  /* 0x000002000a147836 */ /* 0x000fce0000000000 */
[----:B------:R-:W1:Y:S02]  /*0510*/  LDC.64 R6, c[0x0][0x388] ;  /* 0x0000e200ff067b82 */ /* 0x000e640000000a00 */
.L_x_1210:
        /* <DEDUP_REMOVED lines=29> */
.L_x_1203:
[----:B------:R-:W-:Y:S05]  /*06f0*/  BSYNC.RECONVERGENT B2 ;  /* 0x0000000000027941 */ /* 0x000fea0003800200 */
.L_x_1202:
        /* <DEDUP_REMOVED lines=25> */
.L_x_1205:
[----:B------:R-:W-:Y:S05]  /*0890*/  BSYNC.RECONVERGENT B2 ;  /* 0x0000000000027941 */ /* 0x000fea0003800200 */
.L_x_1204:
        /* <DEDUP_REMOVED lines=24> */
.L_x_1207:
[----:B------:R-:W-:Y:S05]  /*0a20*/  BSYNC.RECONVERGENT B2 ;  /* 0x0000000000027941 */ /* 0x000fea0003800200 */
.L_x_1206:
        /* <DEDUP_REMOVED lines=22> */
.L_x_1209:
[----:B------:R-:W-:Y:S05]  /*0b90*/  BSYNC.RECONVERGENT B2 ;  /* 0x0000000000027941 */ /* 0x000fea0003800200 */
.L_x_1208:
[C---:B------:R-:W-:Y:S02]  /*0ba0*/  VIADD R10, R20.reuse, 0x200 ;  /* 0x00000200140a7836 */ /* 0x040fe40000000000 */
[----:B------:R-:W-:-:S03]  /*0bb0*/  VIADD R20, R20, 0x400 ;  /* 0x0000040014147836 */ /* 0x000fc60000000000 */
[----:B------:R-:W-:-:S13]  /*0bc0*/  ISETP.GE.AND P0, PT, R10, UR5, PT ;  /* 0x000000050a007c0c */ /* 0x000fda000bf06270 */
[----:B------:R-:W-:Y:S05]  /*0bd0*/  @!P0 BRA `(.L_x_1210) ;  /* 0xfffffff800508947 */ /* 0x000fea000383ffff */
.L_x_1196:
[----:B------:R-:W-:Y:S05]  /*0be0*/  BSYNC.RECONVERGENT B1 ;  /* 0x0000000000017941 */ /* 0x000fea0003800200 */
.L_x_1195:
        /* <DEDUP_REMOVED lines=30> */
.L_x_1213:
[----:B------:R-:W-:Y:S05]  /*0dd0*/  BSYNC.RECONVERGENT B1 ;  /* 0x0000000000017941 */ /* 0x000fea0003800200 */
.L_x_1212:
        /* <DEDUP_REMOVED lines=26> */
.L_x_1215:
[----:B------:R-:W-:Y:S05]  /*0f80*/  BSYNC.RECONVERGENT B1 ;  /* 0x0000000000017941 */ /* 0x000fea0003800200 */
.L_x_1214:
        /* <DEDUP_REMOVED lines=26> */
.L_x_1217:
[----:B------:R-:W-:Y:S05]  /*1130*/  BSYNC.RECONVERGENT B1 ;  /* 0x0000000000017941 */ /* 0x000fea0003800200 */
.L_x_1216:
        /* <DEDUP_REMOVED lines=26> */
.L_x_1219:
[----:B------:R-:W-:Y:S05]  /*12e0*/  BSYNC.RECONVERGENT B1 ;  /* 0x0000000000017941 */ /* 0x000fea0003800200 */
.L_x_1218:
        /* <DEDUP_REMOVED lines=27> */
.L_x_1221:
[----:B------:R-:W-:Y:S05]  /*14a0*/  BSYNC.RECONVERGENT B1 ;  /* 0x0000000000017941 */ /* 0x000fea0003800200 */
.L_x_1220:
        /* <DEDUP_REMOVED lines=10> */
.L_x_1223:
[----:B------:R-:W-:Y:S05]  /*1550*/  BSYNC.RECONVERGENT B1 ;  /* 0x0000000000017941 */ /* 0x000fea0003800200 */
.L_x_1222:
        /* <DEDUP_REMOVED lines=31> */
.L_x_1226:
[----:B------:R-:W-:Y:S05]  /*1750*/  BSYNC.RECONVERGENT B1 ;  /* 0x0000000000017941 */ /* 0x000fea0003800200 */
.L_x_1225:
        /* <DEDUP_REMOVED lines=22> */
.L_x_1228:
[----:B------:R-:W-:Y:S05]  /*18c0*/  BSYNC.RECONVERGENT B1 ;  /* 0x0000000000017941 */ /* 0x000fea0003800200 */
.L_x_1227:
        /* <DEDUP_REMOVED lines=22> */
.L_x_1230:
[----:B------:R-:W-:Y:S05]  /*1a30*/  BSYNC.RECONVERGENT B1 ;  /* 0x0000000000017941 */ /* 0x000fea0003800200 */
.L_x_1229:
        /* <DEDUP_REMOVED lines=22> */
.L_x_1232:
[----:B------:R-:W-:Y:S05]  /*1ba0*/  BSYNC.RECONVERGENT B1 ;  /* 0x0000000000017941 */ /* 0x000fea0003800200 */
.L_x_1231:
        /* <DEDUP_REMOVED lines=21> */
.L_x_1234:
[----:B------:R-:W-:Y:S05]  /*1d00*/  BSYNC.RECONVERGENT B1 ;  /* 0x0000000000017941 */ /* 0x000fea0003800200 */
.L_x_1233:
        /* <DEDUP_REMOVED lines=21> */
.L_x_1236:
[----:B------:R-:W-:Y:S05]  /*1e60*/  BSYNC.RECONVERGENT B1 ;  /* 0x0000000000017941 */ /* 0x000fea0003800200 */
.L_x_1235:
        /* <DEDUP_REMOVED lines=20> */
.L_x_1211:
        /* <DEDUP_REMOVED lines=33> */
.L_x_1238:
[----:B------:R-:W-:Y:S05]  /*21c0*/  BSYNC.RECONVERGENT B1 ;  /* 0x0000000000017941 */ /* 0x000fea0003800200 */
.L_x_1237:
        /* <DEDUP_REMOVED lines=27> */
.L_x_1240:
[----:B------:R-:W-:Y:S05]  /*2380*/  BSYNC.RECONVERGENT B1 ;  /* 0x0000000000017941 */ /* 0x000fea0003800200 */
.L_x_1239:
        /* <DEDUP_REMOVED lines=27> */
.L_x_1242:
[----:B------:R-:W-:Y:S05]  /*2540*/  BSYNC.RECONVERGENT B1 ;  /* 0x0000000000017941 */ /* 0x000fea0003800200 */
.L_x_1241:
        /* <DEDUP_REMOVED lines=27> */
.L_x_1244:
[----:B------:R-:W-:Y:S05]  /*2700*/  BSYNC.RECONVERGENT B1 ;  /* 0x0000000000017941 */ /* 0x000fea0003800200 */
.L_x_1243:
        /* <DEDUP_REMOVED lines=28> */
.L_x_1246:
[----:B------:R-:W-:Y:S05]  /*28d0*/  BSYNC.RECONVERGENT B1 ;  /* 0x0000000000017941 */ /* 0x000fea0003800200 */
.L_x_1245:
        /* <DEDUP_REMOVED lines=10> */
.L_x_1248:
[----:B------:R-:W-:Y:S05]  /*2980*/  BSYNC.RECONVERGENT B1 ;  /* 0x0000000000017941 */ /* 0x000fea0003800200 */
.L_x_1247:
        /* <DEDUP_REMOVED lines=35> */
.L_x_1250:
[----:B------:R-:W-:Y:S05]  /*2bc0*/  BSYNC.RECONVERGENT B1 ;  /* 0x0000000000017941 */ /* 0x000fea0003800200 */
.L_x_1249:
        /* <DEDUP_REMOVED lines=32> */
.L_x_1252:
[----:B------:R-:W-:Y:S05]  /*2dd0*/  BSYNC.RECONVERGENT B1 ;  /* 0x0000000000017941 */ /* 0x000fea0003800200 */
.L_x_1251:
        /* <DEDUP_REMOVED lines=32> */
.L_x_1254:
[----:B------:R-:W-:Y:S05]  /*2fe0*/  BSYNC.RECONVERGENT B1 ;  /* 0x0000000000017941 */ /* 0x000fea0003800200 */
.L_x_1253:
        /* <DEDUP_REMOVED lines=32> */
.L_x_1256:
[----:B------:R-:W-:Y:S05]  /*31f0*/  BSYNC.RECONVERGENT B1 ;  /* 0x0000000000017941 */ /* 0x000fea0003800200 */
.L_x_1255:
        /* <DEDUP_REMOVED lines=32> */
.L_x_1258:
[----:B------:R-:W-:Y:S05]  /*3400*/  BSYNC.RECONVERGENT B1 ;  /* 0x0000000000017941 */ /* 0x000fea0003800200 */
.L_x_1257:
        /* <DEDUP_REMOVED lines=32> */
.L_x_1260:
[----:B------:R-:W-:Y:S05]  /*3610*/  BSYNC.RECONVERGENT B1 ;  /* 0x0000000000017941 */ /* 0x000fea0003800200 */
.L_x_1259:
        /* <DEDUP_REMOVED lines=30> */
.L_x_1192:
        /* <DEDUP_REMOVED lines=11> */
[----:B------:R-:W-:Y:S01]  /*38b0*/  FSEL R4, R6, R4, !P0 ;  /* 0x0000000406047208 */ /* 0x000fe20004000000 */
[C---:B------:R-:W-:Y:S01]  /*38c0*/  VIADD R6, R0.reuse, 0x200 ;  /* 0x0000020000067836 */ /* 0x040fe20000000000 */
[----:B------:R-:W-:Y:S01]  /*38d0*/  FSEL R5, R7, R5, !P0 ;  /* 0x0000000507057208 */ /* 0x000fe20004000000 */
[----:B------:R-:W-:-:S05]  /*38e0*/  VIADD R7, R0, 0x100 ;  /* 0x0000010000077836 */ /* 0x000fca0000000000 */
[----:B----4-:R-:W-:-:S06]  /*38f0*/  DSETP.GEU.AND P1, PT, R8, R4, PT ;  /* 0x000000040800722a */ /* 0x010fcc0003f2e000 */
[----:B------:R-:W-:Y:S02]  /*3900*/  FSEL R4, R8, R4, !P1 ;  /* 0x0000000408047208 */ /* 0x000fe40004800000 */
[----:B------:R-:W-:-:S03]  /*3910*/  FSEL R5, R9, R5, !P1 ;  /* 0x0000000509057208 */ /* 0x000fc60004800000 */
[----:B------:R-:W-:Y:S02]  /*3920*/  IMAD.MOV.U32 R8, RZ, RZ, R4 ;  /* 0x000000ffff087224 */ /* 0x000fe400078e0004 */
[----:B------:R-:W-:Y:S01]  /*3930*/  IMAD.MOV.U32 R9, RZ, RZ, R5 ;  /* 0x000000ffff097224 */ /* 0x000fe200078e0005 */
[----:B--2---:R-:W-:Y:S01]  /*3940*/  DSETP.GEU.AND P2, PT, R4, R12, PT ;  /* 0x0000000c0400722a */ /* 0x004fe20003f4e000 */
[----:B------:R-:W-:-:S05]  /*3950*/  @P1 SEL R6, R7, R0, !P0 ;  /* 0x0000000007061207 */ /* 0x000fca0004000000 */
        /* <DEDUP_REMOVED lines=9> */
.L_x_1262:
[----:B------:R-:W-:Y:S05]  /*39f0*/  BSYNC.RECONVERGENT B1 ;  /* 0x0000000000017941 */ /* 0x000fea0003800200 */
.L_x_1261:
        /* <DEDUP_REMOVED lines=16> */
[----:B------:R-:W-:Y:S02]  /*3b00*/  @P1 SEL R23, R12, R5, !P0 ;  /* 0x000000050c171207 */ /* 0x000fe40004000000 */
[----:B------:R-:W-:Y:S01]  /*3b10*/  @P1 FSEL R4, R8, R2, !P0 ;  /* 0x0000000208041208 */ /* 0x000fe20004000000 */
[----:B------:R-:W-:Y:S01]  /*3b20*/  IMAD.MOV.U32 R8, RZ, RZ, R2 ;  /* 0x000000ffff087224 */ /* 0x000fe200078e0002 */
[----:B------:R-:W-:Y:S01]  /*3b30*/  @P1 FSEL R5, R9, R3, !P0 ;  /* 0x0000000309051208 */ /* 0x000fe20004000000 */
[----:B------:R-:W-:Y:S01]  /*3b40*/  IMAD.MOV.U32 R9, RZ, RZ, R3 ;  /* 0x000000ffff097224 */ /* 0x000fe200078e0003 */
[----:B------:R-:W-:Y:S01]  /*3b50*/  @P1 SEL R24, R13, R6, !P0 ;  /* 0x000000060d181207 */ /* 0x000fe20004000000 */
[----:B------:R-:W-:Y:S02]  /*3b60*/  @P1 IMAD.MOV.U32 R8, RZ, RZ, R4 ;  /* 0x000000ffff081224 */ /* 0x000fe400078e0004 */
[----:B------:R-:W-:-:S07]  /*3b70*/  @P1 IMAD.MOV.U32 R9, RZ, RZ, R5 ;  /* 0x000000ffff091224 */ /* 0x000fce00078e0005 */
.L_x_1264:
[----:B------:R-:W-:Y:S05]  /*3b80*/  BSYNC.RECONVERGENT B1 ;  /* 0x0000000000017941 */ /* 0x000fea0003800200 */
.L_x_1263:
[----:B------:R-:W-:Y:S01]  /*3b90*/  UISETP.GE.U32.AND UP0, UPT, UR4, 0xa00, UPT ;  /* 0x00000a000400788c */ /* 0x000fe2000bf06070 */
[----:B------:R-:W-:-:S08]  /*3ba0*/  IMAD.MOV.U32 R7, RZ, RZ, 0x500 ;  /* 0x00000500ff077424 */ /* 0x000fd000078e00ff */
[----:B------:R-:W-:Y:S05]  /*3bb0*/  BRA.U !UP0, `(.L_x_1265) ;  /* 0x0000000908187547 */ /* 0x000fea000b800000 */
[----:B------:R-:W-:Y:S01]  /*3bc0*/  IMAD.MOV.U32 R7, RZ, RZ, 0x500 ;  /* 0x00000500ff077424 */ /* 0x000fe200078e00ff */
[----:B------:R-:W0:Y:S01]  /*3bd0*/  LDCU UR4, c[0x0][0x398] ;  /* 0x00007300ff0477ac */ /* 0x000e220008000800 */
[----:B------:R-:W1:Y:S05]  /*3be0*/  LDCU.64 UR6, c[0x0][0x388] ;  /* 0x00007100ff0677ac */ /* 0x000e6a0008000a00 */
.L_x_1276:
[----:B------:R-:W-:-:S05]  /*3bf0*/  IMAD.WIDE.U32 R26, R7, 0x8, R10 ;  /* 0x00000008071a7825 */ /* 0x000fca00078e000a */
[----:B------:R-:W2:Y:S04]  /*3c00*/  LDG.E.64 R18, desc[UR8][R26.64] ;  /* 0x000000081a127981 */ /* 0x000ea8000c1e1b00 */
[----:B------:R3:W5:Y:S04]  /*3c10*/  LDG.E.64 R16, desc[UR8][R26.64+0x800] ;  /* 0x000800081a107981 */ /* 0x000768000c1e1b00 */
[----:B------:R3:W5:Y:S04]  /*3c20*/  LDG.E.64 R14, desc[UR8][R26.64+0x1000] ;  /* 0x001000081a0e7981 */ /* 0x000768000c1e1b00 */
[----:B------:R3:W5:Y:S04]  /*3c30*/  LDG.E.64 R4, desc[UR8][R26.64+0x1800] ;  /* 0x001800081a047981 */ /* 0x000768000c1e1b00 */
[----:B------:R3:W5:Y:S01]  /*3c40*/  LDG.E.64 R2, desc[UR8][R26.64+0x2000] ;  /* 0x002000081a027981 */ /* 0x000762000c1e1b00 */
[----:B------:R-:W-:Y:S01]  /*3c50*/  IADD3 R6, P1, PT, R0, R7, RZ ;  /* 0x0000000700067210 */ /* 0x000fe20007f3e0ff */
[----:B------:R-:W-:Y:S01]  /*3c60*/  BSSY.RECONVERGENT B1, `(.L_x_1266) ;  /* 0x0000018000017945 */ /* 0x000fe20003800200 */
[----:B------:R-:W-:-:S02]  /*3c70*/  IMAD.MOV.U32 R22, RZ, RZ, R23 ;  /* 0x000000ffff167224 */ /* 0x000fc400078e0017 */
[----:B-1----:R-:W-:Y:S01]  /*3c80*/  IADD3 R6, P2, PT, R6, UR6, RZ ;  /* 0x0000000606067c10 */ /* 0x002fe2000ff5e0ff */
[----:B------:R-:W-:Y:S02]  /*3c90*/  IMAD.X R21, RZ, RZ, RZ, P1 ;  /* 0x000000ffff157224 */ /* 0x000fe400008e06ff */
[----:B------:R-:W-:Y:S02]  /*3ca0*/  IMAD.MOV.U32 R20, RZ, RZ, R24 ;  /* 0x000000ffff147224 */ /* 0x000fe400078e0018 */
[----:B------:R-:W-:Y:S01]  /*3cb0*/  IMAD.MOV.U32 R12, RZ, RZ, R8 ;  /* 0x000000ffff0c7224 */ /* 0x000fe200078e0008 */
[----:B------:R-:W-:Y:S01]  /*3cc0*/  IADD3.X R21, PT, PT, R21, UR7, RZ, P2, !PT ;  /* 0x0000000715157c10 */ /* 0x000fe200097fe4ff */
        /* <DEDUP_REMOVED lines=17> */
.L_x_1267:
[----:B0-----:R-:W-:Y:S05]  /*3de0*/  BSYNC.RECONVERGENT B1 ;  /* 0x0000000000017941 */ /* 0x001fea0003800200 */
.L_x_1266:
[----:B-----5:R-:W-:Y:S01]  /*3df0*/  DSETP.GEU.AND P0, PT, R12, R16, PT ;  /* 0x000000100c00722a */ /* 0x020fe20003f0e000 */
[----:B------:R-:W-:Y:S01]  /*3e00*/  BSSY.RECONVERGENT B1, `(.L_x_1268) ;  /* 0x0000017000017945 */ /* 0x000fe20003800200 */
[----:B------:R-:W-:Y:S02]  /*3e10*/  IMAD.MOV.U32 R24, RZ, RZ, R22 ;  /* 0x000000ffff187224 */ /* 0x000fe400078e0016 */
[----:B------:R-:W-:Y:S02]  /*3e20*/  IMAD.MOV.U32 R23, RZ, RZ, R20 ;  /* 0x000000ffff177224 */ /* 0x000fe400078e0014 */
[----:B------:R-:W-:Y:S02]  /*3e30*/  IMAD.MOV.U32 R8, RZ, RZ, R12 ;  /* 0x000000ffff087224 */ /* 0x000fe400078e000c */
[----:B------:R-:W-:-:S06]  /*3e40*/  IMAD.MOV.U32 R9, RZ, RZ, R13 ;  /* 0x000000ffff097224 */ /* 0x000fcc00078e000d */
[----:B------:R-:W-:Y:S05]  /*3e50*/  @!P0 BRA `(.L_x_1269) ;  /* 0x0000000000448947 */ /* 0x000fea0003800000 */
[----:B------:R-:W-:Y:S01]  /*3e60*/  IADD3 R19, P0, P1, R0, UR6, R7 ;  /* 0x0000000600137c10 */ /* 0x000fe2000f91e007 */
[----:B------:R-:W-:Y:S02]  /*3e70*/  IMAD.MOV.U32 R8, RZ, RZ, R16 ;  /* 0x000000ffff087224 */ /* 0x000fe400078e0010 */
[----:B------:R-:W-:Y:S01]  /*3e80*/  IMAD.MOV.U32 R9, RZ, RZ, R17 ;  /* 0x000000ffff097224 */ /* 0x000fe200078e0011 */
[----:B------:R-:W-:Y:S02]  /*3e90*/  IADD3.X R23, PT, PT, RZ, UR7, RZ, P0, P1 ;  /* 0x00000007ff177c10 */ /* 0x000fe400087e24ff */
[----:B------:R-:W-:Y:S01]  /*3ea0*/  IADD3 R19, P2, PT, R19, 0x100, RZ ;  /* 0x0000010013137810 */ /* 0x000fe20007f5e0ff */
[----:B------:R-:W-:-:S04]  /*3eb0*/  DSETP.GEU.AND P0, PT, R16, R12, PT ;  /* 0x0000000c1000722a */ /* 0x000fc80003f0e000 */
[----:B------:R-:W-:Y:S02]  /*3ec0*/  IMAD.X R23, RZ, RZ, R23, P2 ;  /* 0x000000ffff177224 */ /* 0x000fe400010e0617 */
[----:B------:R-:W-:-:S08]  /*3ed0*/  IMAD.MOV.U32 R24, RZ, RZ, R19 ;  /* 0x000000ffff187224 */ /* 0x000fd000078e0013 */
        /* <DEDUP_REMOVED lines=9> */
.L_x_1269:
[----:B------:R-:W-:Y:S05]  /*3f70*/  BSYNC.RECONVERGENT B1 ;  /* 0x0000000000017941 */ /* 0x000fea0003800200 */
.L_x_1268:
        /* <DEDUP_REMOVED lines=8> */
[----:B------:R-:W-:Y:S01]  /*4000*/  IADD3 R19, P2, P3, R0, UR6, R7 ;  /* 0x0000000600137c10 */ /* 0x000fe2000fb5e007 */
[----:B------:R-:W-:Y:S02]  /*4010*/  IMAD.MOV.U32 R16, RZ, RZ, R14 ;  /* 0x000000ffff107224 */ /* 0x000fe400078e000e */
[----:B------:R-:W-:Y:S01]  /*4020*/  IMAD.MOV.U32 R17, RZ, RZ, R15 ;  /* 0x000000ffff117224 */ /* 0x000fe200078e000f */
[----:B------:R-:W-:Y:S02]  /*4030*/  IADD3 R19, P1, PT, R19, 0x200, RZ ;  /* 0x0000020013137810 */ /* 0x000fe40007f3e0ff */
[----:B------:R-:W-:-:S05]  /*4040*/  IADD3.X R18, PT, PT, RZ, UR7, RZ, P2, P3 ;  /* 0x00000007ff127c10 */ /* 0x000fca00097e64ff */
        /* <DEDUP_REMOVED lines=10> */
.L_x_1271:
[----:B------:R-:W-:Y:S05]  /*40f0*/  BSYNC.RECONVERGENT B1 ;  /* 0x0000000000017941 */ /* 0x000fea0003800200 */
.L_x_1270:
        /* <DEDUP_REMOVED lines=23> */
.L_x_1273:
[----:B------:R-:W-:Y:S05]  /*4270*/  BSYNC.RECONVERGENT B1 ;  /* 0x0000000000017941 */ /* 0x000fea0003800200 */
.L_x_1272:
        /* <DEDUP_REMOVED lines=21> */
.L_x_1275:
[----:B------:R-:W-:Y:S05]  /*43d0*/  BSYNC.RECONVERGENT B1 ;  /* 0x0000000000017941 */ /* 0x000fea0003800200 */
.L_x_1274:
[C---:B------:R-:W-:Y:S02]  /*43e0*/  VIADD R2, R7.reuse, 0xa00 ;  /* 0x00000a0007027836 */ /* 0x040fe40000000000 */
[----:B------:R-:W-:-:S03]  /*43f0*/  VIADD R7, R7, 0x500 ;  /* 0x0000050007077836 */ /* 0x000fc60000000000 */
[----:B------:R-:W-:-:S13]  /*4400*/  ISETP.GT.AND P0, PT, R2, UR4, PT ;  /* 0x0000000402007c0c */ /* 0x000fda000bf04270 */
[----:B------:R-:W-:Y:S05]  /*4410*/  @!P0 BRA `(.L_x_1276) ;  /* 0xfffffff400f48947 */ /* 0x000fea000383ffff */
.L_x_1265:
        /* <DEDUP_REMOVED lines=13> */
[----:B------:R-:W0:Y:S01]  /*44f0*/  LDC.64 R2, c[0x0][0x380] ;  /* 0x0000e000ff027b82 */ /* 0x000e220000000a00 */
[----:B------:R-:W-:Y:S01]  /*4500*/  IMAD.IADD R11, R0, 0x1, R7 ;  /* 0x00000001000b7824 */ /* 0x000fe200078e0207 */
[----:B------:R-:W-:-:S04]  /*4510*/  LEA.HI R4, R5, 0x1, RZ, 0x18 ;  /* 0x0000000105047811 */ /* 0x000fc800078fc0ff */
[C---:B------:R-:W-:Y:S02]  /*4520*/  IADD3 R19, P0, PT, R11.reuse, UR6, RZ ;  /* 0x000000060b137c10 */ /* 0x040fe4000ff1e0ff */
[----:B------:R-:W-:Y:S01]  /*4530*/  LOP3.LUT R6, R4, 0x3, RZ, 0xc0, !PT ;  /* 0x0000000304067812 */ /* 0x000fe200078ec0ff */
[----:B------:R-:W-:Y:S02]  /*4540*/  IMAD.MOV.U32 R4, RZ, RZ, R0 ;  /* 0x000000ffff047224 */ /* 0x000fe400078e0000 */
[----:B------:R-:W-:Y:S02]  /*4550*/  IMAD.X R21, RZ, RZ, UR7, P0 ;  /* 0x00000007ff157e24 */ /* 0x000fe400080e06ff */
[----:B------:R-:W-:Y:S02]  /*4560*/  IMAD.MOV R6, RZ, RZ, -R6 ;  /* 0x000000ffff067224 */ /* 0x000fe400078e0a06 */
[----:B0-----:R-:W-:-:S04]  /*4570*/  IMAD.WIDE.U32 R2, R11, 0x8, R2 ;  /* 0x000000080b027825 */ /* 0x001fc800078e0002 */
[----:B------:R-:W-:Y:S02]  /*4580*/  IMAD.MOV.U32 R14, RZ, RZ, R2 ;  /* 0x000000ffff0e7224 */ /* 0x000fe400078e0002 */
[----:B------:R-:W-:-:S07]  /*4590*/  IMAD.MOV.U32 R15, RZ, RZ, R3 ;  /* 0x000000ffff0f7224 */ /* 0x000fce00078e0003 */
.L_x_1283:
        /* <DEDUP_REMOVED lines=27> */
.L_x_1282:
[----:B------:R-:W-:Y:S05]  /*4750*/  BSYNC.RECONVERGENT B3 ;  /* 0x0000000000037941 */ /* 0x000fea0003800200 */
.L_x_1281:
[----:B------:R-:W-:Y:S01]  /*4760*/  IADD3 R19, P0, PT, R19, 0x100, RZ ;  /* 0x0000010013137810 */ /* 0x000fe20007f1e0ff */
[----:B------:R-:W-:Y:S02]  /*4770*/  VIADD R4, R4, 0x100 ;  /* 0x0000010004047836 */ /* 0x000fe40000000000 */
[----:B------:R-:W-:Y:S02]  /*4780*/  IMAD.X R15, RZ, RZ, R15, P3 ;  /* 0x000000ffff0f7224 */ /* 0x000fe400018e060f */
[----:B------:R-:W-:Y:S01]  /*4790*/  IMAD.X R21, RZ, RZ, R21, P0 ;  /* 0x000000ffff157224 */ /* 0x000fe200000e0615 */
[----:B------:R-:W-:Y:S07]  /*47a0*/  @P2 BRA `(.L_x_1283) ;  /* 0xfffffffc007c2947 */ /* 0x000fee000383ffff */
.L_x_1280:
[----:B------:R-:W-:Y:S05]  /*47b0*/  BSYNC.RECONVERGENT B2 ;  /* 0x0000000000027941 */ /* 0x000fea0003800200 */
.L_x_1279:
[----:B------:R-:W-:-:S13]  /*47c0*/  ISETP.GE.U32.AND P0, PT, R5, 0x300, PT ;  /* 0x000003000500780c */ /* 0x000fda0003f06070 */
[----:B------:R-:W-:Y:S05]  /*47d0*/  @!P0 BRA `(.L_x_1278) ;  /* 0x0000000400fc8947 */ /* 0x000fea0003800000 */
[----:B------:R-:W0:Y:S01]  /*47e0*/  LDCU.128 UR12, c[0x0][0x380] ;  /* 0x00007000ff0c77ac */ /* 0x000e220008000c00 */
[----:B------:R-:W1:Y:S01]  /*47f0*/  LDC.64 R20, c[0x0][0x380] ;  /* 0x0000e000ff147b82 */ /* 0x000e620000000a00 */
[C---:B------:R-:W-:Y:S01]  /*4800*/  IADD3 R5, P1, PT, R4.reuse, R7, RZ ;  /* 0x0000000704057210 */ /* 0x040fe20007f3e0ff */
[C---:B------:R-:W-:Y:S02]  /*4810*/  IMAD.IADD R16, R4.reuse, 0x1, R7 ;  /* 0x0000000104107824 */ /* 0x040fe400078e0207 */
[----:B------:R-:W-:Y:S02]  /*4820*/  VIADD R22, R4, 0x200 ;  /* 0x0000020004167836 */ /* 0x000fe40000000000 */
[----:B------:R-:W-:Y:S02]  /*4830*/  IMAD.X R10, RZ, RZ, RZ, P1 ;  /* 0x000000ffff0a7224 */ /* 0x000fe400008e06ff */
[----:B------:R-:W2:Y:S01]  /*4840*/  LDC.64 R2, c[0x0][0x388] ;  /* 0x0000e200ff027b82 */ /* 0x000ea20000000a00 */
[----:B0-----:R-:W-:-:S02]  /*4850*/  LEA R6, P2, R5, UR12, 0x3 ;  /* 0x0000000c05067c11 */ /* 0x001fc4000f8418ff */
[----:B------:R-:W-:Y:S02]  /*4860*/  IADD3 R18, P0, PT, R16, UR14, RZ ;  /* 0x0000000e10127c10 */ /* 0x000fe4000ff1e0ff */
[----:B------:R-:W-:Y:S02]  /*4870*/  IADD3 R6, P1, PT, R6, 0x1800, RZ ;  /* 0x0000180006067810 */ /* 0x000fe40007f3e0ff */
[----:B------:R-:W-:Y:S01]  /*4880*/  LEA.HI.X R5, R5, UR13, R10, 0x3, P2 ;  /* 0x0000000d05057c11 */ /* 0x000fe200090f1c0a */
[----:B-1----:R-:W-:-:S04]  /*4890*/  IMAD.WIDE.U32 R20, R16, 0x8, R20 ;  /* 0x0000000810147825 */ /* 0x002fc800078e0014 */
[----:B------:R-:W-:Y:S02]  /*48a0*/  IMAD.X R19, RZ, RZ, UR15, P0 ;  /* 0x0000000fff137e24 */ /* 0x000fe400080e06ff */
[----:B------:R-:W-:-:S07]  /*48b0*/  IMAD.X R5, RZ, RZ, R5, P1 ;  /* 0x000000ffff057224 */ /* 0x000fce00008e0605 */
.L_x_1292:
[----:B------:R-:W3:Y:S01]  /*48c0*/  LDG.E.64 R14, desc[UR8][R20.64] ;  /* 0x00000008140e7981 */ /* 0x000ee2000c1e1b00 */
[----:B------:R-:W-:-:S05]  /*48d0*/  IMAD.MOV.U32 R4, RZ, RZ, R6 ;  /* 0x000000ffff047224 */ /* 0x000fca00078e0006 */
[----:B------:R0:W5:Y:S04]  /*48e0*/  LDG.E.64 R10, desc[UR8][R4.64+-0x1000] ;  /* 0xfff00008040a7981 */ /* 0x000168000c1e1b00 */
[----:B------:R0:W5:Y:S01]  /*48f0*/  LDG.E.64 R6, desc[UR8][R4.64+-0x800] ;  /* 0xfff8000804067981 */ /* 0x000162000c1e1b00 */
[----:B------:R-:W-:Y:S01]  /*4900*/  BSSY.RECONVERGENT B2, `(.L_x_1284) ;  /* 0x0000015000027945 */ /* 0x000fe20003800200 */
[----:B------:R-:W-:Y:S02]  /*4910*/  IMAD.MOV.U32 R26, RZ, RZ, R23 ;  /* 0x000000ffff1a7224 */ /* 0x000fe400078e0017 */
[----:B------:R-:W-:Y:S02]  /*4920*/  IMAD.MOV.U32 R25, RZ, RZ, R24 ;  /* 0x000000ffff197224 */ /* 0x000fe400078e0018 */
[----:B------:R-:W-:-:S02]  /*4930*/  IMAD.MOV.U32 R12, RZ, RZ, R8 ;  /* 0x000000ffff0c7224 */ /* 0x000fc400078e0008 */
[----:B------:R-:W-:Y:S01]  /*4940*/  IMAD.MOV.U32 R13, RZ, RZ, R9 ;  /* 0x000000ffff0d7224 */ /* 0x000fe200078e0009 */
[----:B---3--:R-:W-:-:S14]  /*4950*/  DSETP.GEU.AND P0, PT, R8, R14, PT ;  /* 0x0000000e0800722a */ /* 0x008fdc0003f0e000 */
        /* <DEDUP_REMOVED lines=15> */
.L_x_1285:
[----:B------:R-:W-:Y:S05]  /*4a50*/  BSYNC.RECONVERGENT B2 ;  /* 0x0000000000027941 */ /* 0x000fea0003800200 */
.L_x_1284:
[----:B-----5:R-:W-:Y:S01]  /*4a60*/  DSETP.GEU.AND P0, PT, R12, R10, PT ;  /* 0x0000000a0c00722a */ /* 0x020fe20003f0e000 */
[----:B------:R-:W-:Y:S01]  /*4a70*/  VIADD R9, R16, 0x100 ;  /* 0x0000010010097836 */ /* 0x000fe20000000000 */
[----:B------:R-:W-:Y:S01]  /*4a80*/  BSSY.RECONVERGENT B2, `(.L_x_1286) ;  /* 0x0000016000027945 */ /* 0x000fe20003800200 */
[----:B------:R-:W-:Y:S02]  /*4a90*/  IMAD.MOV.U32 R15, RZ, RZ, R26 ;  /* 0x000000ffff0f7224 */ /* 0x000fe400078e001a */
[----:B------:R-:W-:Y:S01]  /*4aa0*/  IMAD.MOV.U32 R14, RZ, RZ, R25 ;  /* 0x000000ffff0e7224 */ /* 0x000fe200078e0019 */
[----:B--2---:R-:W-:Y:S01]  /*4ab0*/  IADD3 R23, P1, PT, R9, R2, RZ ;  /* 0x0000000209177210 */ /* 0x004fe20007f3e0ff */
[----:B------:R-:W-:Y:S02]  /*4ac0*/  IMAD.MOV.U32 R8, RZ, RZ, R12 ;  /* 0x000000ffff087224 */ /* 0x000fe400078e000c */
[----:B------:R-:W-:Y:S02]  /*4ad0*/  IMAD.MOV.U32 R9, RZ, RZ, R13 ;  /* 0x000000ffff097224 */ /* 0x000fe400078e000d */
[----:B------:R-:W-:-:S03]  /*4ae0*/  IMAD.X R24, RZ, RZ, R3, P1 ;  /* 0x000000ffff187224 */ /* 0x000fc600008e0603 */
        /* <DEDUP_REMOVED lines=15> */
.L_x_1287:
[----:B------:R-:W-:Y:S05]  /*4be0*/  BSYNC.RECONVERGENT B2 ;  /* 0x0000000000027941 */ /* 0x000fea0003800200 */
.L_x_1286:
[----:B------:R0:W5:Y:S01]  /*4bf0*/  LDG.E.64 R10, desc[UR8][R4.64] ;  /* 0x00000008040a7981 */ /* 0x000162000c1e1b00 */
[----:B------:R-:W-:Y:S01]  /*4c00*/  DSETP.GEU.AND P0, PT, R8, R6, PT ;  /* 0x000000060800722a */ /* 0x000fe20003f0e000 */
[----:B------:R-:W-:Y:S01]  /*4c10*/  VIADD R13, R16, 0x200 ;  /* 0x00000200100d7836 */ /* 0x000fe20000000000 */
[----:B------:R-:W-:Y:S01]  /*4c20*/  BSSY.RECONVERGENT B2, `(.L_x_1288) ;  /* 0x0000016000027945 */ /* 0x000fe20003800200 */
[----:B------:R-:W-:Y:S02]  /*4c30*/  IMAD.MOV.U32 R26, RZ, RZ, R15 ;  /* 0x000000ffff1a7224 */ /* 0x000fe400078e000f */
[----:B------:R-:W-:Y:S01]  /*4c40*/  IMAD.MOV.U32 R25, RZ, RZ, R14 ;  /* 0x000000ffff197224 */ /* 0x000fe200078e000e */
[----:B------:R-:W-:Y:S01]  /*4c50*/  IADD3 R24, P1, PT, R13, R2, RZ ;  /* 0x000000020d187210 */ /* 0x000fe20007f3e0ff */
[----:B------:R-:W-:Y:S02]  /*4c60*/  IMAD.MOV.U32 R12, RZ, RZ, R8 ;  /* 0x000000ffff0c7224 */ /* 0x000fe400078e0008 */
[----:B------:R-:W-:-:S02]  /*4c70*/  IMAD.MOV.U32 R13, RZ, RZ, R9 ;  /* 0x000000ffff0d7224 */ /* 0x000fc400078e0009 */
[----:B------:R-:W-:-:S03]  /*4c80*/  IMAD.X R23, RZ, RZ, R3, P1 ;  /* 0x000000ffff177224 */ /* 0x000fc600008e0603 */
        /* <DEDUP_REMOVED lines=15> */
.L_x_1289:
[----:B------:R-:W-:Y:S05]  /*4d80*/  BSYNC.RECONVERGENT B2 ;  /* 0x0000000000027941 */ /* 0x000fea0003800200 */
.L_x_1288:
[----:B-----5:R-:W-:Y:S01]  /*4d90*/  DSETP.GEU.AND P0, PT, R12, R10, PT ;  /* 0x0000000a0c00722a */ /* 0x020fe20003f0e000 */
[----:B------:R-:W-:Y:S01]  /*4da0*/  VIADD R7, R16, 0x300 ;  /* 0x0000030010077836 */ /* 0x000fe20000000000 */
[----:B------:R-:W-:Y:S01]  /*4db0*/  BSSY.RECONVERGENT B2, `(.L_x_1290) ;  /* 0x0000016000027945 */ /* 0x000fe20003800200 */
[----:B------:R-:W-:Y:S02]  /*4dc0*/  IMAD.MOV.U32 R23, RZ, RZ, R26 ;  /* 0x000000ffff177224 */ /* 0x000fe400078e001a */
[----:B------:R-:W-:Y:S01]  /*4dd0*/  IMAD.MOV.U32 R24, RZ, RZ, R25 ;  /* 0x000000ffff187224 */ /* 0x000fe200078e0019 */
[----:B------:R-:W-:Y:S01]  /*4de0*/  IADD3 R7, P1, PT, R7, R2, RZ ;  /* 0x0000000207077210 */ /* 0x000fe20007f3e0ff */
        /* <DEDUP_REMOVED lines=18> */
.L_x_1291:
[----:B------:R-:W-:Y:S05]  /*4f10*/  BSYNC.RECONVERGENT B2 ;  /* 0x0000000000027941 */ /* 0x000fea0003800200 */
.L_x_1290:
[----:B------:R-:W-:Y:S01]  /*4f20*/  VIADD R10, R22, 0x200 ;  /* 0x00000200160a7836 */ /* 0x000fe20000000000 */
[----:B------:R-:W-:Y:S01]  /*4f30*/  IADD3 R6, P2, PT, R4, 0x2000, RZ ;  /* 0x0000200004067810 */ /* 0x000fe20007f5e0ff */
[----:B------:R-:W-:Y:S01]  /*4f40*/  VIADD R22, R22, 0x400 ;  /* 0x0000040016167836 */ /* 0x000fe20000000000 */
[----:B------:R-:W-:Y:S01]  /*4f50*/  IADD3 R18, P1, PT, R18, 0x400, RZ ;  /* 0x0000040012127810 */ /* 0x000fe20007f3e0ff */
[----:B------:R-:W-:Y:S01]  /*4f60*/  VIADD R16, R16, 0x400 ;  /* 0x0000040010107836 */ /* 0x000fe20000000000 */
[----:B------:R-:W-:Y:S01]  /*4f70*/  ISETP.GE.AND P0, PT, R10, R17, PT ;  /* 0x000000110a00720c */ /* 0x000fe20003f06270 */
[----:B------:R-:W-:Y:S01]  /*4f80*/  IMAD.X R5, RZ, RZ, R5, P2 ;  /* 0x000000ffff057224 */ /* 0x000fe200010e0605 */
[----:B------:R-:W-:Y:S01]  /*4f90*/  IADD3 R20, P2, PT, R20, 0x2000, RZ ;  /* 0x0000200014147810 */ /* 0x000fe20007f5e0ff */
[----:B------:R-:W-:-:S04]  /*4fa0*/  IMAD.X R19, RZ, RZ, R19, P1 ;  /* 0x000000ffff137224 */ /* 0x000fc800008e0613 */
[----:B------:R-:W-:-:S06]  /*4fb0*/  IMAD.X R21, RZ, RZ, R21, P2 ;  /* 0x000000ffff157224 */ /* 0x000fcc00010e0615 */
[----:B------:R-:W-:Y:S05]  /*4fc0*/  @!P0 BRA `(.L_x_1292) ;  /* 0xfffffff8003c8947 */ /* 0x000fea000383ffff */
.L_x_1278:
[----:B------:R-:W-:Y:S05]  /*4fd0*/  BSYNC.RECONVERGENT B1 ;  /* 0x0000000000017941 */ /* 0x000fea0003800200 */
.L_x_1277:
        /* <DEDUP_REMOVED lines=27> */
.L_x_1294:
[----:B------:R-:W-:Y:S05]  /*5190*/  BSYNC.RECONVERGENT B1 ;  /* 0x0000000000017941 */ /* 0x000fea0003800200 */
.L_x_1293:
        /* <DEDUP_REMOVED lines=26> */
.L_x_1296:
[----:B------:R-:W-:Y:S05]  /*5340*/  BSYNC.RECONVERGENT B1 ;  /* 0x0000000000017941 */ /* 0x000fea0003800200 */
.L_x_1295:
        /* <DEDUP_REMOVED lines=26> */
.L_x_1298:
[----:B------:R-:W-:Y:S05]  /*54f0*/  BSYNC.RECONVERGENT B1 ;  /* 0x0000000000017941 */ /* 0x000fea0003800200 */
.L_x_1297:
        /* <DEDUP_REMOVED lines=26> */
.L_x_1300:
[----:B------:R-:W-:Y:S05]  /*56a0*/  BSYNC.RECONVERGENT B1 ;  /* 0x0000000000017941 */ /* 0x000fea0003800200 */
.L_x_1299:
        /* <DEDUP_REMOVED lines=27> */
.L_x_1302:
[----:B------:R-:W-:Y:S05]  /*5860*/  BSYNC.RECONVERGENT B1 ;  /* 0x0000000000017941 */ /* 0x000fea0003800200 */
.L_x_1301:
        /* <DEDUP_REMOVED lines=10> */
.L_x_1304:
[----:B------:R-:W-:Y:S05]  /*5910*/  BSYNC.RECONVERGENT B1 ;  /* 0x0000000000017941 */ /* 0x000fea0003800200 */
.L_x_1303:
        /* <DEDUP_REMOVED lines=31> */
.L_x_1306:
[----:B------:R-:W-:Y:S05]  /*5b10*/  BSYNC.RECONVERGENT B1 ;  /* 0x0000000000017941 */ /* 0x000fea0003800200 */
.L_x_1305:
        /* <DEDUP_REMOVED lines=22> */
.L_x_1308:
[----:B------:R-:W-:Y:S05]  /*5c80*/  BSYNC.RECONVERGENT B1 ;  /* 0x0000000000017941 */ /* 0x000fea0003800200 */
.L_x_1307:
        /* <DEDUP_REMOVED lines=22> */
.L_x_1310:
[----:B------:R-:W-:Y:S05]  /*5df0*/  BSYNC.RECONVERGENT B1 ;  /* 0x0000000000017941 */ /* 0x000fea0003800200 */
.L_x_1309:
        /* <DEDUP_REMOVED lines=22> */
.L_x_1312:
[----:B------:R-:W-:Y:S05]  /*5f60*/  BSYNC.RECONVERGENT B1 ;  /* 0x0000000000017941 */ /* 0x000fea0003800200 */
.L_x_1311:
        /* <DEDUP_REMOVED lines=21> */
.L_x_1314:
[----:B------:R-:W-:Y:S05]  /*60c0*/  BSYNC.RECONVERGENT B1 ;  /* 0x0000000000017941 */ /* 0x000fea0003800200 */
.L_x_1313:
        /* <DEDUP_REMOVED lines=21> */
.L_x_1316:
[----:B------:R-:W-:Y:S05]  /*6220*/  BSYNC.RECONVERGENT B1 ;  /* 0x0000000000017941 */ /* 0x000fea0003800200 */
.L_x_1315:
        /* <DEDUP_REMOVED lines=19> */
.L_x_1224:
[----:B------:R-:W-:Y:S05]  /*6360*/  BSYNC.RECONVERGENT B0 ;  /* 0x0000000000007941 */ /* 0x000fea0003800200 */
.L_x_1191:
[----:B------:R-:W-:Y:S05]  /*6370*/  @P1 EXIT ;  /* 0x000000000000194d */ /* 0x000fea0003800000 */
[----:B01----:R-:W0:Y:S02]  /*6380*/  LDC.64 R4, c[0x0][0x390] ;  /* 0x0000e400ff047b82 */ /* 0x003e240000000a00 */
[----:B0-----:R-:W-:Y:S04]  /*6390*/  STG.E.64 desc[UR8][R4.64], R2 ;  /* 0x0000000204007986 */ /* 0x001fe8000c101b08 */
[----:B---34-:R-:W-:Y:S01]  /*63a0*/  STG.E.64 desc[UR8][R4.64+0x8], R16 ;  /* 0x0000081004007986 */ /* 0x018fe2000c101b08 */
[----:B------:R-:W-:Y:S05]  /*63b0*/  EXIT ;  /* 0x000000000000794d */ /* 0x000fea0003800000 */
.L_x_1317:
        /* <DEDUP_REMOVED lines=12> */
.L_x_2048:


//--------------------- .text._ZN6thrust24THRUST_300001_SM_1000_NS8cuda_cub4core6detail13_kernel_agentINS1_8__reduce11ReduceAgentIPN4cuda3std3__45tupleIJdlEEESC_SB_lNS1_9__extrema9arg_max_fIdlNS9_4lessIdEEEEEEJSC_SC_iSH_EEEvDpT0_ --------------------------
	.section	.text._ZN6thrust24THRUST_300001_SM_1000_NS8cuda_cub4core6detail13_kernel_agentINS1_8__reduce11ReduceAgentIPN4cuda3std3__45tupleIJdlEEESC_SB_lNS1_9__extrema9arg_max_fIdlNS9_4lessIdEEEEEEJSC_SC_iSH_EEEvDpT0_,"ax",@progbits
	.align	128
        .global         _ZN6thrust24THRUST_300001_SM_1000_NS8cuda_cub4core6detail13_kernel_agentINS1_8__reduce11ReduceAgentIPN4cuda3std3__45tupleIJdlEEESC_SB_lNS1_9__extrema9arg_max_fIdlNS9_4lessIdEEEEEEJSC_SC_iSH_EEEvDpT0_
        .type           _ZN6thrust24THRUST_300001_SM_1000_NS8cuda_cub4core6detail13_kernel_agentINS1_8__reduce11ReduceAgentIPN4cuda3std3__45tupleIJdlEEESC_SB_lNS1_9__extrema9arg_max_fIdlNS9_4lessIdEEEEEEJSC_SC_iSH_EEEvDpT0_,@function
        .size           _ZN6thrust24THRUST_300001_SM_1000_NS8cuda_cub4core6detail13_kernel_agentINS1_8__reduce11ReduceAgentIPN4cuda3std3__45tupleIJdlEEESC_SB_lNS1_9__extrema9arg_max_fIdlNS9_4lessIdEEEEEEJSC_SC_iSH_EEEvDpT0_,(.L_x_2049 - _ZN6thrust24THRUST_300001_SM_1000_NS8cuda_cub4core6detail13_kernel_agentINS1_8__reduce11ReduceAgentIPN4cuda3std3__45tupleIJdlEEESC_SB_lNS1_9__extrema9arg_max_fIdlNS9_4lessIdEEEEEEJSC_SC_iSH_EEEvDpT0_)
        .other          _ZN6thrust24THRUST_300001_SM_1000_NS8cuda_cub4core6detail13_kernel_agentINS1_8__reduce11ReduceAgentIPN4cuda3std3__45tupleIJdlEEESC_SB_lNS1_9__extrema9arg_max_fIdlNS9_4lessIdEEEEEEJSC_SC_iSH_EEEvDpT0_,@"STO_CUDA_ENTRY STV_DEFAULT"
_ZN6thrust24THRUST_300001_SM_1000_NS8cuda_cub4core6detail13_kernel_agentINS1_8__reduce11ReduceAgentIPN4cuda3std3__45tupleIJdlEEESC_SB_lNS1_9__extrema9arg_max_fIdlNS9_4lessIdEEEEEEJSC_SC_iSH_EEEvDpT0_:
.text._ZN6thrust24THRUST_300001_SM_1000_NS8cuda_cub4core6detail13_kernel_agentINS1_8__reduce11ReduceAgentIPN4cuda3std3__45tupleIJdlEEESC_SB_lNS1_9__extrema9arg_max_fIdlNS9_4lessIdEEEEEEJSC_SC_iSH_EEEvDpT0_:
        /* <DEDUP_REMOVED lines=21> */
.L_x_1321:
[----:B0-----:R-:W-:Y:S05]  /*0150*/  BSYNC.RECONVERGENT B1 ;  /* 0x0000000000017941 */ /* 0x001fea0003800200 */
.L_x_1320:
[----:B------:R-:W-:Y:S01]  /*0160*/  ISETP.GE.AND P0, PT, R19, UR8, PT ;  /* 0x0000000813007c0c */ /* 0x000fe2000bf06270 */
[----:B------:R-:W-:-:S12]  /*0170*/  BSSY.RECONVERGENT B1, `(.L_x_1322) ;  /* 0x0000099000017945 */ /* 0x000fd80003800200 */
[----:B------:R-:W-:Y:S05]  /*0180*/  @P0 BRA `(.L_x_1323) ;  /* 0x00000008005c0947 */ /* 0x000fea0003800000 */
[----:B------:R-:W-:Y:S01]  /*0190*/  LOP3.LUT R4, RZ, R19, RZ, 0x33, !PT ;  /* 0x00000013ff047212 */ /* 0x000fe200078e33ff */
[----:B------:R-:W-:Y:S04]  /*01a0*/  BSSY.RECONVERGENT B2, `(.L_x_1324) ;  /* 0x000002e000027945 */ /* 0x000fe80003800200 */
[----:B------:R-:W-:-:S05]  /*01b0*/  VIADD R4, R4, UR8 ;  /* 0x0000000804047c36 */ /* 0x000fca0008000000 */
[----:B-1----:R-:W-:-:S04]  /*01c0*/  LOP3.LUT R2, R4, 0x300, RZ, 0xc0, !PT ;  /* 0x0000030004027812 */ /* 0x002fc800078ec0ff */
[----:B------:R-:W-:-:S13]  /*01d0*/  ISETP.NE.AND P0, PT, R2, 0x300, PT ;  /* 0x000003000200780c */ /* 0x000fda0003f05270 */
[----:B------:R-:W-:Y:S05]  /*01e0*/  @!P0 BRA `(.L_x_1325) ;  /* 0x0000000000a48947 */ /* 0x000fea0003800000 */
[----:B------:R-:W0:Y:S01]  /*01f0*/  LDC.64 R2, c[0x0][0x380] ;  /* 0x0000e000ff027b82 */ /* 0x000e220000000a00 */
[----:B------:R-:W-:-:S04]  /*0200*/  LEA.HI R5, R4, 0x1, RZ, 0x18 ;  /* 0x0000000104057811 */ /* 0x000fc800078fc0ff */
[----:B------:R-:W-:-:S05]  /*0210*/  LOP3.LUT R5, R5, 0x3, RZ, 0xc0, !PT ;  /* 0x0000000305057812 */ /* 0x000fca00078ec0ff */
[----:B------:R-:W-:Y:S02]  /*0220*/  IMAD.MOV R5, RZ, RZ, -R5 ;  /* 0x000000ffff057224 */ /* 0x000fe400078e0a05 */
[----:B0-----:R-:W-:-:S04]  /*0230*/  IMAD.WIDE.U32 R2, R19, 0x10, R2 ;  /* 0x0000001013027825 */ /* 0x001fc800078e0002 */
[----:B------:R-:W-:-:S07]  /*0240*/  IMAD.MOV.U32 R16, RZ, RZ, R2 ;  /* 0x000000ffff107224 */ /* 0x000fce00078e0002 */
.L_x_1328:
[----:B------:R-:W-:-:S05]  /*0250*/  IMAD.MOV.U32 R2, RZ, RZ, R16 ;  /* 0x000000ffff027224 */ /* 0x000fca00078e0010 */
[----:B------:R-:W2:Y:S04]  /*0260*/  LDG.E.64.CONSTANT R8, desc[UR10][R2.64] ;  /* 0x0000000a02087981 */ /* 0x000ea8000c1e9b00 */
[----:B------:R-:W3:Y:S01]  /*0270*/  LDG.E.64.CONSTANT R10, desc[UR10][R2.64+0x8] ;  /* 0x0000080a020a7981 */ /* 0x000ee2000c1e9b00 */
[----:B------:R-:W-:Y:S01]  /*0280*/  VIADD R5, R5, 0x1 ;  /* 0x0000000105057836 */ /* 0x000fe20000000000 */
[----:B------:R-:W-:Y:S01]  /*0290*/  BSSY.RECONVERGENT B3, `(.L_x_1326) ;  /* 0x000001b000037945 */ /* 0x000fe20003800200 */
[----:B-----5:R-:W-:Y:S01]  /*02a0*/  IMAD.MOV.U32 R21, RZ, RZ, R13 ;  /* 0x000000ffff157224 */ /* 0x020fe200078e000d */
[----:B------:R-:W-:Y:S01]  /*02b0*/  IADD3 R16, P3, PT, R2, 0x1000, RZ ;  /* 0x0000100002107810 */ /* 0x000fe20007f7e0ff */
[----:B------:R-:W-:Y:S01]  /*02c0*/  IMAD.MOV.U32 R17, RZ, RZ, R12 ;  /* 0x000000ffff117224 */ /* 0x000fe200078e000c */
[----:B------:R-:W-:Y:S01]  /*02d0*/  ISETP.NE.AND P2, PT, R5, RZ, PT ;  /* 0x000000ff0500720c */ /* 0x000fe20003f45270 */
[----:B------:R-:W-:-:S02]  /*02e0*/  IMAD.MOV.U32 R6, RZ, RZ, R14 ;  /* 0x000000ffff067224 */ /* 0x000fc400078e000e */
[----:B------:R-:W-:Y:S01]  /*02f0*/  IMAD.MOV.U32 R7, RZ, RZ, R15 ;  /* 0x000000ffff077224 */ /* 0x000fe200078e000f */
[----:B--2---:R-:W-:Y:S01]  /*0300*/  DSETP.GEU.AND P0, PT, R14, R8, PT ;  /* 0x000000080e00722a */ /* 0x004fe20003f0e000 */
[----:B------:R-:W-:Y:S02]  /*0310*/  IMAD.MOV.U32 R14, RZ, RZ, R8 ;  /* 0x000000ffff0e7224 */ /* 0x000fe400078e0008 */
[----:B---3--:R-:W-:Y:S02]  /*0320*/  IMAD.MOV.U32 R12, RZ, RZ, R10 ;  /* 0x000000ffff0c7224 */ /* 0x008fe400078e000a */
[----:B------:R-:W-:Y:S02]  /*0330*/  IMAD.MOV.U32 R13, RZ, RZ, R11 ;  /* 0x000000ffff0d7224 */ /* 0x000fe400078e000b */
[----:B------:R-:W-:-:S07]  /*0340*/  IMAD.MOV.U32 R15, RZ, RZ, R9 ;  /* 0x000000ffff0f7224 */ /* 0x000fce00078e0009 */
        /* <DEDUP_REMOVED lines=15> */
.L_x_1327:
[----:B------:R-:W-:Y:S05]  /*0440*/  BSYNC.RECONVERGENT B3 ;  /* 0x0000000000037941 */ /* 0x000fea0003800200 */
.L_x_1326:
[----:B------:R-:W-:Y:S02]  /*0450*/  IMAD.X R3, RZ, RZ, R3, P3 ;  /* 0x000000ffff037224 */ /* 0x000fe400018e0603 */
[----:B------:R-:W-:Y:S01]  /*0460*/  VIADD R19, R19, 0x100 ;  /* 0x0000010013137836 */ /* 0x000fe20000000000 */
[----:B------:R-:W-:Y:S06]  /*0470*/  @P2 BRA `(.L_x_1328) ;  /* 0xfffffffc00742947 */ /* 0x000fec000383ffff */
.L_x_1325:
[----:B------:R-:W-:Y:S05]  /*0480*/  BSYNC.RECONVERGENT B2 ;  /* 0x0000000000027941 */ /* 0x000fea0003800200 */
.L_x_1324:
[----:B------:R-:W0:Y:S01]  /*0490*/  LDC.64 R8, c[0x0][0x380] ;  /* 0x0000e000ff087b82 */ /* 0x000e220000000a00 */
[----:B------:R-:W-:-:S13]  /*04a0*/  ISETP.GE.U32.AND P0, PT, R4, 0x300, PT ;  /* 0x000003000400780c */ /* 0x000fda0003f06070 */
[----:B------:R-:W-:Y:S05]  /*04b0*/  @!P0 BRA `(.L_x_1323) ;  /* 0x0000000400908947 */ /* 0x000fea0003800000 */
.L_x_1337:
[----:B0-----:R-:W-:-:S05]  /*04c0*/  IMAD.WIDE R20, R19, 0x10, R8 ;  /* 0x0000001013147825 */ /* 0x001fca00078e0208 */
[----:B------:R-:W2:Y:S04]  /*04d0*/  LDG.E.64.CONSTANT R10, desc[UR10][R20.64] ;  /* 0x0000000a140a7981 */ /* 0x000ea8000c1e9b00 */
[----:B------:R-:W3:Y:S04]  /*04e0*/  LDG.E.64.CONSTANT R16, desc[UR10][R20.64+0x8] ;  /* 0x0000080a14107981 */ /* 0x000ee8000c1e9b00 */
[----:B-----5:R0:W5:Y:S04]  /*04f0*/  LDG.E.64.CONSTANT R6, desc[UR10][R20.64+0x1000] ;  /* 0x0010000a14067981 */ /* 0x020168000c1e9b00 */
[----:B------:R0:W5:Y:S01]  /*0500*/  LDG.E.64.CONSTANT R4, desc[UR10][R20.64+0x1008] ;  /* 0x0010080a14047981 */ /* 0x000162000c1e9b00 */
[----:B------:R-:W-:Y:S01]  /*0510*/  BSSY.RECONVERGENT B2, `(.L_x_1329) ;  /* 0x0000015000027945 */ /* 0x000fe20003800200 */
[----:B--2---:R-:W-:Y:S01]  /*0520*/  DSETP.GEU.AND P0, PT, R14, R10, PT ;  /* 0x0000000a0e00722a */ /* 0x004fe20003f0e000 */
[----:B------:R-:W-:-:S02]  /*0530*/  IMAD.MOV.U32 R2, RZ, RZ, R10 ;  /* 0x000000ffff027224 */ /* 0x000fc400078e000a */
[----:B------:R-:W-:Y:S02]  /*0540*/  IMAD.MOV.U32 R3, RZ, RZ, R11 ;  /* 0x000000ffff037224 */ /* 0x000fe400078e000b */
[----:B---3--:R-:W-:Y:S02]  /*0550*/  IMAD.MOV.U32 R23, RZ, RZ, R16 ;  /* 0x000000ffff177224 */ /* 0x008fe400078e0010 */
[----:B------:R-:W-:-:S07]  /*0560*/  IMAD.MOV.U32 R25, RZ, RZ, R17 ;  /* 0x000000ffff197224 */ /* 0x000fce00078e0011 */
[----:B0-----:R-:W-:Y:S05]  /*0570*/  @!P0 BRA `(.L_x_1330) ;  /* 0x0000000000388947 */ /* 0x001fea0003800000 */
[----:B------:R-:W-:Y:S01]  /*0580*/  DSETP.GT.AND P0, PT, R14, R10, PT ;  /* 0x0000000a0e00722a */ /* 0x000fe20003f04000 */
[----:B------:R-:W-:Y:S02]  /*0590*/  IMAD.MOV.U32 R23, RZ, RZ, R12 ;  /* 0x000000ffff177224 */ /* 0x000fe400078e000c */
[----:B------:R-:W-:Y:S02]  /*05a0*/  IMAD.MOV.U32 R25, RZ, RZ, R13 ;  /* 0x000000ffff197224 */ /* 0x000fe400078e000d */
[----:B------:R-:W-:Y:S02]  /*05b0*/  IMAD.MOV.U32 R2, RZ, RZ, R14 ;  /* 0x000000ffff027224 */ /* 0x000fe400078e000e */
        /* <DEDUP_REMOVED lines=10> */
.L_x_1330:
[----:B------:R-:W-:Y:S05]  /*0660*/  BSYNC.RECONVERGENT B2 ;  /* 0x0000000000027941 */ /* 0x000fea0003800200 */
.L_x_1329:
[----:B------:R0:W5:Y:S04]  /*0670*/  LDG.E.64.CONSTANT R14, desc[UR10][R20.64+0x2000] ;  /* 0x0020000a140e7981 */ /* 0x000168000c1e9b00 */
[----:B------:R0:W5:Y:S04]  /*0680*/  LDG.E.64.CONSTANT R12, desc[UR10][R20.64+0x2008] ;  /* 0x0020080a140c7981 */ /* 0x000168000c1e9b00 */
[----:B------:R0:W5:Y:S04]  /*0690*/  LDG.E.64.CONSTANT R10, desc[UR10][R20.64+0x3000] ;  /* 0x0030000a140a7981 */ /* 0x000168000c1e9b00 */
[----:B------:R0:W5:Y:S02]  /*06a0*/  LDG.E.64.CONSTANT R16, desc[UR10][R20.64+0x3008] ;  /* 0x0030080a14107981 */ /* 0x000164000c1e9b00 */
[----:B-----5:R-:W-:Y:S01]  /*06b0*/  DSETP.GEU.AND P0, PT, R2, R6, PT ;  /* 0x000000060200722a */ /* 0x020fe20003f0e000 */
[----:B------:R-:W-:Y:S01]  /*06c0*/  BSSY.RECONVERGENT B2, `(.L_x_1331) ;  /* 0x0000014000027945 */ /* 0x000fe20003800200 */
[----:B------:R-:W-:-:S02]  /*06d0*/  IMAD.MOV.U32 R26, RZ, RZ, R6 ;  /* 0x000000ffff1a7224 */ /* 0x000fc400078e0006 */
        /* <DEDUP_REMOVED lines=18> */
.L_x_1332:
[----:B------:R-:W-:Y:S05]  /*0800*/  BSYNC.RECONVERGENT B2 ;  /* 0x0000000000027941 */ /* 0x000fea0003800200 */
.L_x_1331:
        /* <DEDUP_REMOVED lines=21> */
.L_x_1334:
[----:B------:R-:W-:Y:S05]  /*0960*/  BSYNC.RECONVERGENT B2 ;  /* 0x0000000000027941 */ /* 0x000fea0003800200 */
.L_x_1333:
        /* <DEDUP_REMOVED lines=21> */
.L_x_1336:
[----:B------:R-:W-:Y:S05]  /*0ac0*/  BSYNC.RECONVERGENT B2 ;  /* 0x0000000000027941 */ /* 0x000fea0003800200 */
.L_x_1335:
[----:B------:R-:W-:-:S05]  /*0ad0*/  VIADD R19, R19, 0x400 ;  /* 0x0000040013137836 */ /* 0x000fca0000000000 */
[----:B------:R-:W-:-:S13]  /*0ae0*/  ISETP.GE.AND P0, PT, R19, UR4, PT ;  /* 0x0000000413007c0c */ /* 0x000fda000bf06270 */
[----:B------:R-:W-:Y:S05]  /*0af0*/  @!P0 BRA `(.L_x_1337) ;  /* 0xfffffff800708947 */ /* 0x000fea000383ffff */
.L_x_1323:
[----:B------:R-:W-:Y:S05]  /*0b00*/  BSYNC.RECONVERGENT B1 ;  /* 0x0000000000017941 */ /* 0x000fea0003800200 */
.L_x_1322:
[----:B------:R-:W2:Y:S02]  /*0b10*/  LDCU UR6, c[0x0][0x390] ;  /* 0x00007200ff0677ac */ /* 0x000ea40008000800 */
[----:B--2---:R-:W-:-:S09]  /*0b20*/  UISETP.GE.AND UP0, UPT, UR6, 0x100, UPT ;  /* 0x000001000600788c */ /* 0x004fd2000bf06270 */
[----:B------:R-:W-:Y:S05]  /*0b30*/  BRA.U !UP0, `(.L_x_1338) ;  /* 0x0000001508507547 */ /* 0x000fea000b800000 */
[----:B0-----:R-:W0:Y:S01]  /*0b40*/  S2R R9, SR_LANEID ;  /* 0x0000000000097919 */ /* 0x001e220000000000 */
[----:B------:R-:W-:Y:S01]  /*0b50*/  BSSY.RECONVERGENT B1, `(.L_x_1339) ;  /* 0x000001f000017945 */ /* 0x000fe20003800200 */
[----:B-----5:R-:W-:Y:S01]  /*0b60*/  IMAD.MOV.U32 R11, RZ, RZ, R12 ;  /* 0x000000ffff0b7224 */ /* 0x020fe200078e000c */
[----:B------:R2:W3:Y:S01]  /*0b70*/  SHFL.DOWN PT, R4, R14, 0x1, 0x1f ;  /* 0x08201f000e047f89 */ /* 0x0004e200000e0000 */
[----:B------:R-:W-:Y:S02]  /*0b80*/  IMAD.MOV.U32 R16, RZ, RZ, R13 ;  /* 0x000000ffff107224 */ /* 0x000fe400078e000d */
[----:B-1----:R-:W-:Y:S01]  /*0b90*/  IMAD.MOV.U32 R2, RZ, RZ, R14 ;  /* 0x000000ffff027224 */ /* 0x002fe200078e000e */
[----:B------:R2:W1:Y:S01]  /*0ba0*/  SHFL.DOWN PT, R5, R15, 0x1, 0x1f ;  /* 0x08201f000f057f89 */ /* 0x00046200000e0000 */
[----:B------:R-:W-:-:S03]  /*0bb0*/  IMAD.MOV.U32 R3, RZ, RZ, R15 ;  /* 0x000000ffff037224 */ /* 0x000fc600078e000f */
[----:B------:R2:W4:Y:S04]  /*0bc0*/  SHFL.DOWN PT, R7, R12, 0x1, 0x1f ;  /* 0x08201f000c077f89 */ /* 0x00052800000e0000 */
[----:B------:R2:W1:Y:S01]  /*0bd0*/  SHFL.DOWN PT, R17, R13, 0x1, 0x1f ;  /* 0x08201f000d117f89 */ /* 0x00046200000e0000 */
[----:B0-----:R-:W-:-:S13]  /*0be0*/  ISETP.GT.AND P0, PT, R9, 0x1e, PT ;  /* 0x0000001e0900780c */ /* 0x001fda0003f04270 */
[----:B-1234-:R-:W-:Y:S05]  /*0bf0*/  @P0 BRA `(.L_x_1340) ;  /* 0x0000000000500947 */ /* 0x01efea0003800000 */
[----:B------:R-:W-:Y:S01]  /*0c00*/  DSETP.GEU.AND P0, PT, R14, R4, PT ;  /* 0x000000040e00722a */ /* 0x000fe20003f0e000 */
[----:B------:R-:W-:Y:S02]  /*0c10*/  IMAD.MOV.U32 R11, RZ, RZ, R7 ;  /* 0x000000ffff0b7224 */ /* 0x000fe400078e0007 */
[----:B------:R-:W-:Y:S02]  /*0c20*/  IMAD.MOV.U32 R16, RZ, RZ, R17 ;  /* 0x000000ffff107224 */ /* 0x000fe400078e0011 */
        /* <DEDUP_REMOVED lines=17> */
.L_x_1340:
[----:B------:R-:W-:Y:S05]  /*0d40*/  BSYNC.RECONVERGENT B1 ;  /* 0x0000000000017941 */ /* 0x000fea0003800200 */
.L_x_1339:
[----:B------:R-:W-:Y:S01]  /*0d50*/  ISETP.GT.AND P0, PT, R9, 0x1d, PT ;  /* 0x0000001d0900780c */ /* 0x000fe20003f04270 */
[----:B------:R0:W1:Y:S01]  /*0d60*/  SHFL.DOWN PT, R6, R2, 0x2, 0x1f ;  /* 0x08401f0002067f89 */ /* 0x00006200000e0000 */
[----:B------:R-:W-:Y:S01]  /*0d70*/  BSSY.RECONVERGENT B1, `(.L_x_1341) ;  /* 0x000001d000017945 */ /* 0x000fe20003800200 */
[----:B------:R-:W-:Y:S02]  /*0d80*/  IMAD.MOV.U32 R8, RZ, RZ, R11 ;  /* 0x000000ffff087224 */ /* 0x000fe400078e000b */
[----:B------:R0:W2:Y:S01]  /*0d90*/  SHFL.DOWN PT, R7, R3, 0x2, 0x1f ;  /* 0x08401f0003077f89 */ /* 0x0000a200000e0000 */
[----:B------:R-:W-:Y:S02]  /*0da0*/  IMAD.MOV.U32 R10, RZ, RZ, R16 ;  /* 0x000000ffff0a7224 */ /* 0x000fe400078e0010 */
[----:B------:R-:W-:Y:S01]  /*0db0*/  IMAD.MOV.U32 R4, RZ, RZ, R2 ;  /* 0x000000ffff047224 */ /* 0x000fe200078e0002 */
[----:B------:R0:W3:Y:S01]  /*0dc0*/  SHFL.DOWN PT, R12, R11, 0x2, 0x1f ;  /* 0x08401f000b0c7f89 */ /* 0x0000e200000e0000 */
[----:B------:R-:W-:-:S03]  /*0dd0*/  IMAD.MOV.U32 R5, RZ, RZ, R3 ;  /* 0x000000ffff057224 */ /* 0x000fc600078e0003 */
[----:B------:R0:W4:Y:S01]  /*0de0*/  SHFL.DOWN PT, R13, R16, 0x2, 0x1f ;  /* 0x08401f00100d7f89 */ /* 0x00012200000e0000 */
[----:B------:R-:W-:Y:S05]  /*0df0*/  @P0 BRA `(.L_x_1342) ;  /* 0x0000000000500947 */ /* 0x000fea0003800000 */
[----:B-12---:R-:W-:Y:S01]  /*0e00*/  DSETP.GEU.AND P0, PT, R2, R6, PT ;  /* 0x000000060200722a */ /* 0x006fe20003f0e000 */
[----:B---3--:R-:W-:Y:S02]  /*0e10*/  IMAD.MOV.U32 R8, RZ, RZ, R12 ;  /* 0x000000ffff087224 */ /* 0x008fe400078e000c */
[----:B----4-:R-:W-:Y:S02]  /*0e20*/  IMAD.MOV.U32 R10, RZ, RZ, R13 ;  /* 0x000000ffff0a7224 */ /* 0x010fe400078e000d */
        /* <DEDUP_REMOVED lines=17> */
.L_x_1342:
[----:B------:R-:W-:Y:S05]  /*0f40*/  BSYNC.RECONVERGENT B1 ;  /* 0x0000000000017941 */ /* 0x000fea0003800200 */
.L_x_1341:
[----:B------:R-:W-:Y:S01]  /*0f50*/  ISETP.GT.AND P0, PT, R9, 0x1b, PT ;  /* 0x0000001b0900780c */ /* 0x000fe20003f04270 */
[----:B-1----:R1:W1:Y:S01]  /*0f60*/  SHFL.DOWN PT, R6, R4, 0x4, 0x1f ;  /* 0x08801f0004067f89 */ /* 0x00226200000e0000 */
[----:B------:R-:W-:Y:S01]  /*0f70*/  BSSY.RECONVERGENT B1, `(.L_x_1343) ;  /* 0x000001d000017945 */ /* 0x000fe20003800200 */
[----:B0-----:R-:W-:Y:S02]  /*0f80*/  IMAD.MOV.U32 R11, RZ, RZ, R8 ;  /* 0x000000ffff0b7224 */ /* 0x001fe400078e0008 */
[----:B--2---:R0:W2:Y:S01]  /*0f90*/  SHFL.DOWN PT, R7, R5, 0x4, 0x1f ;  /* 0x08801f0005077f89 */ /* 0x0040a200000e0000 */
[----:B---3--:R-:W-:Y:S02]  /*0fa0*/  IMAD.MOV.U32 R12, RZ, RZ, R10 ;  /* 0x000000ffff0c7224 */ /* 0x008fe400078e000a */
[----:B------:R-:W-:Y:S01]  /*0fb0*/  IMAD.MOV.U32 R2, RZ, RZ, R4 ;  /* 0x000000ffff027224 */ /* 0x000fe200078e0004 */
[----:B----4-:R0:W3:Y:S01]  /*0fc0*/  SHFL.DOWN PT, R13, R8, 0x4, 0x1f ;  /* 0x08801f00080d7f89 */ /* 0x0100e200000e0000 */
        /* <DEDUP_REMOVED lines=23> */
.L_x_1344:
[----:B------:R-:W-:Y:S05]  /*1140*/  BSYNC.RECONVERGENT B1 ;  /* 0x0000000000017941 */ /* 0x000fea0003800200 */
.L_x_1343:
[----:B------:R-:W-:Y:S01]  /*1150*/  ISETP.GT.AND P0, PT, R9, 0x17, PT ;  /* 0x000000170900780c */ /* 0x000fe20003f04270 */
[----:B-1----:R1:W1:Y:S01]  /*1160*/  SHFL.DOWN PT, R6, R2, 0x8, 0x1f ;  /* 0x09001f0002067f89 */ /* 0x00226200000e0000 */
[----:B------:R-:W-:Y:S01]  /*1170*/  BSSY.RECONVERGENT B1, `(.L_x_1345) ;  /* 0x000001d000017945 */ /* 0x000fe20003800200 */
[----:B0-----:R-:W-:Y:S02]  /*1180*/  IMAD.MOV.U32 R8, RZ, RZ, R11 ;  /* 0x000000ffff087224 */ /* 0x001fe400078e000b */
[----:B--2---:R0:W2:Y:S01]  /*1190*/  SHFL.DOWN PT, R7, R3, 0x8, 0x1f ;  /* 0x09001f0003077f89 */ /* 0x0040a200000e0000 */
[----:B------:R-:W-:Y:S02]  /*11a0*/  IMAD.MOV.U32 R10, RZ, RZ, R12 ;  /* 0x000000ffff0a7224 */ /* 0x000fe400078e000c */
[----:B------:R-:W-:Y:S01]  /*11b0*/  IMAD.MOV.U32 R4, RZ, RZ, R2 ;  /* 0x000000ffff047224 */ /* 0x000fe200078e0002 */
[----:B------:R0:W0:Y:S01]  /*11c0*/  SHFL.DOWN PT, R14, R11, 0x8, 0x1f ;  /* 0x09001f000b0e7f89 */ /* 0x00002200000e0000 */
[----:B------:R-:W-:-:S03]  /*11d0*/  IMAD.MOV.U32 R5, RZ, RZ, R3 ;  /* 0x000000ffff057224 */ /* 0x000fc600078e0003 */
[----:B---3--:R3:W0:Y:S01]  /*11e0*/  SHFL.DOWN PT, R13, R12, 0x8, 0x1f ;  /* 0x09001f000c0d7f89 */ /* 0x00862200000e0000 */
[----:B------:R-:W-:Y:S05]  /*11f0*/  @P0 BRA `(.L_x_1346) ;  /* 0x0000000000500947 */ /* 0x000fea0003800000 */
[----:B-12---:R-:W-:Y:S01]  /*1200*/  DSETP.GEU.AND P0, PT, R2, R6, PT ;  /* 0x000000060200722a */ /* 0x006fe20003f0e000 */
[----:B0-----:R-:W-:Y:S02]  /*1210*/  IMAD.MOV.U32 R8, RZ, RZ, R14 ;  /* 0x000000ffff087224 */ /* 0x001fe400078e000e */
        /* <DEDUP_REMOVED lines=18> */
.L_x_1346:
[----:B------:R-:W-:Y:S05]  /*1340*/  BSYNC.RECONVERGENT B1 ;  /* 0x0000000000017941 */ /* 0x000fea0003800200 */
.L_x_1345:
[----:B------:R-:W-:Y:S01]  /*1350*/  ISETP.GT.AND P0, PT, R9, 0xf, PT ;  /* 0x0000000f0900780c */ /* 0x000fe20003f04270 */
[----:B-1----:R1:W1:Y:S01]  /*1360*/  SHFL.DOWN PT, R2, R4, 0x10, 0x1f ;  /* 0x0a001f0004027f89 */ /* 0x00226200000e0000 */
[----:B------:R-:W-:Y:S01]  /*1370*/  BSSY.RECONVERGENT B1, `(.L_x_1347) ;  /* 0x000001d000017945 */ /* 0x000fe20003800200 */
[----:B0-----:R-:W-:Y:S02]  /*1380*/  IMAD.MOV.U32 R14, RZ, RZ, R8 ;  /* 0x000000ffff0e7224 */ /* 0x001fe400078e0008 */
[----:B------:R0:W0:Y:S01]  /*1390*/  SHFL.DOWN PT, R3, R5, 0x10, 0x1f ;  /* 0x0a001f0005037f89 */ /* 0x00002200000e0000 */
[----:B----4-:R-:W-:Y:S02]  /*13a0*/  IMAD.MOV.U32 R15, RZ, RZ, R10 ;  /* 0x000000ffff0f7224 */ /* 0x010fe400078e000a */
[----:B---3--:R-:W-:Y:S01]  /*13b0*/  IMAD.MOV.U32 R12, RZ, RZ, R4 ;  /* 0x000000ffff0c7224 */ /* 0x008fe200078e0004 */
[----:B--2---:R2:W3:Y:S01]  /*13c0*/  SHFL.DOWN PT, R7, R8, 0x10, 0x1f ;  /* 0x0a001f0008077f89 */ /* 0x0044e200000e0000 */
[----:B------:R-:W-:-:S03]  /*13d0*/  IMAD.MOV.U32 R13, RZ, RZ, R5 ;  /* 0x000000ffff0d7224 */ /* 0x000fc600078e0005 */
[----:B------:R2:W4:Y:S01]  /*13e0*/  SHFL.DOWN PT, R11, R10, 0x10, 0x1f ;  /* 0x0a001f000a0b7f89 */ /* 0x00052200000e0000 */
[----:B------:R-:W-:Y:S05]  /*13f0*/  @P0 BRA `(.L_x_1348) ;  /* 0x0000000000500947 */ /* 0x000fea0003800000 */
[----:B01----:R-:W-:Y:S01]  /*1400*/  DSETP.GEU.AND P0, PT, R4, R2, PT ;  /* 0x000000020400722a */ /* 0x003fe20003f0e000 */
        /* <DEDUP_REMOVED lines=19> */
.L_x_1348:
[----:B------:R-:W-:Y:S05]  /*1540*/  BSYNC.RECONVERGENT B1 ;  /* 0x0000000000017941 */ /* 0x000fea0003800200 */
.L_x_1347:
[----:B------:R-:W-:Y:S01]  /*1550*/  ISETP.NE.AND P0, PT, R9, RZ, PT ;  /* 0x000000ff0900720c */ /* 0x000fe20003f05270 */
[----:B------:R-:W-:-:S12]  /*1560*/  BSSY.RECONVERGENT B1, `(.L_x_1349) ;  /* 0x000000a000017945 */ /* 0x000fd80003800200 */
[----:B------:R-:W-:Y:S05]  /*1570*/  @P0 BRA `(.L_x_1350) ;  /* 0x0000000000200947 */ /* 0x000fea0003800000 */
[----:B-1----:R-:W1:Y:S01]  /*1580*/  S2R R4, SR_CgaCtaId ;  /* 0x0000000000047919 */ /* 0x002e620000008800 */
[----:B0-----:R-:W-:Y:S02]  /*1590*/  MOV R3, 0x400 ;  /* 0x0000040000037802 */ /* 0x001fe40000000f00 */
[----:B------:R-:W-:-:S04]  /*15a0*/  SHF.R.U32.HI R2, RZ, 0x1, R0 ;  /* 0x00000001ff027819 */ /* 0x000fc80000011600 */
[----:B------:R-:W-:Y:S02]  /*15b0*/  LOP3.LUT R2, R2, 0x1f0, RZ, 0xc0, !PT ;  /* 0x000001f002027812 */ /* 0x000fe400078ec0ff */
[----:B-1----:R-:W-:-:S05]  /*15c0*/  LEA R3, R4, R3, 0x18 ;  /* 0x0000000304037211 */ /* 0x002fca00078ec0ff */
[----:B------:R-:W-:-:S05]  /*15d0*/  IMAD.IADD R3, R2, 0x1, R3 ;  /* 0x0000000102037824 */ /* 0x000fca00078e0203 */
[----:B------:R0:W-:Y:S04]  /*15e0*/  STS.64 [R3+0x10], R14 ;  /* 0x0000100e03007388 */ /* 0x0001e80000000a00 */
[----:B------:R0:W-:Y:S02]  /*15f0*/  STS.64 [R3+0x8], R12 ;  /* 0x0000080c03007388 */ /* 0x0001e40000000a00 */
.L_x_1350:
[----:B------:R-:W-:Y:S05]  /*1600*/  BSYNC.RECONVERGENT B1 ;  /* 0x0000000000017941 */ /* 0x000fea0003800200 */
.L_x_1349:
[----:B------:R-:W-:Y:S01]  /*1610*/  BAR.SYNC.DEFER_BLOCKING 0x0 ;  /* 0x0000000000007b1d */ /* 0x000fe20000010000 */
[----:B------:R-:W-:-:S13]  /*1620*/  ISETP.NE.AND P1, PT, R0, RZ, PT ;  /* 0x000000ff0000720c */ /* 0x000fda0003f25270 */
[----:B------:R-:W-:Y:S05]  /*1630*/  @P1 BRA `(.L_x_1351) ;  /* 0x0000005400901947 */ /* 0x000fea0003800000 */
[----:B0-----:R-:W0:Y:S01]  /*1640*/  S2R R3, SR_CgaCtaId ;  /* 0x0000000000037919 */ /* 0x001e220000008800 */
[----:B------:R-:W-:Y:S01]  /*1650*/  MOV R0, 0x400 ;  /* 0x0000040000007802 */ /* 0x000fe20000000f00 */
[----:B------:R-:W-:Y:S03]  /*1660*/  BSSY.RECONVERGENT B1, `(.L_x_1352) ;  /* 0x000001a000017945 */ /* 0x000fe60003800200 */
[----:B0-----:R-:W-:-:S05]  /*1670*/  LEA R0, R3, R0, 0x18 ;  /* 0x0000000003007211 */ /* 0x001fca00078ec0ff */
[----:B------:R-:W0:Y:S04]  /*1680*/  LDS.64 R16, [R0+0x18] ;  /* 0x0000180000107984 */ /* 0x000e280000000a00 */
[----:B-1-3--:R-:W1:Y:S04]  /*1690*/  LDS.128 R4, [R0+0x20] ;  /* 0x0000200000047984 */ /* 0x00ae680000000c00 */
[----:B------:R3:W3:Y:S04]  /*16a0*/  LDS.64 R2, [R0+0x80] ;  /* 0x0000800000027984 */ /* 0x0006e80000000a00 */
[----:B--2-4-:R2:W4:Y:S01]  /*16b0*/  LDS.128 R8, [R0+0x30] ;  /* 0x0000300000087984 */ /* 0x0145220000000c00 */
[----:B0-----:R-:W-:Y:S01]  /*16c0*/  DSETP.GEU.AND P0, PT, R12, R16, PT ;  /* 0x000000100c00722a */ /* 0x001fe20003f0e000 */
[----:B------:R-:W-:-:S02]  /*16d0*/  IMAD.MOV.U32 R20, RZ, RZ, R16 ;  /* 0x000000ffff147224 */ /* 0x000fc400078e0010 */
[----:B------:R-:W-:Y:S02]  /*16e0*/  IMAD.MOV.U32 R21, RZ, RZ, R17 ;  /* 0x000000ffff157224 */ /* 0x000fe400078e0011 */
[----:B-1----:R-:W-:Y:S02]  /*16f0*/  IMAD.MOV.U32 R22, RZ, RZ, R4 ;  /* 0x000000ffff167224 */ /* 0x002fe400078e0004 */
[----:B------:R-:W-:-:S07]  /*1700*/  IMAD.MOV.U32 R23, RZ, RZ, R5 ;  /* 0x000000ffff177224 */ /* 0x000fce00078e0005 */
[----:B--234-:R-:W-:Y:S05]  /*1710*/  @!P0 BRA `(.L_x_1353) ;  /* 0x0000000000388947 */ /* 0x01cfea0003800000 */
        /* <DEDUP_REMOVED lines=14> */
.L_x_1353:
[----:B------:R-:W-:Y:S05]  /*1800*/  BSYNC.RECONVERGENT B1 ;  /* 0x0000000000017941 */ /* 0x000fea0003800200 */
.L_x_1352:
[----:B------:R0:W1:Y:S01]  /*1810*/  LDS.128 R12, [R0+0x40] ;  /* 0x00004000000c7984 */ /* 0x0000620000000c00 */
[----:B------:R-:W-:Y:S01]  /*1820*/  DSETP.GEU.AND P0, PT, R20, R6, PT ;  /* 0x000000061400722a */ /* 0x000fe20003f0e000 */
[----:B------:R-:W-:Y:S01]  /*1830*/  BSSY.RECONVERGENT B1, `(.L_x_1354) ;  /* 0x0000015000017945 */ /* 0x000fe20003800200 */
[----:B------:R-:W-:Y:S01]  /*1840*/  IMAD.MOV.U32 R4, RZ, RZ, R6 ;  /* 0x000000ffff047224 */ /* 0x000fe200078e0006 */
[----:B------:R0:W2:Y:S01]  /*1850*/  LDS.128 R16, [R0+0x50] ;  /* 0x0000500000107984 */ /* 0x0000a20000000c00 */
[----:B------:R-:W-:Y:S02]  /*1860*/  IMAD.MOV.U32 R5, RZ, RZ, R7 ;  /* 0x000000ffff057224 */ /* 0x000fe400078e0007 */
[----:B------:R-:W-:Y:S02]  /*1870*/  IMAD.MOV.U32 R27, RZ, RZ, R8 ;  /* 0x000000ffff1b7224 */ /* 0x000fe400078e0008 */
[----:B------:R-:W-:-:S06]  /*1880*/  IMAD.MOV.U32 R29, RZ, RZ, R9 ;  /* 0x000000ffff1d7224 */ /* 0x000fcc00078e0009 */
[----:B0-----:R-:W-:Y:S05]  /*1890*/  @!P0 BRA `(.L_x_1355) ;  /* 0x0000000000388947 */ /* 0x001fea0003800000 */
[----:B------:R-:W-:Y:S01]  /*18a0*/  DSETP.GEU.AND P0, PT, R6, R20, PT ;  /* 0x000000140600722a */ /* 0x000fe20003f0e000 */
[----:B------:R-:W-:Y:S02]  /*18b0*/  IMAD.MOV.U32 R27, RZ, RZ, R22 ;  /* 0x000000ffff1b7224 */ /* 0x000fe400078e0016 */
        /* <DEDUP_REMOVED lines=12> */
.L_x_1355:
[----:B------:R-:W-:Y:S05]  /*1980*/  BSYNC.RECONVERGENT B1 ;  /* 0x0000000000017941 */ /* 0x000fea0003800200 */
.L_x_1354:
[----:B------:R-:W-:Y:S01]  /*1990*/  DSETP.GEU.AND P0, PT, R4, R10, PT ;  /* 0x0000000a0400722a */ /* 0x000fe20003f0e000 */
[----:B------:R-:W-:Y:S01]  /*19a0*/  BSSY.RECONVERGENT B1, `(.L_x_1356) ;  /* 0x0000014000017945 */ /* 0x000fe20003800200 */
[----:B------:R-:W-:Y:S02]  /*19b0*/  IMAD.MOV.U32 R20, RZ, RZ, R10 ;  /* 0x000000ffff147224 */ /* 0x000fe400078e000a */
[----:B------:R-:W-:Y:S02]  /*19c0*/  IMAD.MOV.U32 R21, RZ, RZ, R11 ;  /* 0x000000ffff157224 */ /* 0x000fe400078e000b */
[----:B-1----:R-:W-:Y:S02]  /*19d0*/  IMAD.MOV.U32 R25, RZ, RZ, R12 ;  /* 0x000000ffff197224 */ /* 0x002fe400078e000c */
        /* <DEDUP_REMOVED lines=16> */
.L_x_1357:
[----:B------:R-:W-:Y:S05]  /*1ae0*/  BSYNC.RECONVERGENT B1 ;  /* 0x0000000000017941 */ /* 0x000fea0003800200 */
.L_x_1356:
[----:B------:R0:W1:Y:S01]  /*1af0*/  LDS.128 R8, [R0+0x60] ;  /* 0x0000600000087984 */ /* 0x0000620000000c00 */
[----:B------:R-:W-:Y:S01]  /*1b00*/  DSETP.GEU.AND P0, PT, R20, R14, PT ;  /* 0x0000000e1400722a */ /* 0x000fe20003f0e000 */
[----:B------:R-:W-:Y:S01]  /*1b10*/  BSSY.RECONVERGENT B1, `(.L_x_1358) ;  /* 0x0000015000017945 */ /* 0x000fe20003800200 */
[----:B------:R-:W-:Y:S01]  /*1b20*/  IMAD.MOV.U32 R12, RZ, RZ, R14 ;  /* 0x000000ffff0c7224 */ /* 0x000fe200078e000e */
[----:B------:R0:W3:Y:S01]  /*1b30*/  LDS.128 R4, [R0+0x70] ;  /* 0x0000700000047984 */ /* 0x0000e20000000c00 */
[----:B------:R-:W-:Y:S02]  /*1b40*/  IMAD.MOV.U32 R13, RZ, RZ, R15 ;  /* 0x000000ffff0d7224 */ /* 0x000fe400078e000f */
[----:B--2---:R-:W-:Y:S02]  /*1b50*/  IMAD.MOV.U32 R27, RZ, RZ, R16 ;  /* 0x000000ffff1b7224 */ /* 0x004fe400078e0010 */
        /* <DEDUP_REMOVED lines=16> */
.L_x_1359:
[----:B------:R-:W-:Y:S05]  /*1c60*/  BSYNC.RECONVERGENT B1 ;  /* 0x0000000000017941 */ /* 0x000fea0003800200 */
.L_x_1358:
        /* <DEDUP_REMOVED lines=21> */
.L_x_1361:
[----:B------:R-:W-:Y:S05]  /*1dc0*/  BSYNC.RECONVERGENT B1 ;  /* 0x0000000000017941 */ /* 0x000fea0003800200 */
.L_x_1360:
[----:B------:R-:W-:Y:S01]  /*1dd0*/  DSETP.GEU.AND P0, PT, R14, R10, PT ;  /* 0x0000000a0e00722a */ /* 0x000fe20003f0e000 */
[----:B------:R-:W-:Y:S01]  /*1de0*/  BSSY.RECONVERGENT B1, `(.L_x_1362) ;  /* 0x0000014000017945 */ /* 0x000fe20003800200 */
[----:B------:R-:W-:Y:S02]  /*1df0*/  IMAD.MOV.U32 R8, RZ, RZ, R10 ;  /* 0x000000ffff087224 */ /* 0x000fe400078e000a */
[----:B------:R-:W-:Y:S02]  /*1e00*/  IMAD.MOV.U32 R9, RZ, RZ, R11 ;  /* 0x000000ffff097224 */ /* 0x000fe400078e000b */
[----:B---3--:R-:W-:Y:S02]  /*1e10*/  IMAD.MOV.U32 R17, RZ, RZ, R4 ;  /* 0x000000ffff117224 */ /* 0x008fe400078e0004 */
        /* <DEDUP_REMOVED lines=16> */
.L_x_1363:
[----:B------:R-:W-:Y:S05]  /*1f20*/  BSYNC.RECONVERGENT B1 ;  /* 0x0000000000017941 */ /* 0x000fea0003800200 */
.L_x_1362:
[----:B------:R-:W-:Y:S01]  /*1f30*/  DSETP.GEU.AND P0, PT, R8, R6, PT ;  /* 0x000000060800722a */ /* 0x000fe20003f0e000 */
[----:B------:R-:W-:Y:S02]  /*1f40*/  IMAD.MOV.U32 R12, RZ, RZ, R6 ;  /* 0x000000ffff0c7224 */ /* 0x000fe400078e0006 */
[----:B------:R-:W-:Y:S02]  /*1f50*/  IMAD.MOV.U32 R13, RZ, RZ, R7 ;  /* 0x000000ffff0d7224 */ /* 0x000fe400078e0007 */
[----:B------:R-:W-:Y:S02]  /*1f60*/  IMAD.MOV.U32 R14, RZ, RZ, R2 ;  /* 0x000000ffff0e7224 */ /* 0x000fe400078e0002 */
[----:B------:R-:W-:-:S07]  /*1f70*/  IMAD.MOV.U32 R15, RZ, RZ, R3 ;  /* 0x000000ffff0f7224 */ /* 0x000fce00078e0003 */
        /* <DEDUP_REMOVED lines=16> */
.L_x_1338:
[----:B-1----:R-:W1:Y:S01]  /*2080*/  S2R R2, SR_LANEID ;  /* 0x0000000000027919 */ /* 0x002e620000000000 */
[----:B------:R-:W-:Y:S01]  /*2090*/  LOP3.LUT R3, R0, 0x3e0, RZ, 0xc0, !PT ;  /* 0x000003e000037812 */ /* 0x000fe200078ec0ff */
[----:B------:R-:W-:Y:S01]  /*20a0*/  BSSY.RECONVERGENT B1, `(.L_x_1364) ;  /* 0x0000024000017945 */ /* 0x000fe20003800200 */
[----:B-----5:R-:W-:Y:S02]  /*20b0*/  IMAD.MOV.U32 R18, RZ, RZ, R12 ;  /* 0x000000ffff127224 */ /* 0x020fe400078e000c */
[----:B------:R-:W-:Y:S02]  /*20c0*/  IMAD.MOV.U32 R20, RZ, RZ, R13 ;  /* 0x000000ffff147224 */ /* 0x000fe400078e000d */
[----:B------:R-:W-:Y:S01]  /*20d0*/  VIADD R4, R3, 0x20 ;  /* 0x0000002003047836 */ /* 0x000fe20000000000 */
[----:B------:R-:W-:Y:S01]  /*20e0*/  LOP3.LUT R3, RZ, R3, RZ, 0x33, !PT ;  /* 0x00000003ff037212 */ /* 0x000fe200078e33ff */
[----:B------:R-:W-:Y:S02]  /*20f0*/  IMAD.MOV.U32 R6, RZ, RZ, R14 ;  /* 0x000000ffff067224 */ /* 0x000fe400078e000e */
[----:B------:R-:W-:Y:S01]  /*2100*/  IMAD.MOV.U32 R7, RZ, RZ, R15 ;  /* 0x000000ffff077224 */ /* 0x000fe200078e000f */
[----:B------:R-:W-:Y:S01]  /*2110*/  ISETP.GT.AND P0, PT, R4, UR6, PT ;  /* 0x0000000604007c0c */ /* 0x000fe2000bf04270 */
[----:B------:R-:W-:-:S05]  /*2120*/  VIADD R3, R3, UR6 ;  /* 0x0000000603037c36 */ /* 0x000fca0008000000 */
[----:B------:R-:W-:-:S05]  /*2130*/  SEL R3, R3, 0x1f, P0 ;  /* 0x0000001f03037807 */ /* 0x000fca0000000000 */
[----:B------:R2:W3:Y:S04]  /*2140*/  SHFL.DOWN PT, R4, R14, 0x1, R3 ;  /* 0x082000000e047989 */ /* 0x0004e800000e0003 */
[----:B------:R2:W4:Y:S04]  /*2150*/  SHFL.DOWN PT, R5, R15, 0x1, R3 ;  /* 0x082000000f057989 */ /* 0x00052800000e0003 */
[----:B0-----:R2:W0:Y:S01]  /*2160*/  SHFL.DOWN PT, R9, R12, 0x1, R3 ;  /* 0x082000000c097989 */ /* 0x00142200000e0003 */
[----:B-1----:R-:W-:-:S03]  /*2170*/  ISETP.GE.AND P0, PT, R2, R3, PT ;  /* 0x000000030200720c */ /* 0x002fc60003f06270 */
[----:B------:R2:W1:Y:S10]  /*2180*/  SHFL.DOWN PT, R11, R13, 0x1, R3 ;  /* 0x082000000d0b7989 */ /* 0x00047400000e0003 */
[----:B--2---:R-:W-:Y:S05]  /*2190*/  @P0 BRA `(.L_x_1365) ;  /* 0x0000000000500947 */ /* 0x004fea0003800000 */
[----:B---34-:R-:W-:Y:S01]  /*21a0*/  DSETP.GEU.AND P0, PT, R14, R4, PT ;  /* 0x000000040e00722a */ /* 0x018fe20003f0e000 */
[----:B0-----:R-:W-:Y:S02]  /*21b0*/  IMAD.MOV.U32 R18, RZ, RZ, R9 ;  /* 0x000000ffff127224 */ /* 0x001fe400078e0009 */
[----:B-1----:R-:W-:Y:S02]  /*21c0*/  IMAD.MOV.U32 R20, RZ, RZ, R11 ;  /* 0x000000ffff147224 */ /* 0x002fe400078e000b */
        /* <DEDUP_REMOVED lines=17> */
.L_x_1365:
[----:B------:R-:W-:Y:S05]  /*22e0*/  BSYNC.RECONVERGENT B1 ;  /* 0x0000000000017941 */ /* 0x000fea0003800200 */
.L_x_1364:
[----:B---3--:R-:W-:Y:S01]  /*22f0*/  VIADD R4, R2, 0x2 ;  /* 0x0000000202047836 */ /* 0x008fe20000000000 */
[----:B------:R2:W3:Y:S01]  /*2300*/  SHFL.DOWN PT, R8, R6, 0x2, R3 ;  /* 0x0840000006087989 */ /* 0x0004e200000e0003 */
[----:B------:R-:W-:Y:S01]  /*2310*/  BSSY.RECONVERGENT B1, `(.L_x_1366) ;  /* 0x000001e000017945 */ /* 0x000fe20003800200 */
[----:B------:R-:W-:Y:S02]  /*2320*/  IMAD.MOV.U32 R10, RZ, RZ, R18 ;  /* 0x000000ffff0a7224 */ /* 0x000fe400078e0012 */
[----:B------:R-:W-:Y:S01]  /*2330*/  ISETP.GT.AND P0, PT, R4, R3, PT ;  /* 0x000000030400720c */ /* 0x000fe20003f04270 */
[----:B0-----:R2:W0:Y:S01]  /*2340*/  SHFL.DOWN PT, R9, R7, 0x2, R3 ;  /* 0x0840000007097989 */ /* 0x00142200000e0003 */
[----:B------:R-:W-:Y:S02]  /*2350*/  IMAD.MOV.U32 R16, RZ, RZ, R20 ;  /* 0x000000ffff107224 */ /* 0x000fe400078e0014 */
[----:B------:R-:W-:Y:S01]  /*2360*/  IMAD.MOV.U32 R4, RZ, RZ, R6 ;  /* 0x000000ffff047224 */ /* 0x000fe200078e0006 */
[----:B-1----:R2:W1:Y:S01]  /*2370*/  SHFL.DOWN PT, R11, R18, 0x2, R3 ;  /* 0x08400000120b7989 */ /* 0x00246200000e0003 */
[----:B----4-:R-:W-:-:S03]  /*2380*/  IMAD.MOV.U32 R5, RZ, RZ, R7 ;  /* 0x000000ffff057224 */ /* 0x010fc600078e0007 */
[----:B------:R2:W4:Y:S04]  /*2390*/  SHFL.DOWN PT, R13, R20, 0x2, R3 ;  /* 0x08400000140d7989 */ /* 0x00052800000e0003 */
[----:B------:R-:W-:Y:S05]  /*23a0*/  @P0 BRA `(.L_x_1367) ;  /* 0x0000000000500947 */ /* 0x000fea0003800000 */
[----:B0--3--:R-:W-:Y:S01]  /*23b0*/  DSETP.GEU.AND P0, PT, R6, R8, PT ;  /* 0x000000080600722a */ /* 0x009fe20003f0e000 */
[----:B-1----:R-:W-:Y:S02]  /*23c0*/  IMAD.MOV.U32 R10, RZ, RZ, R11 ;  /* 0x000000ffff0a7224 */ /* 0x002fe400078e000b */
        /* <DEDUP_REMOVED lines=18> */
.L_x_1367:
[----:B------:R-:W-:Y:S05]  /*24f0*/  BSYNC.RECONVERGENT B1 ;  /* 0x0000000000017941 */ /* 0x000fea0003800200 */
.L_x_1366:
[----:B--2---:R-:W-:Y:S01]  /*2500*/  VIADD R6, R2, 0x4 ;  /* 0x0000000402067836 */ /* 0x004fe20000000000 */
[----:B---3--:R2:W3:Y:S01]  /*2510*/  SHFL.DOWN PT, R8, R4, 0x4, R3 ;  /* 0x0880000004087989 */ /* 0x0084e200000e0003 */
[----:B------:R-:W-:Y:S01]  /*2520*/  BSSY.RECONVERGENT B1, `(.L_x_1368) ;  /* 0x000001e000017945 */ /* 0x000fe20003800200 */
[----:B------:R-:W-:Y:S02]  /*2530*/  IMAD.MOV.U32 R12, RZ, RZ, R10 ;  /* 0x000000ffff0c7224 */ /* 0x000fe400078e000a */
[----:B------:R-:W-:Y:S01]  /*2540*/  ISETP.GT.AND P0, PT, R6, R3, PT ;  /* 0x000000030600720c */ /* 0x000fe20003f04270 */
[----:B0-----:R2:W0:Y:S01]  /*2550*/  SHFL.DOWN PT, R9, R5, 0x4, R3 ;  /* 0x0880000005097989 */ /* 0x00142200000e0003 */
[----:B------:R-:W-:Y:S02]  /*2560*/  IMAD.MOV.U32 R14, RZ, RZ, R16 ;  /* 0x000000ffff0e7224 */ /* 0x000fe400078e0010 */
[----:B------:R-:W-:Y:S01]  /*2570*/  IMAD.MOV.U32 R6, RZ, RZ, R4 ;  /* 0x000000ffff067224 */ /* 0x000fe200078e0004 */
[----:B-1----:R2:W1:Y:S01]  /*2580*/  SHFL.DOWN PT, R11, R10, 0x4, R3 ;  /* 0x088000000a0b7989 */ /* 0x00246200000e0003 */
[----:B------:R-:W-:-:S03]  /*2590*/  IMAD.MOV.U32 R7, RZ, RZ, R5 ;  /* 0x000000ffff077224 */ /* 0x000fc600078e0005 */
[----:B----4-:R2:W4:Y:S04]  /*25a0*/  SHFL.DOWN PT, R13, R16, 0x4, R3 ;  /* 0x08800000100d7989 */ /* 0x01052800000e0003 */
        /* <DEDUP_REMOVED lines=21> */
.L_x_1369:
[----:B------:R-:W-:Y:S05]  /*2700*/  BSYNC.RECONVERGENT B1 ;  /* 0x0000000000017941 */ /* 0x000fea0003800200 */
.L_x_1368:
        /* <DEDUP_REMOVED lines=32> */
.L_x_1371:
[----:B------:R-:W-:Y:S05]  /*2910*/  BSYNC.RECONVERGENT B1 ;  /* 0x0000000000017941 */ /* 0x000fea0003800200 */
.L_x_1370:
[----:B---3--:R-:W-:Y:S01]  /*2920*/  VIADD R8, R2, 0x10 ;  /* 0x0000001002087836 */ /* 0x008fe20000000000 */
[----:B--2---:R2:W3:Y:S01]  /*2930*/  SHFL.DOWN PT, R6, R4, 0x10, R3 ;  /* 0x0a00000004067989 */ /* 0x0044e200000e0003 */
[----:B------:R-:W-:Y:S01]  /*2940*/  BSSY.RECONVERGENT B1, `(.L_x_1372) ;  /* 0x000001e000017945 */ /* 0x000fe20003800200 */
[----:B------:R-:W-:Y:S02]  /*2950*/  IMAD.MOV.U32 R14, RZ, RZ, R10 ;  /* 0x000000ffff0e7224 */ /* 0x000fe400078e000a */
[----:B------:R-:W-:Y:S01]  /*2960*/  ISETP.GT.AND P0, PT, R8, R3, PT ;  /* 0x000000030800720c */ /* 0x000fe20003f04270 */
[----:B------:R2:W2:Y:S01]  /*2970*/  SHFL.DOWN PT, R7, R5, 0x10, R3 ;  /* 0x0a00000005077989 */ /* 0x0004a200000e0003 */
[----:B------:R-:W-:Y:S02]  /*2980*/  IMAD.MOV.U32 R15, RZ, RZ, R16 ;  /* 0x000000ffff0f7224 */ /* 0x000fe400078e0010 */
[----:B------:R-:W-:Y:S01]  /*2990*/  IMAD.MOV.U32 R12, RZ, RZ, R4 ;  /* 0x000000ffff0c7224 */ /* 0x000fe200078e0004 */
[----:B0-----:R0:W0:Y:S01]  /*29a0*/  SHFL.DOWN PT, R9, R10, 0x10, R3 ;  /* 0x0a0000000a097989 */ /* 0x00102200000e0003 */
[----:B----4-:R-:W-:-:S03]  /*29b0*/  IMAD.MOV.U32 R13, RZ, RZ, R5 ;  /* 0x000000ffff0d7224 */ /* 0x010fc600078e0005 */
[----:B-1----:R1:W4:Y:S04]  /*29c0*/  SHFL.DOWN PT, R11, R16, 0x10, R3 ;  /* 0x0a000000100b7989 */ /* 0x00232800000e0003 */
[----:B------:R-:W-:Y:S05]  /*29d0*/  @P0 BRA `(.L_x_1373) ;  /* 0x0000000000500947 */ /* 0x000fea0003800000 */
[----:B--23--:R-:W-:Y:S01]  /*29e0*/  DSETP.GEU.AND P0, PT, R4, R6, PT ;  /* 0x000000060400722a */ /* 0x00cfe20003f0e000 */
[----:B0-----:R-:W-:Y:S02]  /*29f0*/  IMAD.MOV.U32 R14, RZ, RZ, R9 ;  /* 0x000000ffff0e7224 */ /* 0x001fe400078e0009 */
        /* <DEDUP_REMOVED lines=18> */
.L_x_1373:
[----:B------:R-:W-:Y:S05]  /*2b20*/  BSYNC.RECONVERGENT B1 ;  /* 0x0000000000017941 */ /* 0x000fea0003800200 */
.L_x_1372:
[----:B------:R-:W-:Y:S01]  /*2b30*/  ISETP.NE.AND P0, PT, R2, RZ, PT ;  /* 0x000000ff0200720c */ /* 0x000fe20003f05270 */
[----:B------:R-:W-:-:S12]  /*2b40*/  BSSY.RECONVERGENT B1, `(.L_x_1374) ;  /* 0x000000a000017945 */ /* 0x000fd80003800200 */
[----:B------:R-:W-:Y:S05]  /*2b50*/  @P0 BRA `(.L_x_1375) ;  /* 0x0000000000200947 */ /* 0x000fea0003800000 */
[----:B--2---:R-:W2:Y:S01]  /*2b60*/  S2R R4, SR_CgaCtaId ;  /* 0x0000000000047919 */ /* 0x004ea20000008800 */
[----:B01----:R-:W-:Y:S02]  /*2b70*/  MOV R3, 0x400 ;  /* 0x0000040000037802 */ /* 0x003fe40000000f00 */
[----:B------:R-:W-:-:S04]  /*2b80*/  SHF.R.U32.HI R2, RZ, 0x1, R0 ;  /* 0x00000001ff027819 */ /* 0x000fc80000011600 */
[----:B------:R-:W-:Y:S02]  /*2b90*/  LOP3.LUT R2, R2, 0x1f0, RZ, 0xc0, !PT ;  /* 0x000001f002027812 */ /* 0x000fe400078ec0ff */
[----:B--2---:R-:W-:-:S05]  /*2ba0*/  LEA R3, R4, R3, 0x18 ;  /* 0x0000000304037211 */ /* 0x004fca00078ec0ff */
[----:B------:R-:W-:-:S05]  /*2bb0*/  IMAD.IADD R3, R2, 0x1, R3 ;  /* 0x0000000102037824 */ /* 0x000fca00078e0203 */
[----:B------:R0:W-:Y:S04]  /*2bc0*/  STS.64 [R3+0x10], R14 ;  /* 0x0000100e03007388 */ /* 0x0001e80000000a00 */
[----:B------:R0:W-:Y:S02]  /*2bd0*/  STS.64 [R3+0x8], R12 ;  /* 0x0000080c03007388 */ /* 0x0001e40000000a00 */
.L_x_1375:
[----:B------:R-:W-:Y:S05]  /*2be0*/  BSYNC.RECONVERGENT B1 ;  /* 0x0000000000017941 */ /* 0x000fea0003800200 */
.L_x_1374:
[----:B------:R-:W-:Y:S01]  /*2bf0*/  BAR.SYNC.DEFER_BLOCKING 0x0 ;  /* 0x0000000000007b1d */ /* 0x000fe20000010000 */
[----:B------:R-:W-:-:S13]  /*2c00*/  ISETP.NE.AND P1, PT, R0, RZ, PT ;  /* 0x000000ff0000720c */ /* 0x000fda0003f25270 */
[----:B------:R-:W-:Y:S05]  /*2c10*/  @P1 BRA `(.L_x_1351) ;  /* 0x0000004000181947 */ /* 0x000fea0003800000 */
[----:B------:R-:W-:Y:S01]  /*2c20*/  UISETP.GE.AND UP0, UPT, UR6, 0x21, UPT ;  /* 0x000000210600788c */ /* 0x000fe2000bf06270 */
[----:B----4-:R-:W-:Y:S02]  /*2c30*/  IMAD.MOV.U32 R11, RZ, RZ, R14 ;  /* 0x000000ffff0b7224 */ /* 0x010fe400078e000e */
[----:B------:R-:W-:Y:S02]  /*2c40*/  IMAD.MOV.U32 R8, RZ, RZ, R15 ;  /* 0x000000ffff087224 */ /* 0x000fe400078e000f */
[----:B------:R-:W-:Y:S02]  /*2c50*/  IMAD.MOV.U32 R2, RZ, RZ, R12 ;  /* 0x000000ffff027224 */ /* 0x000fe400078e000c */
[----:B012---:R-:W-:Y:S02]  /*2c60*/  IMAD.MOV.U32 R3, RZ, RZ, R13 ;  /* 0x000000ffff037224 */ /* 0x007fe400078e000d */
[----:B------:R-:W-:Y:S05]  /*2c70*/  BRA.U !UP0, `(.L_x_1376) ;  /* 0x00000001086c7547 */ /* 0x000fea000b800000 */
[----:B------:R-:W0:Y:S01]  /*2c80*/  S2UR UR5, SR_CgaCtaId ;  /* 0x00000000000579c3 */ /* 0x000e220000008800 */
[----:B------:R-:W-:Y:S01]  /*2c90*/  UMOV UR4, 0x400 ;  /* 0x0000040000047882 */ /* 0x000fe20000000000 */
[----:B------:R-:W-:Y:S01]  /*2ca0*/  BSSY.RECONVERGENT B1, `(.L_x_1376) ;  /* 0x0000018000017945 */ /* 0x000fe20003800200 */
[----:B0-----:R-:W-:-:S09]  /*2cb0*/  ULEA UR4, UR5, UR4, 0x18 ;  /* 0x0000000405047291 */ /* 0x001fd2000f8ec0ff */
[----:B------:R-:W0:Y:S04]  /*2cc0*/  LDS.64 R4, [UR4+0x18] ;  /* 0x00001804ff047984 */ /* 0x000e280008000a00 */
[----:B---3--:R-:W1:Y:S01]  /*2cd0*/  LDS.64 R6, [UR4+0x20] ;  /* 0x00002004ff067984 */ /* 0x008e620008000a00 */
[----:B0-----:R-:W-:Y:S01]  /*2ce0*/  DSETP.GEU.AND P0, PT, R12, R4, PT ;  /* 0x000000040c00722a */ /* 0x001fe20003f0e000 */
[----:B------:R-:W-:Y:S02]  /*2cf0*/  IMAD.MOV.U32 R2, RZ, RZ, R4 ;  /* 0x000000ffff027224 */ /* 0x000fe400078e0004 */
[----:B------:R-:W-:Y:S02]  /*2d00*/  IMAD.MOV.U32 R3, RZ, RZ, R5 ;  /* 0x000000ffff037224 */ /* 0x000fe400078e0005 */
[----:B-1----:R-:W-:-:S02]  /*2d10*/  IMAD.MOV.U32 R11, RZ, RZ, R6 ;  /* 0x000000ffff0b7224 */ /* 0x002fc400078e0006 */
        /* <DEDUP_REMOVED lines=16> */
.L_x_1377:
[----:B------:R-:W-:Y:S05]  /*2e20*/  BSYNC.RECONVERGENT B1 ;  /* 0x0000000000017941 */ /* 0x000fea0003800200 */
.L_x_1376:
[----:B------:R-:W-:Y:S01]  /*2e30*/  UISETP.GE.AND UP0, UPT, UR6, 0x41, UPT ;  /* 0x000000410600788c */ /* 0x000fe2000bf06270 */
[----:B------:R-:W-:Y:S02]  /*2e40*/  IMAD.MOV.U32 R9, RZ, RZ, R11 ;  /* 0x000000ffff097224 */ /* 0x000fe400078e000b */
[----:B------:R-:W-:Y:S02]  /*2e50*/  IMAD.MOV.U32 R0, RZ, RZ, R8 ;  /* 0x000000ffff007224 */ /* 0x000fe400078e0008 */
[----:B------:R-:W-:Y:S02]  /*2e60*/  IMAD.MOV.U32 R4, RZ, RZ, R2 ;  /* 0x000000ffff047224 */ /* 0x000fe400078e0002 */
[----:B------:R-:W-:Y:S02]  /*2e70*/  IMAD.MOV.U32 R5, RZ, RZ, R3 ;  /* 0x000000ffff057224 */ /* 0x000fe400078e0003 */
[----:B------:R-:W-:Y:S05]  /*2e80*/  BRA.U !UP0, `(.L_x_1378) ;  /* 0x00000001086c7547 */ /* 0x000fea000b800000 */
[----:B------:R-:W0:Y:S01]  /*2e90*/  S2UR UR5, SR_CgaCtaId ;  /* 0x00000000000579c3 */ /* 0x000e220000008800 */
[----:B------:R-:W-:Y:S01]  /*2ea0*/  UMOV UR4, 0x400 ;  /* 0x0000040000047882 */ /* 0x000fe20000000000 */
[----:B------:R-:W-:Y:S01]  /*2eb0*/  BSSY.RECONVERGENT B1, `(.L_x_1378) ;  /* 0x0000018000017945 */ /* 0x000fe20003800200 */
[----:B0-----:R-:W-:-:S09]  /*2ec0*/  ULEA UR4, UR5, UR4, 0x18 ;  /* 0x0000000405047291 */ /* 0x001fd2000f8ec0ff */
[----:B---3--:R-:W0:Y:S04]  /*2ed0*/  LDS.64 R6, [UR4+0x28] ;  /* 0x00002804ff067984 */ /* 0x008e280008000a00 */
[----:B------:R-:W1:Y:S01]  /*2ee0*/  LDS.64 R12, [UR4+0x30] ;  /* 0x00003004ff0c7984 */ /* 0x000e620008000a00 */
        /* <DEDUP_REMOVED lines=20> */
.L_x_1379:
[----:B------:R-:W-:Y:S05]  /*3030*/  BSYNC.RECONVERGENT B1 ;  /* 0x0000000000017941 */ /* 0x000fea0003800200 */
.L_x_1378:
        /* <DEDUP_REMOVED lines=32> */
.L_x_1381:
[----:B------:R-:W-:Y:S05]  /*3240*/  BSYNC.RECONVERGENT B1 ;  /* 0x0000000000017941 */ /* 0x000fea0003800200 */
.L_x_1380:
        /* <DEDUP_REMOVED lines=32> */
.L_x_1383:
[----:B------:R-:W-:Y:S05]  /*3450*/  BSYNC.RECONVERGENT B1 ;  /* 0x0000000000017941 */ /* 0x000fea0003800200 */
.L_x_1382:
        /* <DEDUP_REMOVED lines=32> */
.L_x_1385:
[----:B------:R-:W-:Y:S05]  /*3660*/  BSYNC.RECONVERGENT B1 ;  /* 0x0000000000017941 */ /* 0x000fea0003800200 */
.L_x_1384:
        /* <DEDUP_REMOVED lines=32> */
.L_x_1387:
[----:B------:R-:W-:Y:S05]  /*3870*/  BSYNC.RECONVERGENT B1 ;  /* 0x0000000000017941 */ /* 0x000fea0003800200 */
.L_x_1386:
[----:B------:R-:W-:Y:S01]  /*3880*/  UISETP.GE.AND UP0, UPT, UR6, 0xe1, UPT ;  /* 0x000000e10600788c */ /* 0x000fe2000bf06270 */
[----:B------:R-:W-:Y:S02]  /*3890*/  IMAD.MOV.U32 R14, RZ, RZ, R9 ;  /* 0x000000ffff0e7224 */ /* 0x000fe400078e0009 */
[----:B------:R-:W-:Y:S02]  /*38a0*/  IMAD.MOV.U32 R15, RZ, RZ, R0 ;  /* 0x000000ffff0f7224 */ /* 0x000fe400078e0000 */
[----:B------:R-:W-:Y:S02]  /*38b0*/  IMAD.MOV.U32 R12, RZ, RZ, R4 ;  /* 0x000000ffff0c7224 */ /* 0x000fe400078e0004 */
[----:B------:R-:W-:Y:S02]  /*38c0*/  IMAD.MOV.U32 R13, RZ, RZ, R5 ;  /* 0x000000ffff0d7224 */ /* 0x000fe400078e0005 */
[----:B------:R-:W-:Y:S05]  /*38d0*/  BRA.U !UP0, `(.L_x_1351) ;  /* 0x0000003108e87547 */ /* 0x000fea000b800000 */
[----:B------:R-:W0:Y:S01]  /*38e0*/  S2UR UR5, SR_CgaCtaId ;  /* 0x00000000000579c3 */ /* 0x000e220000008800 */
[----:B------:R-:W-:Y:S02]  /*38f0*/  UMOV UR4, 0x400 ;  /* 0x0000040000047882 */ /* 0x000fe40000000000 */
        /* <DEDUP_REMOVED lines=24> */
.L_x_1319:
[----:B------:R-:W1:Y:S01]  /*3a80*/  S2R R0, SR_TID.X ;  /* 0x0000000000007919 */ /* 0x000e620000002100 */
[----:B------:R-:W1:Y:S02]  /*3a90*/  LDC.64 R2, c[0x0][0x380] ;  /* 0x0000e000ff027b82 */ /* 0x000e640000000a00 */
[----:B-1----:R-:W-:-:S05]  /*3aa0*/  IMAD.WIDE.U32 R2, R0, 0x10, R2 ;  /* 0x0000001000027825 */ /* 0x002fca00078e0002 */
[----:B0-----:R-:W2:Y:S04]  /*3ab0*/  LDG.E.64.CONSTANT R18, desc[UR10][R2.64] ;  /* 0x0000000a02127981 */ /* 0x001ea8000c1e9b00 */
[----:B------:R-:W2:Y:S04]  /*3ac0*/  LDG.E.64.CONSTANT R16, desc[UR10][R2.64+0x1000] ;  /* 0x0010000a02107981 */ /* 0x000ea8000c1e9b00 */
[----:B------:R-:W3:Y:S04]  /*3ad0*/  LDG.E.64.CONSTANT R20, desc[UR10][R2.64+0x8] ;  /* 0x0000080a02147981 */ /* 0x000ee8000c1e9b00 */
[----:B------:R-:W3:Y:S04]  /*3ae0*/  LDG.E.64.CONSTANT R14, desc[UR10][R2.64+0x1008] ;  /* 0x0010080a020e7981 */ /* 0x000ee8000c1e9b00 */
[----:B------:R-:W4:Y:S04]  /*3af0*/  LDG.E.64.CONSTANT R12, desc[UR10][R2.64+0x2000] ;  /* 0x0020000a020c7981 */ /* 0x000f28000c1e9b00 */
[----:B------:R-:W5:Y:S04]  /*3b00*/  LDG.E.64.CONSTANT R10, desc[UR10][R2.64+0x2008] ;  /* 0x0020080a020a7981 */ /* 0x000f68000c1e9b00 */
[----:B------:R-:W5:Y:S04]  /*3b10*/  LDG.E.64.CONSTANT R6, desc[UR10][R2.64+0x3000] ;  /* 0x0030000a02067981 */ /* 0x000f68000c1e9b00 */
[----:B------:R-:W5:Y:S04]  /*3b20*/  LDG.E.64.CONSTANT R4, desc[UR10][R2.64+0x3008] ;  /* 0x0030080a02047981 */ /* 0x000f68000c1e9b00 */
[----:B------:R-:W5:Y:S04]  /*3b30*/  LDG.E.64.CONSTANT R28, desc[UR10][R2.64+0x4000] ;  /* 0x0040000a021c7981 */ /* 0x000f68000c1e9b00 */
[----:B------:R-:W5:Y:S01]  /*3b40*/  LDG.E.64.CONSTANT R8, desc[UR10][R2.64+0x4008] ;  /* 0x0040080a02087981 */ /* 0x000f62000c1e9b00 */
[----:B------:R-:W-:Y:S01]  /*3b50*/  UISETP.GE.U32.AND UP0, UPT, UR8, 0xa00, UPT ;  /* 0x00000a000800788c */ /* 0x000fe2000bf06070 */
[----:B------:R-:W-:Y:S01]  /*3b60*/  UMOV UR9, 0x500 ;  /* 0x0000050000097882 */ /* 0x000fe20000000000 */
[----:B------:R-:W-:Y:S01]  /*3b70*/  UMOV UR4, URZ ;  /* 0x000000ff00047c82 */ /* 0x000fe20008000000 */
[----:B--2---:R-:W-:-:S14]  /*3b80*/  DSETP.GEU.AND P2, PT, R18, R16, PT ;  /* 0x000000101200722a */ /* 0x004fdc0003f4e000 */
[----:B---3--:R-:W-:-:S04]  /*3b90*/  @P2 ISETP.GE.U32.AND P0, PT, R20, R14, PT ;  /* 0x0000000e1400220c */ /* 0x008fc80003f06070 */
[----:B------:R-:W-:-:S13]  /*3ba0*/  @P2 ISETP.GE.AND.EX P0, PT, R21, R15, PT, P0 ;  /* 0x0000000f1500220c */ /* 0x000fda0003f06300 */
[----:B------:R-:W-:-:S06]  /*3bb0*/  @P2 DSETP.LT.OR P0, PT, R16, R18, !P0 ;  /* 0x000000121000222a */ /* 0x000fcc0004701400 */
[----:B------:R-:W-:Y:S02]  /*3bc0*/  @P2 FSEL R18, R18, R16, P0 ;  /* 0x0000001012122208 */ /* 0x000fe40000000000 */
[----:B------:R-:W-:Y:S02]  /*3bd0*/  @P2 FSEL R19, R19, R17, P0 ;  /* 0x0000001113132208 */ /* 0x000fe40000000000 */
[----:B------:R-:W-:Y:S01]  /*3be0*/  @P2 SEL R14, R20, R14, P0 ;  /* 0x0000000e140e2207 */ /* 0x000fe20000000000 */
[----:B------:R-:W-:Y:S01]  /*3bf0*/  @P2 IMAD.MOV.U32 R16, RZ, RZ, R18 ;  /* 0x000000ffff102224 */ /* 0x000fe200078e0012 */
[----:B------:R-:W-:Y:S01]  /*3c00*/  @P2 SEL R15, R21, R15, P0 ;  /* 0x0000000f150f2207 */ /* 0x000fe20000000000 */
[----:B------:R-:W-:-:S06]  /*3c10*/  @P2 IMAD.MOV.U32 R17, RZ, RZ, R19 ;  /* 0x000000ffff112224 */ /* 0x000fcc00078e0013 */
[----:B----4-:R-:W-:-:S14]  /*3c20*/  DSETP.GEU.AND P1, PT, R16, R12, PT ;  /* 0x0000000c1000722a */ /* 0x010fdc0003f2e000 */
[----:B-----5:R-:W-:-:S04]  /*3c30*/  @P1 ISETP.GE.U32.AND P0, PT, R14, R10, PT ;  /* 0x0000000a0e00120c */ /* 0x020fc80003f06070 */
[----:B------:R-:W-:-:S13]  /*3c40*/  @P1 ISETP.GE.AND.EX P0, PT, R15, R11, PT, P0 ;  /* 0x0000000b0f00120c */ /* 0x000fda0003f06300 */
[----:B------:R-:W-:-:S06]  /*3c50*/  @P1 DSETP.GT.OR P0, PT, R16, R12, !P0 ;  /* 0x0000000c1000122a */ /* 0x000fcc0004704400 */
[----:B------:R-:W-:Y:S02]  /*3c60*/  @P1 FSEL R16, R16, R12, P0 ;  /* 0x0000000c10101208 */ /* 0x000fe40000000000 */
[----:B------:R-:W-:Y:S02]  /*3c70*/  @P1 FSEL R17, R17, R13, P0 ;  /* 0x0000000d11111208 */ /* 0x000fe40000000000 */
[----:B------:R-:W-:Y:S01]  /*3c80*/  @P1 SEL R10, R14, R10, P0 ;  /* 0x0000000a0e0a1207 */ /* 0x000fe20000000000 */
[----:B------:R-:W-:Y:S01]  /*3c90*/  @P1 IMAD.MOV.U32 R12, RZ, RZ, R16 ;  /* 0x000000ffff0c1224 */ /* 0x000fe200078e0010 */
[----:B------:R-:W-:Y:S01]  /*3ca0*/  @P1 SEL R11, R15, R11, P0 ;  /* 0x0000000b0f0b1207 */ /* 0x000fe20000000000 */
[----:B------:R-:W-:-:S06]  /*3cb0*/  @P1 IMAD.MOV.U32 R13, RZ, RZ, R17 ;  /* 0x000000ffff0d1224 */ /* 0x000fcc00078e0011 */
[----:B------:R-:W-:-:S14]  /*3cc0*/  DSETP.GEU.AND P2, PT, R12, R6, PT ;  /* 0x000000060c00722a */ /* 0x000fdc0003f4e000 */
[----:B------:R-:W-:-:S04]  /*3cd0*/  @P2 ISETP.GE.U32.AND P0, PT, R10, R4, PT ;  /* 0x000000040a00220c */ /* 0x000fc80003f06070 */
        /* <DEDUP_REMOVED lines=17> */
[----:B------:R-:W-:Y:S01]  /*3df0*/  @P1 IMAD.MOV.U32 R29, RZ, RZ, R7 ;  /* 0x000000ffff1d1224 */ /* 0x000fe200078e0007 */
[----:B------:R-:W-:Y:S06]  /*3e00*/  BRA.U !UP0, `(.L_x_1388) ;  /* 0x0000000d08987547 */ /* 0x000fec000b800000 */
[----:B------:R-:W-:-:S04]  /*3e10*/  UIADD3 UR9, UP0, UPT, UR8, -0xa00, URZ ;  /* 0xfffff60008097890 */ /* 0x000fc8000ff1e0ff */
[----:B------:R-:W-:Y:S02]  /*3e20*/  ULEA.HI.X.SX32 UR8, UR8, 0xffffffff, 0x1, UP0 ;  /* 0xffffffff08087891 */ /* 0x000fe400080f0eff */
[----:B------:R-:W-:Y:S02]  /*3e30*/  UIMAD.WIDE.U32 UR12, UR9, -0x33333333, URZ ;  /* 0xcccccccd090c78a5 */ /* 0x000fe4000f8e00ff */
[----:B------:R-:W-:Y:S02]  /*3e40*/  UIMAD.WIDE.U32 UR4, UR8, -0x33333333, URZ ;  /* 0xcccccccd080478a5 */ /* 0x000fe4000f8e00ff */
[----:B------:R-:W-:Y:S02]  /*3e50*/  UISETP.GE.U32.AND UP1, UPT, UR9, 0x500, UPT ;  /* 0x000005000900788c */ /* 0x000fe4000bf26070 */
[----:B------:R-:W-:Y:S02]  /*3e60*/  UIMAD.WIDE.U32 UR4, UP0, UR9, -0x33333334, UR4 ;  /* 0xcccccccc090478a5 */ /* 0x000fe4000f800004 */
[----:B------:R-:W-:-:S02]  /*3e70*/  UISETP.GE.U32.AND.EX UP1, UPT, UR8, URZ, UPT, UP1 ;  /* 0x000000ff0800728c */ /* 0x000fc4000bf26110 */
[----:B------:R-:W-:Y:S02]  /*3e80*/  UIADD3.X UR7, UPT, UPT, URZ, URZ, URZ, UP0, !UPT ;  /* 0x000000ffff077290 */ /* 0x000fe400087fe4ff */
[----:B------:R-:W-:Y:S01]  /*3e90*/  UIADD3 URZ, UP0, UPT, UR13, UR4, URZ ;  /* 0x000000040dff7290 */ /* 0x000fe2000ff1e0ff */
[----:B------:R-:W-:Y:S01]  /*3ea0*/  UMOV UR6, UR5 ;  /* 0x0000000500067c82 */ /* 0x000fe20008000000 */
[----:B------:R-:W-:Y:S02]  /*3eb0*/  UMOV UR9, 0x500 ;  /* 0x0000050000097882 */ /* 0x000fe40000000000 */
[----:B------:R-:W-:-:S04]  /*3ec0*/  UIMAD.WIDE.U32.X UR6, UR8, -0x33333334, UR6, UP0 ;  /* 0xcccccccc080678a5 */ /* 0x000fc800080e0406 */
[----:B------:R-:W-:-:S04]  /*3ed0*/  USHF.R.U64 UR5, UR6, 0xa, UR7 ;  /* 0x0000000a06057899 */ /* 0x000fc80008001207 */
[----:B------:R-:W-:-:S04]  /*3ee0*/  ULOP3.LUT UR4, UR5, 0x1, URZ, 0xc0, !UPT ;  /* 0x0000000105047892 */ /* 0x000fc8000f8ec0ff */
[----:B------:R-:W-:-:S03]  /*3ef0*/  UISETP.NE.U32.AND UP0, UPT, UR4, 0x1, UPT ;  /* 0x000000010400788c */ /* 0x000fc6000bf05070 */
[----:B------:R-:W-:Y:S01]  /*3f00*/  UMOV UR4, URZ ;  /* 0x000000ff00047c82 */ /* 0x000fe20008000000 */
[----:B------:R-:W-:Y:S01]  /*3f10*/  UISETP.NE.U32.AND.EX UP0, UPT, URZ, URZ, UPT, UP0 ;  /* 0x000000ffff00728c */ /* 0x000fe2000bf05100 */
[----:B------:R-:W-:Y:S10]  /*3f20*/  BRA.U !UP1, `(.L_x_1389) ;  /* 0x0000000909307547 */ /* 0x000ff4000b800000 */
[----:B------:R-:W0:Y:S01]  /*3f30*/  LDCU.64 UR8, c[0x0][0x380] ;  /* 0x00007000ff0877ac */ /* 0x000e220008000a00 */
[----:B------:R-:W-:Y:S01]  /*3f40*/  UIADD3 UR5, UP1, UPT, UR5, 0x1, URZ ;  /* 0x0000000105057890 */ /* 0x000fe2000ff3e0ff */
[----:B------:R-:W-:-:S03]  /*3f50*/  UMOV UR4, URZ ;  /* 0x000000ff00047c82 */ /* 0x000fc60008000000 */
[----:B------:R-:W-:Y:S02]  /*3f60*/  ULEA.HI.X UR6, UR7, URZ, URZ, 0x16, UP1 ;  /* 0x000000ff07067291 */ /* 0x000fe400088fb4ff */
[----:B------:R-:W-:Y:S02]  /*3f70*/  ULOP3.LUT UR5, UR5, 0xfffffffe, URZ, 0xc0, !UPT ;  /* 0xfffffffe05057892 */ /* 0x000fe4000f8ec0ff */
[----:B------:R-:W-:Y:S01]  /*3f80*/  ULOP3.LUT UR6, UR6, 0x7fffff, URZ, 0xc0, !UPT ;  /* 0x007fffff06067892 */ /* 0x000fe2000f8ec0ff */
[----:B0-----:R-:W-:-:S04]  /*3f90*/  LEA R4, P0, R0, UR8, 0x4 ;  /* 0x0000000800047c11 */ /* 0x001fc8000f8020ff */
[----:B------:R-:W-:Y:S02]  /*3fa0*/  IADD3 R4, P1, PT, R4, 0xe008, RZ ;  /* 0x0000e00804047810 */ /* 0x000fe40007f3e0ff */
[----:B------:R-:W-:Y:S01]  /*3fb0*/  LEA.HI.X R0, R0, UR9, RZ, 0x4, P0 ;  /* 0x0000000900007c11 */ /* 0x000fe200080f24ff */
[----:B------:R-:W-:-:S04]  /*3fc0*/  UMOV UR9, 0x500 ;  /* 0x0000050000097882 */ /* 0x000fc80000000000 */
[----:B------:R-:W-:-:S07]  /*3fd0*/  IMAD.X R5, RZ, RZ, R0, P1 ;  /* 0x000000ffff057224 */ /* 0x000fce00008e0600 */
.L_x_1390:
[----:B------:R-:W2:Y:S04]  /*3fe0*/  LDG.E.64.CONSTANT R12, desc[UR10][R4.64+-0x9008] ;  /* 0xff6ff80a040c7981 */ /* 0x000ea8000c1e9b00 */
[----:B------:R-:W3:Y:S04]  /*3ff0*/  LDG.E.64.CONSTANT R16, desc[UR10][R4.64+-0x9000] ;  /* 0xff70000a04107981 */ /* 0x000ee8000c1e9b00 */
[----:B------:R-:W4:Y:S04]  /*4000*/  LDG.E.64.CONSTANT R18, desc[UR10][R4.64+-0x8008] ;  /* 0xff7ff80a04127981 */ /* 0x000f28000c1e9b00 */
[----:B------:R-:W5:Y:S04]  /*4010*/  LDG.E.64.CONSTANT R20, desc[UR10][R4.64+-0x8000] ;  /* 0xff80000a04147981 */ /* 0x000f68000c1e9b00 */
[----:B------:R-:W5:Y:S04]  /*4020*/  LDG.E.64.CONSTANT R22, desc[UR10][R4.64+-0x7008] ;  /* 0xff8ff80a04167981 */ /* 0x000f68000c1e9b00 */
[----:B------:R-:W5:Y:S04]  /*4030*/  LDG.E.64.CONSTANT R24, desc[UR10][R4.64+-0x7000] ;  /* 0xff90000a04187981 */ /* 0x000f68000c1e9b00 */
[----:B------:R-:W5:Y:S04]  /*4040*/  LDG.E.64.CONSTANT R26, desc[UR10][R4.64+-0x6008] ;  /* 0xff9ff80a041a7981 */ /* 0x000f68000c1e9b00 */
[----:B------:R-:W5:Y:S04]  /*4050*/  LDG.E.64.CONSTANT R6, desc[UR10][R4.64+-0x6000] ;  /* 0xffa0000a04067981 */ /* 0x000f68000c1e9b00 */
[----:B------:R-:W5:Y:S01]  /*4060*/  LDG.E.64.CONSTANT R14, desc[UR10][R4.64+-0x4000] ;  /* 0xffc0000a040e7981 */ /* 0x000f62000c1e9b00 */
[----:B--2---:R-:W-:-:S14]  /*4070*/  DSETP.GEU.AND P2, PT, R28, R12, PT ;  /* 0x0000000c1c00722a */ /* 0x004fdc0003f4e000 */
[----:B---3--:R-:W-:-:S04]  /*4080*/  @P2 ISETP.GE.U32.AND P0, PT, R8, R16, PT ;  /* 0x000000100800220c */ /* 0x008fc80003f06070 */
[----:B------:R-:W-:-:S13]  /*4090*/  @P2 ISETP.GE.AND.EX P0, PT, R9, R17, PT, P0 ;  /* 0x000000110900220c */ /* 0x000fda0003f06300 */
[----:B------:R-:W-:-:S06]  /*40a0*/  @P2 DSETP.GT.OR P0, PT, R28, R12, !P0 ;  /* 0x0000000c1c00222a */ /* 0x000fcc0004704400 */
[----:B------:R-:W-:Y:S02]  /*40b0*/  @P2 FSEL R11, R29, R13, P0 ;  /* 0x0000000d1d0b2208 */ /* 0x000fe40000000000 */
[----:B------:R-:W-:Y:S02]  /*40c0*/  @P2 FSEL R0, R28, R12, P0 ;  /* 0x0000000c1c002208 */ /* 0x000fe40000000000 */
[----:B------:R-:W2:Y:S01]  /*40d0*/  LDG.E.64.CONSTANT R28, desc[UR10][R4.64+-0x5008] ;  /* 0xffaff80a041c7981 */ /* 0x000ea2000c1e9b00 */
[----:B------:R-:W-:Y:S02]  /*40e0*/  @P2 IMAD.MOV.U32 R13, RZ, RZ, R11 ;  /* 0x000000ffff0d2224 */ /* 0x000fe400078e000b */
[----:B------:R-:W-:Y:S01]  /*40f0*/  @P2 IMAD.MOV.U32 R12, RZ, RZ, R0 ;  /* 0x000000ffff0c2224 */ /* 0x000fe200078e0000 */
[----:B------:R-:W3:Y:S05]  /*4100*/  LDG.E.64.CONSTANT R10, desc[UR10][R4.64+-0x5000] ;  /* 0xffb0000a040a7981 */ /* 0x000eea000c1e9b00 */
[----:B----4-:R-:W-:Y:S01]  /*4110*/  DSETP.GEU.AND P1, PT, R12, R18, PT ;  /* 0x000000120c00722a */ /* 0x010fe20003f2e000 */
[----:B------:R-:W-:-:S02]  /*4120*/  @P2 SEL R16, R8, R16, P0 ;  /* 0x0000001008102207 */ /* 0x000fc40000000000 */
[----:B------:R-:W-:-:S11]  /*4130*/  @P2 SEL R17, R9, R17, P0 ;  /* 0x0000001109112207 */ /* 0x000fd60000000000 */
[----:B-----5:R-:W-:-:S04]  /*4140*/  @P1 ISETP.GE.U32.AND P0, PT, R16, R20, PT ;  /* 0x000000141000120c */ /* 0x020fc80003f06070 */
[----:B------:R-:W-:-:S13]  /*4150*/  @P1 ISETP.GE.AND.EX P0, PT, R17, R21, PT, P0 ;  /* 0x000000151100120c */ /* 0x000fda0003f06300 */
[----:B------:R-:W-:-:S06]  /*4160*/  @P1 DSETP.GT.OR P0, PT, R12, R18, !P0 ;  /* 0x000000120c00122a */ /* 0x000fcc0004704400 */
[----:B------:R-:W-:Y:S02]  /*4170*/  @P1 FSEL R0, R12, R18, P0 ;  /* 0x000000120c001208 */ /* 0x000fe40000000000 */
[----:B------:R-:W-:Y:S02]  /*4180*/  @P1 FSEL R9, R13, R19, P0 ;  /* 0x000000130d091208 */ /* 0x000fe40000000000 */
[----:B------:R-:W4:Y:S01]  /*4190*/  LDG.E.64.CONSTANT R12, desc[UR10][R4.64+-0x4008] ;  /* 0xffbff80a040c7981 */ /* 0x000f22000c1e9b00 */
[----:B------:R-:W-:Y:S02]  /*41a0*/  @P1 IMAD.MOV.U32 R18, RZ, RZ, R0 ;  /* 0x000000ffff121224 */ /* 0x000fe400078e0000 */
[----:B------:R-:W-:Y:S01]  /*41b0*/  @P1 IMAD.MOV.U32 R19, RZ, RZ, R9 ;  /* 0x000000ffff131224 */ /* 0x000fe200078e0009 */
[----:B------:R-:W-:Y:S01]  /*41c0*/  @P1 SEL R20, R16, R20, P0 ;  /* 0x0000001410141207 */ /* 0x000fe20000000000 */
[----:B------:R-:W5:Y:S04]  /*41d0*/  LDG.E.64.CONSTANT R8, desc[UR10][R4.64] ;  /* 0x0000000a04087981 */ /* 0x000f68000c1e9b00 */
[----:B------:R-:W-:Y:S01]  /*41e0*/  DSETP.GEU.AND P2, PT, R18, R22, PT ;  /* 0x000000161200722a */ /* 0x000fe20003f4e000 */
[----:B------:R-:W-:-:S02]  /*41f0*/  @P1 SEL R21, R17, R21, P0 ;  /* 0x0000001511151207 */ /* 0x000fc40000000000 */
[----:B------:R-:W5:Y:S11]  /*4200*/  LDG.E.64.CONSTANT R16, desc[UR10][R4.64+-0x3008] ;  /* 0xffcff80a04107981 */ /* 0x000f76000c1e9b00 */
[----:B------:R-:W-:-:S04]  /*4210*/  @P2 ISETP.GE.U32.AND P0, PT, R20, R24, PT ;  /* 0x000000181400220c */ /* 0x000fc80003f06070 */
[----:B------:R-:W-:-:S13]  /*4220*/  @P2 ISETP.GE.AND.EX P0, PT, R21, R25, PT, P0 ;  /* 0x000000191500220c */ /* 0x000fda0003f06300 */
[----:B------:R-:W-:-:S06]  /*4230*/  @P2 DSETP.GT.OR P0, PT, R18, R22, !P0 ;  /* 0x000000161200222a */ /* 0x000fcc0004704400 */
[----:B------:R-:W-:Y:S02]  /*4240*/  @P2 FSEL R0, R18, R22, P0 ;  /* 0x0000001612002208 */ /* 0x000fe40000000000 */
[----:B------:R-:W-:-:S03]  /*4250*/  @P2 FSEL R19, R19, R23, P0 ;  /* 0x0000001713132208 */ /* 0x000fc60000000000 */
[----:B------:R-:W-:Y:S02]  /*4260*/  @P2 IMAD.MOV.U32 R22, RZ, RZ, R0 ;  /* 0x000000ffff162224 */ /* 0x000fe400078e0000 */
[----:B------:R-:W-:Y:S02]  /*4270*/  @P2 IMAD.MOV.U32 R23, RZ, RZ, R19 ;  /* 0x000000ffff172224 */ /* 0x000fe400078e0013 */
[----:B------:R-:W5:Y:S04]  /*4280*/  LDG.E.64.CONSTANT R18, desc[UR10][R4.64+-0x3000] ;  /* 0xffd0000a04127981 */ /* 0x000f68000c1e9b00 */
[----:B------:R-:W-:Y:S01]  /*4290*/  DSETP.GEU.AND P1, PT, R22, R26, PT ;  /* 0x0000001a1600722a */ /* 0x000fe20003f2e000 */
[----:B------:R-:W-:Y:S02]  /*42a0*/  @P2 SEL R24, R20, R24, P0 ;  /* 0x0000001814182207 */ /* 0x000fe40000000000 */
[----:B------:R-:W-:-:S02]  /*42b0*/  @P2 SEL R25, R21, R25, P0 ;  /* 0x0000001915192207 */ /* 0x000fc40000000000 */
[----:B------:R-:W5:Y:S09]  /*42c0*/  LDG.E.64.CONSTANT R20, desc[UR10][R4.64+-0x2008] ;  /* 0xffdff80a04147981 */ /* 0x000f72000c1e9b00 */
[----:B------:R-:W-:-:S04]  /*42d0*/  @P1 ISETP.GE.U32.AND P0, PT, R24, R6, PT ;  /* 0x000000061800120c */ /* 0x000fc80003f06070 */
[----:B------:R-:W-:-:S13]  /*42e0*/  @P1 ISETP.GE.AND.EX P0, PT, R25, R7, PT, P0 ;  /* 0x000000071900120c */ /* 0x000fda0003f06300 */
[----:B------:R-:W-:-:S06]  /*42f0*/  @P1 DSETP.GT.OR P0, PT, R22, R26, !P0 ;  /* 0x0000001a1600122a */ /* 0x000fcc0004704400 */
[----:B------:R-:W-:Y:S02]  /*4300*/  @P1 FSEL R0, R22, R26, P0 ;  /* 0x0000001a16001208 */ /* 0x000fe40000000000 */
[----:B------:R-:W-:-:S03]  /*4310*/  @P1 FSEL R23, R23, R27, P0 ;  /* 0x0000001b17171208 */ /* 0x000fc60000000000 */
[----:B------:R-:W-:Y:S02]  /*4320*/  @P1 IMAD.MOV.U32 R26, RZ, RZ, R0 ;  /* 0x000000ffff1a1224 */ /* 0x000fe400078e0000 */
[----:B------:R-:W-:Y:S02]  /*4330*/  @P1 IMAD.MOV.U32 R27, RZ, RZ, R23 ;  /* 0x000000ffff1b1224 */ /* 0x000fe400078e0017 */
[----:B------:R-:W5:Y:S01]  /*4340*/  LDG.E.64.CONSTANT R22, desc[UR10][R4.64+-0x2000] ;  /* 0xffe0000a04167981 */ /* 0x000f62000c1e9b00 */
[----:B------:R-:W-:Y:S02]  /*4350*/  @P1 SEL R6, R24, R6, P0 ;  /* 0x0000000618061207 */ /* 0x000fe40000000000 */
[----:B------:R-:W-:Y:S02]  /*4360*/  @P1 SEL R7, R25, R7, P0 ;  /* 0x0000000719071207 */ /* 0x000fe40000000000 */
[----:B------:R-:W5:Y:S01]  /*4370*/  LDG.E.64.CONSTANT R24, desc[UR10][R4.64+-0x1008] ;  /* 0xffeff80a04187981 */ /* 0x000f62000c1e9b00 */
[----:B--2---:R-:W-:-:S14]  /*4380*/  DSETP.GEU.AND P2, PT, R26, R28, PT ;  /* 0x0000001c1a00722a */ /* 0x004fdc0003f4e000 */
[----:B---3--:R-:W-:-:S04]  /*4390*/  @P2 ISETP.GE.U32.AND P0, PT, R6, R10, PT ;  /* 0x0000000a0600220c */ /* 0x008fc80003f06070 */
[----:B------:R-:W-:-:S13]  /*43a0*/  @P2 ISETP.GE.AND.EX P0, PT, R7, R11, PT, P0 ;  /* 0x0000000b0700220c */ /* 0x000fda0003f06300 */
[----:B------:R-:W-:-:S06]  /*43b0*/  @P2 DSETP.GT.OR P0, PT, R26, R28, !P0 ;  /* 0x0000001c1a00222a */ /* 0x000fcc0004704400 */
[----:B------:R-:W-:Y:S02]  /*43c0*/  @P2 FSEL R0, R26, R28, P0 ;  /* 0x0000001c1a002208 */ /* 0x000fe40000000000 */
[----:B------:R-:W-:-:S03]  /*43d0*/  @P2 FSEL R27, R27, R29, P0 ;  /* 0x0000001d1b1b2208 */ /* 0x000fc60000000000 */
[----:B------:R-:W-:Y:S02]  /*43e0*/  @P2 IMAD.MOV.U32 R28, RZ, RZ, R0 ;  /* 0x000000ffff1c2224 */ /* 0x000fe400078e0000 */
[----:B------:R-:W-:Y:S02]  /*43f0*/  @P2 IMAD.MOV.U32 R29, RZ, RZ, R27 ;  /* 0x000000ffff1d2224 */ /* 0x000fe400078e001b */
[----:B------:R-:W2:Y:S04]  /*4400*/  LDG.E.64.CONSTANT R26, desc[UR10][R4.64+-0x1000] ;  /* 0xfff0000a041a7981 */ /* 0x000ea8000c1e9b00 */
[----:B----4-:R-:W-:Y:S01]  /*4410*/  DSETP.GEU.AND P1, PT, R28, R12, PT ;  /* 0x0000000c1c00722a */ /* 0x010fe20003f2e000 */
[----:B------:R-:W-:Y:S02]  /*4420*/  @P2 SEL R10, R6, R10, P0 ;  /* 0x0000000a060a2207 */ /* 0x000fe40000000000 */
[----:B------:R-:W-:-:S11]  /*4430*/  @P2 SEL R11, R7, R11, P0 ;  /* 0x0000000b070b2207 */ /* 0x000fd60000000000 */
[----:B------:R-:W-:-:S04]  /*4440*/  @P1 ISETP.GE.U32.AND P0, PT, R10, R14, PT ;  /* 0x0000000e0a00120c */ /* 0x000fc80003f06070 */
[----:B------:R-:W-:-:S13]  /*4450*/  @P1 ISETP.GE.AND.EX P0, PT, R11, R15, PT, P0 ;  /* 0x0000000f0b00120c */ /* 0x000fda0003f06300 */
[----:B------:R-:W-:-:S06]  /*4460*/  @P1 DSETP.GT.OR P0, PT, R28, R12, !P0 ;  /* 0x0000000c1c00122a */ /* 0x000fcc0004704400 */
[----:B------:R-:W-:Y:S02]  /*4470*/  @P1 FSEL R0, R28, R12, P0 ;  /* 0x0000000c1c001208 */ /* 0x000fe40000000000 */
[----:B------:R-:W-:Y:S02]  /*4480*/  @P1 FSEL R7, R29, R13, P0 ;  /* 0x0000000d1d071208 */ /* 0x000fe40000000000 */
[----:B------:R-:W3:Y:S01]  /*4490*/  LDG.E.64.CONSTANT R28, desc[UR10][R4.64+-0x8] ;  /* 0xfffff80a041c7981 */ /* 0x000ee2000c1e9b00 */
[----:B------:R-:W-:Y:S02]  /*44a0*/  @P1 IMAD.MOV.U32 R12, RZ, RZ, R0 ;  /* 0x000000ffff0c1224 */ /* 0x000fe400078e0000 */
[----:B------:R-:W-:-:S06]  /*44b0*/  @P1 IMAD.MOV.U32 R13, RZ, RZ, R7 ;  /* 0x000000ffff0d1224 */ /* 0x000fcc00078e0007 */
[----:B-----5:R-:W-:Y:S01]  /*44c0*/  DSETP.GEU.AND P2, PT, R12, R16, PT ;  /* 0x000000100c00722a */ /* 0x020fe20003f4e000 */
[----:B------:R-:W-:Y:S02]  /*44d0*/  @P1 SEL R14, R10, R14, P0 ;  /* 0x0000000e0a0e1207 */ /* 0x000fe40000000000 */
[----:B------:R-:W-:-:S11]  /*44e0*/  @P1 SEL R15, R11, R15, P0 ;  /* 0x0000000f0b0f1207 */ /* 0x000fd60000000000 */
[----:B------:R-:W-:-:S04]  /*44f0*/  @P2 ISETP.GE.U32.AND P0, PT, R14, R18, PT ;  /* 0x000000120e00220c */ /* 0x000fc80003f06070 */
[----:B------:R-:W-:-:S13]  /*4500*/  @P2 ISETP.GE.AND.EX P0, PT, R15, R19, PT, P0 ;  /* 0x000000130f00220c */ /* 0x000fda0003f06300 */
[----:B------:R-:W-:-:S06]  /*4510*/  @P2 DSETP.GT.OR P0, PT, R12, R16, !P0 ;  /* 0x000000100c00222a */ /* 0x000fcc0004704400 */
[----:B------:R-:W-:Y:S02]  /*4520*/  @P2 FSEL R0, R12, R16, P0 ;  /* 0x000000100c002208 */ /* 0x000fe40000000000 */
[----:B------:R-:W-:-:S03]  /*4530*/  @P2 FSEL R13, R13, R17, P0 ;  /* 0x000000110d0d2208 */ /* 0x000fc60000000000 */
[----:B------:R-:W-:Y:S02]  /*4540*/  @P2 IMAD.MOV.U32 R16, RZ, RZ, R0 ;  /* 0x000000ffff102224 */ /* 0x000fe400078e0000 */
[----:B------:R-:W-:-:S06]  /*4550*/  @P2 IMAD.MOV.U32 R17, RZ, RZ, R13 ;  /* 0x000000ffff112224 */ /* 0x000fcc00078e000d */
[----:B------:R-:W-:Y:S01]  /*4560*/  DSETP.GEU.AND P1, PT, R16, R20, PT ;  /* 0x000000141000722a */ /* 0x000fe20003f2e000 */
        /* <DEDUP_REMOVED lines=11> */
[----:B------:R-:W-:Y:S01]  /*4620*/  @P1 SEL R23, R19, R23, P0 ;  /* 0x0000001713171207 */ /* 0x000fe20000000000 */
[----:B------:R-:W-:-:S04]  /*4630*/  UIADD3 UR5, UP1, UPT, UR5, -0x2, URZ ;  /* 0xfffffffe05057890 */ /* 0x000fc8000ff3e0ff */
[----:B------:R-:W-:Y:S02]  /*4640*/  UIADD3.X UR6, UPT, UPT, UR6, -0x1, URZ, UP1, !UPT ;  /* 0xffffffff06067890 */ /* 0x000fe40008ffe4ff */
[----:B------:R-:W-:-:S04]  /*4650*/  UISETP.NE.U32.AND UP1, UPT, UR5, URZ, UPT ;  /* 0x000000ff0500728c */ /* 0x000fc8000bf25070 */
[----:B------:R-:W-:Y:S02]  /*4660*/  UISETP.NE.AND.EX UP1, UPT, UR6, URZ, UPT, UP1 ;  /* 0x000000ff0600728c */ /* 0x000fe4000bf25310 */
[----:B------:R-:W-:-:S04]  /*4670*/  UIADD3 UR9, UP2, UPT, UR9, 0xa00, URZ ;  /* 0x00000a0009097890 */ /* 0x000fc8000ff5e0ff */
[----:B------:R-:W-:Y:S01]  /*4680*/  UIADD3.X UR4, UPT, UPT, URZ, UR4, URZ, UP2, !UPT ;  /* 0x00000004ff047290 */ /* 0x000fe200097fe4ff */
[----:B--2---:R-:W-:-:S04]  /*4690*/  @P2 ISETP.GE.U32.AND P0, PT, R22, R26, PT ;  /* 0x0000001a1600220c */ /* 0x004fc80003f06070 */
[----:B------:R-:W-:-:S13]  /*46a0*/  @P2 ISETP.GE.AND.EX P0, PT, R23, R27, PT, P0 ;  /* 0x0000001b1700220c */ /* 0x000fda0003f06300 */
[----:B------:R-:W-:-:S06]  /*46b0*/  @P2 DSETP.GT.OR P0, PT, R20, R24, !P0 ;  /* 0x000000181400222a */ /* 0x000fcc0004704400 */
[----:B------:R-:W-:Y:S02]  /*46c0*/  @P2 FSEL R0, R20, R24, P0 ;  /* 0x0000001814002208 */ /* 0x000fe40000000000 */
[----:B------:R-:W-:-:S03]  /*46d0*/  @P2 FSEL R21, R21, R25, P0 ;  /* 0x0000001915152208 */ /* 0x000fc60000000000 */
[----:B------:R-:W-:Y:S02]  /*46e0*/  @P2 IMAD.MOV.U32 R24, RZ, RZ, R0 ;  /* 0x000000ffff182224 */ /* 0x000fe400078e0000 */
[----:B------:R-:W-:Y:S01]  /*46f0*/  @P2 IMAD.MOV.U32 R25, RZ, RZ, R21 ;  /* 0x000000ffff192224 */ /* 0x000fe200078e0015 */
[----:B------:R-:W-:-:S05]  /*4700*/  @P2 SEL R26, R22, R26, P0 ;  /* 0x0000001a161a2207 */ /* 0x000fca0000000000 */
[----:B---3--:R-:W-:Y:S01]  /*4710*/  DSETP.GEU.AND P1, PT, R24, R28, PT ;  /* 0x0000001c1800722a */ /* 0x008fe20003f2e000 */
[----:B------:R-:W-:-:S13]  /*4720*/  @P2 SEL R27, R23, R27, P0 ;  /* 0x0000001b171b2207 */ /* 0x000fda0000000000 */
[----:B------:R-:W-:-:S04]  /*4730*/  @P1 ISETP.GE.U32.AND P0, PT, R26, R8, PT ;  /* 0x000000081a00120c */ /* 0x000fc80003f06070 */
[----:B------:R-:W-:Y:S02]  /*4740*/  @P1 ISETP.GE.AND.EX P0, PT, R27, R9, PT, P0 ;  /* 0x000000091b00120c */ /* 0x000fe40003f06300 */
[----:B------:R-:W-:-:S11]  /*4750*/  IADD3 R4, P2, PT, R4, 0xa000, RZ ;  /* 0x0000a00004047810 */ /* 0x000fd60007f5e0ff */
[----:B------:R-:W-:Y:S01]  /*4760*/  @P1 DSETP.GT.OR P0, PT, R24, R28, !P0 ;  /* 0x0000001c1800122a */ /* 0x000fe20004704400 */
[----:B------:R-:W-:-:S05]  /*4770*/  IMAD.X R5, RZ, RZ, R5, P2 ;  /* 0x000000ffff057224 */ /* 0x000fca00010e0605 */
[----:B------:R-:W-:Y:S02]  /*4780*/  @P1 FSEL R0, R24, R28, P0 ;  /* 0x0000001c18001208 */ /* 0x000fe40000000000 */
[----:B------:R-:W-:Y:S02]  /*4790*/  @P1 FSEL R25, R25, R29, P0 ;  /* 0x0000001d19191208 */ /* 0x000fe40000000000 */
[----:B------:R-:W-:Y:S01]  /*47a0*/  @P1 SEL R8, R26, R8, P0 ;  /* 0x000000081a081207 */ /* 0x000fe20000000000 */
[----:B------:R-:W-:Y:S01]  /*47b0*/  @P1 IMAD.MOV.U32 R28, RZ, RZ, R0 ;  /* 0x000000ffff1c1224 */ /* 0x000fe200078e0000 */
[----:B------:R-:W-:Y:S01]  /*47c0*/  @P1 SEL R9, R27, R9, P0 ;  /* 0x000000091b091207 */ /* 0x000fe20000000000 */
[----:B------:R-:W-:Y:S01]  /*47d0*/  @P1 IMAD.MOV.U32 R29, RZ, RZ, R25 ;  /* 0x000000ffff1d1224 */ /* 0x000fe200078e0019 */
[----:B------:R-:W-:Y:S06]  /*47e0*/  BRA.U UP1, `(.L_x_1390) ;  /* 0xfffffff501fc7547 */ /* 0x000fec000b83ffff */
.L_x_1389:
[----:B------:R-:W-:Y:S05]  /*47f0*/  BRA.U !UP0, `(.L_x_1388) ;  /* 0x00000005081c7547 */ /* 0x000fea000b800000 */
[----:B------:R-:W-:Y:S02]  /*4800*/  IMAD.U32 R25, RZ, RZ, UR9 ;  /* 0x00000009ff197e24 */ /* 0x000fe4000f8e00ff */
[----:B------:R-:W-:Y:S02]  /*4810*/  IMAD.U32 R5, RZ, RZ, UR9 ;  /* 0x00000009ff057e24 */ /* 0x000fe4000f8e00ff */
[----:B------:R-:W-:Y:S01]  /*4820*/  IMAD.U32 R0, RZ, RZ, UR4 ;  /* 0x00000004ff007e24 */ /* 0x000fe2000f8e00ff */
[----:B------:R-:W-:-:S04]  /*4830*/  LEA R24, P0, R25, R2, 0x4 ;  /* 0x0000000219187211 */ /* 0x000fc800078020ff */
[----:B------:R-:W-:-:S05]  /*4840*/  LEA.HI.X R25, R5, R3, R0, 0x4, P0 ;  /* 0x0000000305197211 */ /* 0x000fca00000f2400 */
        /* <DEDUP_REMOVED lines=8> */
[----:B------:R-:W5:Y:S04]  /*48d0*/  LDG.E.64.CONSTANT R2, desc[UR10][R24.64+0x4000] ;  /* 0x0040000a18027981 */ /* 0x000f68000c1e9b00 */
[----:B------:R-:W5:Y:S01]  /*48e0*/  LDG.E.64.CONSTANT R6, desc[UR10][R24.64+0x4008] ;  /* 0x0040080a18067981 */ /* 0x000f62000c1e9b00 */
[----:B------:R-:W-:-:S04]  /*48f0*/  UIADD3 UR9, UP0, UPT, UR9, 0x500, URZ ;  /* 0x0000050009097890 */ /* 0x000fc8000ff1e0ff */
[----:B------:R-:W-:Y:S01]  /*4900*/  UIADD3.X UR4, UPT, UPT, URZ, UR4, URZ, UP0, !UPT ;  /* 0x00000004ff047290 */ /* 0x000fe200087fe4ff */
[----:B--2---:R-:W-:-:S14]  /*4910*/  DSETP.GEU.AND P2, PT, R28, R22, PT ;  /* 0x000000161c00722a */ /* 0x004fdc0003f4e000 */
[----:B---3--:R-:W-:-:S04]  /*4920*/  @P2 ISETP.GE.U32.AND P0, PT, R8, R20, PT ;  /* 0x000000140800220c */ /* 0x008fc80003f06070 */
        /* <DEDUP_REMOVED lines=47> */
[----:B------:R-:W-:Y:S02]  /*4c20*/  @P2 IMAD.MOV.U32 R3, RZ, RZ, R11 ;  /* 0x000000ffff032224 */ /* 0x000fe400078e000b */
[----:B------:R-:W-:Y:S02]  /*4c30*/  IMAD.MOV.U32 R8, RZ, RZ, R6 ;  /* 0x000000ffff087224 */ /* 0x000fe400078e0006 */
[----:B------:R-:W-:-:S02]  /*4c40*/  IMAD.MOV.U32 R9, RZ, RZ, R7 ;  /* 0x000000ffff097224 */ /* 0x000fc400078e0007 */
[----:B------:R-:W-:Y:S02]  /*4c50*/  IMAD.MOV.U32 R28, RZ, RZ, R2 ;  /* 0x000000ffff1c7224 */ /* 0x000fe400078e0002 */
[----:B------:R-:W-:-:S07]  /*4c60*/  IMAD.MOV.U32 R29, RZ, RZ, R3 ;  /* 0x000000ffff1d7224 */ /* 0x000fce00078e0003 */
.L_x_1388:
[----:B------:R-:W0:Y:S01]  /*4c70*/  LDCU UR6, c[0x0][0x390] ;  /* 0x00007200ff0677ac */ /* 0x000e220008000800 */
[----:B------:R-:W1:Y:S01]  /*4c80*/  S2R R0, SR_TID.X ;  /* 0x0000000000007919 */ /* 0x000e620000002100 */
[----:B0-----:R-:W-:Y:S02]  /*4c90*/  USHF.R.S32.HI UR5, URZ, 0x1f, UR6 ;  /* 0x0000001fff057899 */ /* 0x001fe40008011406 */
[----:B------:R-:W-:-:S04]  /*4ca0*/  UISETP.GE.U32.AND UP0, UPT, UR9, UR6, UPT ;  /* 0x000000060900728c */ /* 0x000fc8000bf06070 */
[----:B------:R-:W-:-:S09]  /*4cb0*/  UISETP.GE.AND.EX UP0, UPT, UR4, UR5, UPT, UP0 ;  /* 0x000000050400728c */ /* 0x000fd2000bf06300 */
[----:B-1----:R-:W-:Y:S05]  /*4cc0*/  BRA.U UP0, `(.L_x_1391) ;  /* 0x0000000900a07547 */ /* 0x002fea000b800000 */
[----:B------:R-:W-:Y:S01]  /*4cd0*/  UIADD3 UR5, UPT, UPT, -UR9, UR6, URZ ;  /* 0x0000000609057290 */ /* 0x000fe2000fffe1ff */
[----:B------:R-:W-:Y:S05]  /*4ce0*/  BSSY.RECONVERGENT B1, `(.L_x_1391) ;  /* 0x00000a6000017945 */ /* 0x000fea0003800200 */
[----:B------:R-:W-:-:S13]  /*4cf0*/  ISETP.GE.AND P0, PT, R0, UR5, PT ;  /* 0x0000000500007c0c */ /* 0x000fda000bf06270 */
[----:B------:R-:W-:Y:S05]  /*4d00*/  @P0 BRA `(.L_x_1392) ;  /* 0x00000008008c0947 */ /* 0x000fea0003800000 */
[----:B------:R-:W-:Y:S01]  /*4d10*/  IMAD.U32 R3, RZ, RZ, UR6 ;  /* 0x00000006ff037e24 */ /* 0x000fe2000f8e00ff */
[----:B------:R-:W-:Y:S01]  /*4d20*/  LOP3.LUT R2, RZ, R0, RZ, 0x33, !PT ;  /* 0x00000000ff027212 */ /* 0x000fe200078e33ff */
[----:B------:R-:W-:Y:S01]  /*4d30*/  BSSY.RECONVERGENT B2, `(.L_x_1393) ;  /* 0x0000032000027945 */ /* 0x000fe20003800200 */
[----:B------:R-:W-:Y:S02]  /*4d40*/  IMAD.MOV.U32 R16, RZ, RZ, R0 ;  /* 0x000000ffff107224 */ /* 0x000fe400078e0000 */
[----:B------:R-:W-:-:S04]  /*4d50*/  IADD3 R14, PT, PT, R3, -UR9, R2 ;  /* 0x80000009030e7c10 */ /* 0x000fc8000fffe002 */
[----:B------:R-:W-:-:S04]  /*4d60*/  LOP3.LUT R2, R14, 0x300, RZ, 0xc0, !PT ;  /* 0x000003000e027812 */ /* 0x000fc800078ec0ff */
[----:B------:R-:W-:-:S13]  /*4d70*/  ISETP.NE.AND P0, PT, R2, 0x300, PT ;  /* 0x000003000200780c */ /* 0x000fda0003f05270 */
[----:B------:R-:W-:Y:S05]  /*4d80*/  @!P0 BRA `(.L_x_1394) ;  /* 0x0000000000b08947 */ /* 0x000fea0003800000 */
[----:B------:R-:W0:Y:S01]  /*4d90*/  LDCU.64 UR12, c[0x0][0x380] ;  /* 0x00007000ff0c77ac */ /* 0x000e220008000a00 */
[----:B------:R-:W-:Y:S01]  /*4da0*/  IADD3 R5, P0, PT, R0, UR9, RZ ;  /* 0x0000000900057c10 */ /* 0x000fe2000ff1e0ff */
[----:B------:R-:W-:Y:S01]  /*4db0*/  IMAD.MOV.U32 R16, RZ, RZ, R0 ;  /* 0x000000ffff107224 */ /* 0x000fe200078e0000 */
[----:B------:R-:W-:-:S03]  /*4dc0*/  LEA.HI R2, R14, 0x1, RZ, 0x18 ;  /* 0x000000010e027811 */ /* 0x000fc600078fc0ff */
[----:B------:R-:W-:Y:S01]  /*4dd0*/  IMAD.X R4, RZ, RZ, UR4, P0 ;  /* 0x00000004ff047e24 */ /* 0x000fe200080e06ff */
[----:B------:R-:W-:-:S05]  /*4de0*/  LOP3.LUT R2, R2, 0x3, RZ, 0xc0, !PT ;  /* 0x0000000302027812 */ /* 0x000fca00078ec0ff */
[----:B------:R-:W-:Y:S01]  /*4df0*/  IMAD.MOV R12, RZ, RZ, -R2 ;  /* 0x000000ffff0c7224 */ /* 0x000fe200078e0a02 */
[----:B0-----:R-:W-:-:S04]  /*4e00*/  LEA R13, P1, R5, UR12, 0x4 ;  /* 0x0000000c050d7c11 */ /* 0x001fc8000f8220ff */
[----:B------:R-:W-:-:S09]  /*4e10*/  LEA.HI.X R5, R5, UR13, R4, 0x4, P1 ;  /* 0x0000000d05057c11 */ /* 0x000fd200088f2404 */
.L_x_1397:
[----:B------:R-:W-:-:S05]  /*4e20*/  IMAD.MOV.U32 R4, RZ, RZ, R13 ;  /* 0x000000ffff047224 */ /* 0x000fca00078e000d */
[----:B------:R-:W2:Y:S04]  /*4e30*/  LDG.E.64.CONSTANT R6, desc[UR10][R4.64] ;  /* 0x0000000a04067981 */ /* 0x000ea8000c1e9b00 */
[----:B------:R-:W3:Y:S01]  /*4e40*/  LDG.E.64.CONSTANT R2, desc[UR10][R4.64+0x8] ;  /* 0x0000080a04027981 */ /* 0x000ee2000c1e9b00 */
[----:B------:R-:W-:Y:S01]  /*4e50*/  VIADD R12, R12, 0x1 ;  /* 0x000000010c0c7836 */ /* 0x000fe20000000000 */
[----:B------:R-:W-:Y:S01]  /*4e60*/  BSSY.RECONVERGENT B3, `(.L_x_1395) ;  /* 0x000001b000037945 */ /* 0x000fe20003800200 */
[----:B------:R-:W-:Y:S01]  /*4e70*/  IMAD.MOV.U32 R15, RZ, RZ, R8 ;  /* 0x000000ffff0f7224 */ /* 0x000fe200078e0008 */
        /* <DEDUP_REMOVED lines=25> */
.L_x_1396:
[----:B------:R-:W-:Y:S05]  /*5010*/  BSYNC.RECONVERGENT B3 ;  /* 0x0000000000037941 */ /* 0x000fea0003800200 */
.L_x_1395:
[----:B------:R-:W-:Y:S02]  /*5020*/  IMAD.X R5, RZ, RZ, R5, P3 ;  /* 0x000000ffff057224 */ /* 0x000fe400018e0605 */
[----:B------:R-:W-:Y:S01]  /*5030*/  VIADD R16, R16, 0x100 ;  /* 0x0000010010107836 */ /* 0x000fe20000000000 */
[----:B------:R-:W-:Y:S06]  /*5040*/  @P2 BRA `(.L_x_1397) ;  /* 0xfffffffc00742947 */ /* 0x000fec000383ffff */
.L_x_1394:
[----:B------:R-:W-:Y:S05]  /*5050*/  BSYNC.RECONVERGENT B2 ;  /* 0x0000000000027941 */ /* 0x000fea0003800200 */
.L_x_1393:
[----:B------:R-:W-:-:S13]  /*5060*/  ISETP.GE.U32.AND P0, PT, R14, 0x300, PT ;  /* 0x000003000e00780c */ /* 0x000fda0003f06070 */
[----:B------:R-:W-:Y:S05]  /*5070*/  @!P0 BRA `(.L_x_1392) ;  /* 0x0000000400b08947 */ /* 0x000fea0003800000 */
[----:B------:R-:W0:Y:S01]  /*5080*/  LDCU.64 UR12, c[0x0][0x380] ;  /* 0x00007000ff0c77ac */ /* 0x000e220008000a00 */
[----:B------:R-:W-:-:S05]  /*5090*/  IADD3 R11, P0, PT, R16, UR9, RZ ;  /* 0x00000009100b7c10 */ /* 0x000fca000ff1e0ff */
[----:B------:R-:W-:Y:S01]  /*50a0*/  IMAD.X R2, RZ, RZ, UR4, P0 ;  /* 0x00000004ff027e24 */ /* 0x000fe200080e06ff */
[----:B0-----:R-:W-:-:S04]  /*50b0*/  LEA R10, P1, R11, UR12, 0x4 ;  /* 0x0000000c0b0a7c11 */ /* 0x001fc8000f8220ff */
[----:B------:R-:W-:Y:S02]  /*50c0*/  IADD3 R10, P0, PT, R10, 0x3008, RZ ;  /* 0x000030080a0a7810 */ /* 0x000fe40007f1e0ff */
[----:B------:R-:W-:-:S05]  /*50d0*/  LEA.HI.X R11, R11, UR13, R2, 0x4, P1 ;  /* 0x0000000d0b0b7c11 */ /* 0x000fca00088f2402 */
[----:B------:R-:W-:-:S07]  /*50e0*/  IMAD.X R11, RZ, RZ, R11, P0 ;  /* 0x000000ffff0b7224 */ /* 0x000fce00000e060b */
.L_x_1406:
[----:B------:R-:W2:Y:S04]  /*50f0*/  LDG.E.64.CONSTANT R12, desc[UR10][R10.64+-0x3008] ;  /* 0xffcff80a0a0c7981 */ /* 0x000ea8000c1e9b00 */
[----:B------:R-:W3:Y:S04]  /*5100*/  LDG.E.64.CONSTANT R14, desc[UR10][R10.64+-0x3000] ;  /* 0xffd0000a0a0e7981 */ /* 0x000ee8000c1e9b00 */
[----:B------:R0:W5:Y:S04]  /*5110*/  LDG.E.64.CONSTANT R6, desc[UR10][R10.64+-0x2008] ;  /* 0xffdff80a0a067981 */ /* 0x000168000c1e9b00 */
        /* <DEDUP_REMOVED lines=22> */
.L_x_1399:
[----:B------:R-:W-:Y:S05]  /*5280*/  BSYNC.RECONVERGENT B2 ;  /* 0x0000000000027941 */ /* 0x000fea0003800200 */
.L_x_1398:
        /* <DEDUP_REMOVED lines=25> */
.L_x_1401:
[----:B------:R-:W-:Y:S05]  /*5420*/  BSYNC.RECONVERGENT B2 ;  /* 0x0000000000027941 */ /* 0x000fea0003800200 */
.L_x_1400:
        /* <DEDUP_REMOVED lines=21> */
.L_x_1403:
[----:B------:R-:W-:Y:S05]  /*5580*/  BSYNC.RECONVERGENT B2 ;  /* 0x0000000000027941 */ /* 0x000fea0003800200 */
.L_x_1402:
        /* <DEDUP_REMOVED lines=21> */
.L_x_1405:
[----:B------:R-:W-:Y:S05]  /*56e0*/  BSYNC.RECONVERGENT B2 ;  /* 0x0000000000027941 */ /* 0x000fea0003800200 */
.L_x_1404:
[----:B------:R-:W-:Y:S01]  /*56f0*/  VIADD R16, R16, 0x400 ;  /* 0x0000040010107836 */ /* 0x000fe20000000000 */
[----:B------:R-:W-:-:S04]  /*5700*/  IADD3 R10, P1, PT, R10, 0x4000, RZ ;  /* 0x000040000a0a7810 */ /* 0x000fc80007f3e0ff */
[----:B------:R-:W-:Y:S01]  /*5710*/  ISETP.GE.AND P0, PT, R16, UR5, PT ;  /* 0x0000000510007c0c */ /* 0x000fe2000bf06270 */
[----:B------:R-:W-:-:S12]  /*5720*/  IMAD.X R11, RZ, RZ, R11, P1 ;  /* 0x000000ffff0b7224 */ /* 0x000fd800008e060b */
[----:B------:R-:W-:Y:S05]  /*5730*/  @!P0 BRA `(.L_x_1406) ;  /* 0xfffffff8006c8947 */ /* 0x000fea000383ffff */
.L_x_1392:
[----:B------:R-:W-:Y:S05]  /*5740*/  BSYNC.RECONVERGENT B1 ;  /* 0x0000000000017941 */ /* 0x000fea0003800200 */
.L_x_1391:
[----:B------:R-:W0:Y:S01]  /*5750*/  S2R R10, SR_LANEID ;  /* 0x00000000000a7919 */ /* 0x000e220000000000 */
[----:B------:R-:W-:Y:S01]  /*5760*/  BSSY.RECONVERGENT B1, `(.L_x_1407) ;  /* 0x000001f000017945 */ /* 0x000fe20003800200 */
[----:B------:R-:W-:Y:S01]  /*5770*/  IMAD.MOV.U32 R11, RZ, RZ, R8 ;  /* 0x000000ffff0b7224 */ /* 0x000fe200078e0008 */
[----:B------:R1:W2:Y:S01]  /*5780*/  SHFL.DOWN PT, R4, R28, 0x1, 0x1f ;  /* 0x08201f001c047f89 */ /* 0x0002a200000e0000 */
[----:B------:R-:W-:Y:S02]  /*5790*/  IMAD.MOV.U32 R12, RZ, RZ, R9 ;  /* 0x000000ffff0c7224 */ /* 0x000fe400078e0009 */
[----:B------:R-:W-:Y:S01]  /*57a0*/  IMAD.MOV.U32 R2, RZ, RZ, R28 ;  /* 0x000000ffff027224 */ /* 0x000fe200078e001c */
[----:B------:R1:W3:Y:S01]  /*57b0*/  SHFL.DOWN PT, R5, R29, 0x1, 0x1f ;  /* 0x08201f001d057f89 */ /* 0x0002e200000e0000 */
        /* <DEDUP_REMOVED lines=25> */
.L_x_1408:
[----:B------:R-:W-:Y:S05]  /*5950*/  BSYNC.RECONVERGENT B1 ;  /* 0x0000000000017941 */ /* 0x000fea0003800200 */
.L_x_1407:
        /* <DEDUP_REMOVED lines=31> */
.L_x_1410:
[----:B------:R-:W-:Y:S05]  /*5b50*/  BSYNC.RECONVERGENT B1 ;  /* 0x0000000000017941 */ /* 0x000fea0003800200 */
.L_x_1409:
[----:B------:R-:W-:Y:S01]  /*5b60*/  ISETP.GT.AND P0, PT, R10, 0x1b, PT ;  /* 0x0000001b0a00780c */ /* 0x000fe20003f04270 */
[----:B-1----:R1:W1:Y:S01]  /*5b70*/  SHFL.DOWN PT, R6, R4, 0x4, 0x1f ;  /* 0x08801f0004067f89 */ /* 0x00226200000e0000 */
[----:B------:R-:W-:Y:S01]  /*5b80*/  BSSY.RECONVERGENT B1, `(.L_x_1411) ;  /* 0x000001d000017945 */ /* 0x000fe20003800200 */
[----:B0-----:R-:W-:Y:S02]  /*5b90*/  IMAD.MOV.U32 R11, RZ, RZ, R8 ;  /* 0x000000ffff0b7224 */ /* 0x001fe400078e0008 */
[----:B--2---:R0:W2:Y:S01]  /*5ba0*/  SHFL.DOWN PT, R7, R5, 0x4, 0x1f ;  /* 0x08801f0005077f89 */ /* 0x0040a200000e0000 */
[----:B------:R-:W-:Y:S02]  /*5bb0*/  IMAD.MOV.U32 R12, RZ, RZ, R9 ;  /* 0x000000ffff0c7224 */ /* 0x000fe400078e0009 */
[----:B------:R-:W-:Y:S01]  /*5bc0*/  IMAD.MOV.U32 R2, RZ, RZ, R4 ;  /* 0x000000ffff027224 */ /* 0x000fe200078e0004 */
[----:B----4-:R0:W4:Y:S01]  /*5bd0*/  SHFL.DOWN PT, R13, R8, 0x4, 0x1f ;  /* 0x08801f00080d7f89 */ /* 0x01012200000e0000 */
[----:B------:R-:W-:-:S03]  /*5be0*/  IMAD.MOV.U32 R3, RZ, RZ, R5 ;  /* 0x000000ffff037224 */ /* 0x000fc600078e0005 */
[----:B---3--:R0:W3:Y:S01]  /*5bf0*/  SHFL.DOWN PT, R14, R9, 0x4, 0x1f ;  /* 0x08801f00090e7f89 */ /* 0x0080e200000e0000 */
[----:B------:R-:W-:Y:S05]  /*5c00*/  @P0 BRA `(.L_x_1412) ;  /* 0x0000000000500947 */ /* 0x000fea0003800000 */
[----:B-12---:R-:W-:Y:S01]  /*5c10*/  DSETP.GEU.AND P0, PT, R4, R6, PT ;  /* 0x000000060400722a */ /* 0x006fe20003f0e000 */
[----:B----4-:R-:W-:Y:S02]  /*5c20*/  IMAD.MOV.U32 R11, RZ, RZ, R13 ;  /* 0x000000ffff0b7224 */ /* 0x010fe400078e000d */
        /* <DEDUP_REMOVED lines=18> */
.L_x_1412:
[----:B------:R-:W-:Y:S05]  /*5d50*/  BSYNC.RECONVERGENT B1 ;  /* 0x0000000000017941 */ /* 0x000fea0003800200 */
.L_x_1411:
[----:B------:R-:W-:Y:S01]  /*5d60*/  ISETP.GT.AND P0, PT, R10, 0x17, PT ;  /* 0x000000170a00780c */ /* 0x000fe20003f04270 */
[----:B-1----:R1:W1:Y:S01]  /*5d70*/  SHFL.DOWN PT, R6, R2, 0x8, 0x1f ;  /* 0x09001f0002067f89 */ /* 0x00226200000e0000 */
[----:B------:R-:W-:Y:S01]  /*5d80*/  BSSY.RECONVERGENT B1, `(.L_x_1413) ;  /* 0x000001d000017945 */ /* 0x000fe20003800200 */
[----:B0-----:R-:W-:Y:S02]  /*5d90*/  IMAD.MOV.U32 R8, RZ, RZ, R11 ;  /* 0x000000ffff087224 */ /* 0x001fe400078e000b */
[----:B--2---:R0:W2:Y:S01]  /*5da0*/  SHFL.DOWN PT, R7, R3, 0x8, 0x1f ;  /* 0x09001f0003077f89 */ /* 0x0040a200000e0000 */
[----:B------:R-:W-:Y:S02]  /*5db0*/  IMAD.MOV.U32 R9, RZ, RZ, R12 ;  /* 0x000000ffff097224 */ /* 0x000fe400078e000c */
[----:B------:R-:W-:Y:S01]  /*5dc0*/  IMAD.MOV.U32 R4, RZ, RZ, R2 ;  /* 0x000000ffff047224 */ /* 0x000fe200078e0002 */
[----:B---3--:R0:W3:Y:S01]  /*5dd0*/  SHFL.DOWN PT, R14, R11, 0x8, 0x1f ;  /* 0x09001f000b0e7f89 */ /* 0x0080e200000e0000 */
[----:B------:R-:W-:-:S03]  /*5de0*/  IMAD.MOV.U32 R5, RZ, RZ, R3 ;  /* 0x000000ffff057224 */ /* 0x000fc600078e0003 */
[----:B----4-:R0:W4:Y:S01]  /*5df0*/  SHFL.DOWN PT, R13, R12, 0x8, 0x1f ;  /* 0x09001f000c0d7f89 */ /* 0x01012200000e0000 */
        /* <DEDUP_REMOVED lines=21> */
.L_x_1414:
[----:B------:R-:W-:Y:S05]  /*5f50*/  BSYNC.RECONVERGENT B1 ;  /* 0x0000000000017941 */ /* 0x000fea0003800200 */
.L_x_1413:
[----:B------:R-:W-:Y:S01]  /*5f60*/  ISETP.GT.AND P0, PT, R10, 0xf, PT ;  /* 0x0000000f0a00780c */ /* 0x000fe20003f04270 */
[----:B-1----:R1:W1:Y:S01]  /*5f70*/  SHFL.DOWN PT, R2, R4, 0x10, 0x1f ;  /* 0x0a001f0004027f89 */ /* 0x00226200000e0000 */
[----:B------:R-:W-:Y:S01]  /*5f80*/  BSSY.RECONVERGENT B1, `(.L_x_1415) ;  /* 0x000001d000017945 */ /* 0x000fe20003800200 */
[----:B---3--:R-:W-:Y:S02]  /*5f90*/  IMAD.MOV.U32 R14, RZ, RZ, R8 ;  /* 0x000000ffff0e7224 */ /* 0x008fe400078e0008 */
[----:B0-----:R0:W3:Y:S01]  /*5fa0*/  SHFL.DOWN PT, R3, R5, 0x10, 0x1f ;  /* 0x0a001f0005037f89 */ /* 0x0010e200000e0000 */
[----:B------:R-:W-:Y:S02]  /*5fb0*/  IMAD.MOV.U32 R15, RZ, RZ, R9 ;  /* 0x000000ffff0f7224 */ /* 0x000fe400078e0009 */
[----:B------:R-:W-:Y:S01]  /*5fc0*/  IMAD.MOV.U32 R12, RZ, RZ, R4 ;  /* 0x000000ffff0c7224 */ /* 0x000fe200078e0004 */
[----:B--2---:R0:W2:Y:S01]  /*5fd0*/  SHFL.DOWN PT, R7, R8, 0x10, 0x1f ;  /* 0x0a001f0008077f89 */ /* 0x0040a200000e0000 */
[----:B----4-:R-:W-:-:S03]  /*5fe0*/  IMAD.MOV.U32 R13, RZ, RZ, R5 ;  /* 0x000000ffff0d7224 */ /* 0x010fc600078e0005 */
[----:B------:R0:W4:Y:S01]  /*5ff0*/  SHFL.DOWN PT, R6, R9, 0x10, 0x1f ;  /* 0x0a001f0009067f89 */ /* 0x00012200000e0000 */
[----:B------:R-:W-:Y:S05]  /*6000*/  @P0 BRA `(.L_x_1416) ;  /* 0x0000000000500947 */ /* 0x000fea0003800000 */
[----:B-1-3--:R-:W-:Y:S01]  /*6010*/  DSETP.GEU.AND P0, PT, R4, R2, PT ;  /* 0x000000020400722a */ /* 0x00afe20003f0e000 */
[----:B--2---:R-:W-:Y:S02]  /*6020*/  IMAD.MOV.U32 R14, RZ, RZ, R7 ;  /* 0x000000ffff0e7224 */ /* 0x004fe400078e0007 */
        /* <DEDUP_REMOVED lines=18> */
.L_x_1416:
[----:B------:R-:W-:Y:S05]  /*6150*/  BSYNC.RECONVERGENT B1 ;  /* 0x0000000000017941 */ /* 0x000fea0003800200 */
.L_x_1415:
[----:B------:R-:W-:Y:S01]  /*6160*/  ISETP.NE.AND P0, PT, R10, RZ, PT ;  /* 0x000000ff0a00720c */ /* 0x000fe20003f05270 */
[----:B------:R-:W-:-:S12]  /*6170*/  BSSY.RECONVERGENT B1, `(.L_x_1417) ;  /* 0x000000a000017945 */ /* 0x000fd80003800200 */
[----:B------:R-:W-:Y:S05]  /*6180*/  @P0 BRA `(.L_x_1418) ;  /* 0x0000000000200947 */ /* 0x000fea0003800000 */
[----:B-1----:R-:W1:Y:S01]  /*6190*/  S2R R4, SR_CgaCtaId ;  /* 0x0000000000047919 */ /* 0x002e620000008800 */
[----:B---3--:R-:W-:Y:S02]  /*61a0*/  MOV R3, 0x400 ;  /* 0x0000040000037802 */ /* 0x008fe40000000f00 */
[----:B------:R-:W-:-:S04]  /*61b0*/  SHF.R.U32.HI R2, RZ, 0x1, R0 ;  /* 0x00000001ff027819 */ /* 0x000fc80000011600 */
[----:B------:R-:W-:Y:S02]  /*61c0*/  LOP3.LUT R2, R2, 0x1f0, RZ, 0xc0, !PT ;  /* 0x000001f002027812 */ /* 0x000fe400078ec0ff */
[----:B-1----:R-:W-:-:S05]  /*61d0*/  LEA R3, R4, R3, 0x18 ;  /* 0x0000000304037211 */ /* 0x002fca00078ec0ff */
[----:B------:R-:W-:-:S05]  /*61e0*/  IMAD.IADD R3, R2, 0x1, R3 ;  /* 0x0000000102037824 */ /* 0x000fca00078e0203 */
[----:B------:R1:W-:Y:S04]  /*61f0*/  STS.64 [R3+0x10], R14 ;  /* 0x0000100e03007388 */ /* 0x0003e80000000a00 */
[----:B------:R1:W-:Y:S02]  /*6200*/  STS.64 [R3+0x8], R12 ;  /* 0x0000080c03007388 */ /* 0x0003e40000000a00 */
.L_x_1418:
[----:B------:R-:W-:Y:S05]  /*6210*/  BSYNC.RECONVERGENT B1 ;  /* 0x0000000000017941 */ /* 0x000fea0003800200 */
.L_x_1417:
[----:B------:R-:W-:Y:S01]  /*6220*/  BAR.SYNC.DEFER_BLOCKING 0x0 ;  /* 0x0000000000007b1d */ /* 0x000fe20000010000 */
[----:B------:R-:W-:-:S13]  /*6230*/  ISETP.NE.AND P1, PT, R0, RZ, PT ;  /* 0x000000ff0000720c */ /* 0x000fda0003f25270 */
[----:B------:R-:W-:Y:S05]  /*6240*/  @P1 BRA `(.L_x_1351) ;  /* 0x00000008008c1947 */ /* 0x000fea0003800000 */
[----:B-1-3--:R-:W1:Y:S01]  /*6250*/  S2R R3, SR_CgaCtaId ;  /* 0x0000000000037919 */ /* 0x00ae620000008800 */
[----:B------:R-:W-:Y:S01]  /*6260*/  MOV R0, 0x400 ;  /* 0x0000040000007802 */ /* 0x000fe20000000f00 */
[----:B------:R-:W-:Y:S03]  /*6270*/  BSSY.RECONVERGENT B1, `(.L_x_1419) ;  /* 0x000001a000017945 */ /* 0x000fe60003800200 */
[----:B-1----:R-:W-:-:S05]  /*6280*/  LEA R0, R3, R0, 0x18 ;  /* 0x0000000003007211 */ /* 0x002fca00078ec0ff */
[----:B------:R-:W1:Y:S04]  /*6290*/  LDS.64 R16, [R0+0x18] ;  /* 0x0000180000107984 */ /* 0x000e680000000a00 */
[----:B0-2-4-:R-:W0:Y:S04]  /*62a0*/  LDS.128 R4, [R0+0x20] ;  /* 0x0000200000047984 */ /* 0x015e280000000c00 */
[----:B------:R2:W3:Y:S04]  /*62b0*/  LDS.64 R2, [R0+0x80] ;  /* 0x0000800000027984 */ /* 0x0004e80000000a00 */
[----:B------:R2:W4:Y:S01]  /*62c0*/  LDS.128 R8, [R0+0x30] ;  /* 0x0000300000087984 */ /* 0x0005220000000c00 */
[----:B-1----:R-:W-:Y:S01]  /*62d0*/  DSETP.GEU.AND P0, PT, R12, R16, PT ;  /* 0x000000100c00722a */ /* 0x002fe20003f0e000 */
[----:B------:R-:W-:-:S02]  /*62e0*/  IMAD.MOV.U32 R20, RZ, RZ, R16 ;  /* 0x000000ffff147224 */ /* 0x000fc400078e0010 */
[----:B------:R-:W-:Y:S02]  /*62f0*/  IMAD.MOV.U32 R21, RZ, RZ, R17 ;  /* 0x000000ffff157224 */ /* 0x000fe400078e0011 */
[----:B0-----:R-:W-:Y:S02]  /*6300*/  IMAD.MOV.U32 R23, RZ, RZ, R4 ;  /* 0x000000ffff177224 */ /* 0x001fe400078e0004 */
        /* <DEDUP_REMOVED lines=16> */
.L_x_1420:
[----:B------:R-:W-:Y:S05]  /*6410*/  BSYNC.RECONVERGENT B1 ;  /* 0x0000000000017941 */ /* 0x000fea0003800200 */
.L_x_1419:
        /* <DEDUP_REMOVED lines=23> */
.L_x_1422:
[----:B------:R-:W-:Y:S05]  /*6590*/  BSYNC.RECONVERGENT B1 ;  /* 0x0000000000017941 */ /* 0x000fea0003800200 */
.L_x_1421:
        /* <DEDUP_REMOVED lines=21> */
.L_x_1424:
[----:B------:R-:W-:Y:S05]  /*66f0*/  BSYNC.RECONVERGENT B1 ;  /* 0x0000000000017941 */ /* 0x000fea0003800200 */
.L_x_1423:
        /* <DEDUP_REMOVED lines=23> */
.L_x_1426:
[----:B------:R-:W-:Y:S05]  /*6870*/  BSYNC.RECONVERGENT B1 ;  /* 0x0000000000017941 */ /* 0x000fea0003800200 */
.L_x_1425:
        /* <DEDUP_REMOVED lines=21> */
.L_x_1428:
[----:B------:R-:W-:Y:S05]  /*69d0*/  BSYNC.RECONVERGENT B1 ;  /* 0x0000000000017941 */ /* 0x000fea0003800200 */
.L_x_1427:
        /* <DEDUP_REMOVED lines=21> */
.L_x_1430:
[----:B------:R-:W-:Y:S05]  /*6b30*/  BSYNC.RECONVERGENT B1 ;  /* 0x0000000000017941 */ /* 0x000fea0003800200 */
.L_x_1429:
        /* <DEDUP_REMOVED lines=20> */
.L_x_1351:
[----:B------:R-:W-:Y:S05]  /*6c80*/  BSYNC.RECONVERGENT B0 ;  /* 0x0000000000007941 */ /* 0x000fea0003800200 */
.L_x_1318:
[----:B------:R-:W-:Y:S05]  /*6c90*/  @P1 EXIT ;  /* 0x000000000000194d */ /* 0x000fea0003800000 */
[----:B0123--:R-:W0:Y:S02]  /*6ca0*/  LDC.64 R2, c[0x0][0x388] ;  /* 0x0000e200ff027b82 */ /* 0x00fe240000000a00 */
[----:B0-----:R-:W-:Y:S04]  /*6cb0*/  STG.E.64 desc[UR10][R2.64], R12 ;  /* 0x0000000c02007986 */ /* 0x001fe8000c101b0a */
[----:B------:R-:W-:Y:S01]  /*6cc0*/  STG.E.64 desc[UR10][R2.64+0x8], R14 ;  /* 0x0000080e02007986 */ /* 0x000fe2000c101b0a */
[----:B------:R-:W-:Y:S05]  /*6cd0*/  EXIT ;  /* 0x000000000000794d */ /* 0x000fea0003800000 */
.L_x_1431:
        /* <DEDUP_REMOVED lines=10> */
.L_x_2049:


//--------------------- .text._ZN6thrust24THRUST_300001_SM_1000_NS8cuda_cub4core6detail13_kernel_agentINS1_8__reduce10DrainAgentIlEEJN3cub18CUB_300001_SM_10009GridQueueIyEElEEEvDpT0_ --------------------------
	.section	.text._ZN6thrust24THRUST_300001_SM_1000_NS8cuda_cub4core6detail13_kernel_agentINS1_8__reduce10DrainAgentIlEEJN3cub18CUB_300001_SM_10009GridQueueIyEElEEEvDpT0_,"ax",@progbits
	.align	128
        .global         _ZN6thrust24THRUST_300001_SM_1000_NS8cuda_cub4core6detail13_kernel_agentINS1_8__reduce10DrainAgentIlEEJN3cub18CUB_300001_SM_10009GridQueueIyEElEEEvDpT0_
        .type           _ZN6thrust24THRUST_300001_SM_1000_NS8cuda_cub4core6detail13_kernel_agentINS1_8__reduce10DrainAgentIlEEJN3cub18CUB_300001_SM_10009GridQueueIyEElEEEvDpT0_,@function
        .size           _ZN6thrust24THRUST_300001_SM_1000_NS8cuda_cub4core6detail13_kernel_agentINS1_8__reduce10DrainAgentIlEEJN3cub18CUB_300001_SM_10009GridQueueIyEElEEEvDpT0_,(.L_x_2050 - _ZN6thrust24THRUST_300001_SM_1000_NS8cuda_cub4core6detail13_kernel_agentINS1_8__reduce10DrainAgentIlEEJN3cub18CUB_300001_SM_10009GridQueueIyEElEEEvDpT0_)
        .other          _ZN6thrust24THRUST_300001_SM_1000_NS8cuda_cub4core6detail13_kernel_agentINS1_8__reduce10DrainAgentIlEEJN3cub18CUB_300001_SM_10009GridQueueIyEElEEEvDpT0_,@"STO_CUDA_ENTRY STV_DEFAULT"
_ZN6thrust24THRUST_300001_SM_1000_NS8cuda_cub4core6detail13_kernel_agentINS1_8__reduce10DrainAgentIlEEJN3cub18CUB_300001_SM_10009GridQueueIyEElEEEvDpT0_:
.text._ZN6thrust24THRUST_300001_SM_1000_NS8cuda_cub4core6detail13_kernel_agentINS1_8__reduce10DrainAgentIlEEJN3cub18CUB_300001_SM_10009GridQueueIyEElEEEvDpT0_:
[----:B------:R-:W-:Y:S08]  /*0000*/  LDC R1, c[0x0][0x37c] ;  /* 0x0000df00ff017b82 */ /* 0x000ff00000000800 */
[----:B------:R-:W0:Y:S01]  /*0010*/  LDC.64 R2, c[0x0][0x380] ;  /* 0x0000e000ff027b82 */ /* 0x000e220000000a00 */
[----:B------:R-:W0:Y:S07]  /*0020*/  LDCU.64 UR4, c[0x0][0x358] ;  /* 0x00006b00ff0477ac */ /* 0x000e2e0008000a00 */
[----:B------:R-:W1:Y:S01]  /*0030*/  LDC.64 R4, c[0x0][0x388] ;  /* 0x0000e200ff047b82 */ /* 0x000e620000000a00 */
[----:B0-----:R-:W-:Y:S04]  /*0040*/  STG.E.64 desc[UR4][R2.64+0x8], RZ ;  /* 0x000008ff02007986 */ /* 0x001fe8000c101b04 */
[----:B-1----:R-:W-:Y:S01]  /*0050*/  STG.E.64 desc[UR4][R2.64], R4 ;  /* 0x0000000402007986 */ /* 0x002fe2000c101b04 */
[----:B------:R-:W-:Y:S05]  /*0060*/  EXIT ;  /* 0x000000000000794d */ /* 0x000fea0003800000 */
.L_x_1432:
        /* <DEDUP_REMOVED lines=9> */
.L_x_2050:


//--------------------- .text._ZN6thrust24THRUST_300001_SM_1000_NS8cuda_cub4core6detail13_kernel_agentINS1_8__reduce11ReduceAgentINS0_12zip_iteratorIN4cuda3std3__45tupleIJNS0_6detail15normal_iteratorINS0_10device_ptrIdEEEENS0_17counting_iteratorIlNS0_11use_defaultESI_SI_EEEEEEEPNSB_IJdlEEESM_lNS1_9__extrema9arg_max_fIdlNSA_4lessIdEEEEEEJSL_SN_lN3cub18CUB_300001_SM_100013GridEvenShareIlEENSV_9GridQueueIyEESS_EEEvDpT0_ --------------------------
	.section	.text._ZN6thrust24THRUST_300001_SM_1000_NS8cuda_cub4core6detail13_kernel_agentINS1_8__reduce11ReduceAgentINS0_12zip_iteratorIN4cuda3std3__45tupleIJNS0_6detail15normal_iteratorINS0_10device_ptrIdEEEENS0_17counting_iteratorIlNS0_11use_defaultESI_SI_EEEEEEEPNSB_IJdlEEESM_lNS1_9__extrema9arg_max_fIdlNSA_4lessIdEEEEEEJSL_SN_lN3cub18CUB_300001_SM_100013GridEvenShareIlEENSV_9GridQueueIyEESS_EEEvDpT0_,"ax",@progbits
	.align	128
        .global         _ZN6thrust24THRUST_300001_SM_1000_NS8cuda_cub4core6detail13_kernel_agentINS1_8__reduce11ReduceAgentINS0_12zip_iteratorIN4cuda3std3__45tupleIJNS0_6detail15normal_iteratorINS0_10device_ptrIdEEEENS0_17counting_iteratorIlNS0_11use_defaultESI_SI_EEEEEEEPNSB_IJdlEEESM_lNS1_9__extrema9arg_max_fIdlNSA_4lessIdEEEEEEJSL_SN_lN3cub18CUB_300001_SM_100013GridEvenShareIlEENSV_9GridQueueIyEESS_EEEvDpT0_
        .type           _ZN6thrust24THRUST_300001_SM_1000_NS8cuda_cub4core6detail13_kernel_agentINS1_8__reduce11ReduceAgentINS0_12zip_iteratorIN4cuda3std3__45tupleIJNS0_6detail15normal_iteratorINS0_10device_ptrIdEEEENS0_17counting_iteratorIlNS0_11use_defaultESI_SI_EEEEEEEPNSB_IJdlEEESM_lNS1_9__extrema9arg_max_fIdlNSA_4lessIdEEEEEEJSL_SN_lN3cub18CUB_300001_SM_100013GridEvenShareIlEENSV_9GridQueueIyEESS_EEEvDpT0_,@function
        .size           _ZN6thrust24THRUST_300001_SM_1000_NS8cuda_cub4core6detail13_kernel_agentINS1_8__reduce11ReduceAgentINS0_12zip_iteratorIN4cuda3std3__45tupleIJNS0_6detail15normal_iteratorINS0_10device_ptrIdEEEENS0_17counting_iteratorIlNS0_11use_defaultESI_SI_EEEEEEEPNSB_IJdlEEESM_lNS1_9__extrema9arg_max_fIdlNSA_4lessIdEEEEEEJSL_SN_lN3cub18CUB_300001_SM_100013GridEvenShareIlEENSV_9GridQueueIyEESS_EEEvDpT0_,(.L_x_2051 - _ZN6thrust24THRUST_300001_SM_1000_NS8cuda_cub4core6detail13_kernel_agentINS1_8__reduce11ReduceAgentINS0_12zip_iteratorIN4cuda3std3__45tupleIJNS0_6detail15normal_iteratorINS0_10device_ptrIdEEEENS0_17counting_iteratorIlNS0_11use_defaultESI_SI_EEEEEEEPNSB_IJdlEEESM_lNS1_9__extrema9arg_max_fIdlNSA_4lessIdEEEEEEJSL_SN_lN3cub18CUB_300001_SM_100013GridEvenShareIlEENSV_9GridQueueIyEESS_EEEvDpT0_)
        .other          _ZN6thrust24THRUST_300001_SM_1000_NS8cuda_cub4core6detail13_kernel_agentINS1_8__reduce11ReduceAgentINS0_12zip_iteratorIN4cuda3std3__45tupleIJNS0_6detail15normal_iteratorINS0_10device_ptrIdEEEENS0_17counting_iteratorIlNS0_11use_defaultESI_SI_EEEEEEEPNSB_IJdlEEESM_lNS1_9__extrema9arg_max_fIdlNSA_4lessIdEEEEEEJSL_SN_lN3cub18CUB_300001_SM_100013GridEvenShareIlEENSV_9GridQueueIyEESS_EEEvDpT0_,@"STO_CUDA_ENTRY STV_DEFAULT"
_ZN6thrust24THRUST_300001_SM_1000_NS8cuda_cub4core6detail13_kernel_agentINS1_8__reduce11ReduceAgentINS0_12zip_iteratorIN4cuda3std3__45tupleIJNS0_6detail15normal_iteratorINS0_10device_ptrIdEEEENS0_17counting_iteratorIlNS0_11use_defaultESI_SI_EEEEEEEPNSB_IJdlEEESM_lNS1_9__extrema9arg_max_fIdlNSA_4lessIdEEEEEEJSL_SN_lN3cub18CUB_300001_SM_100013GridEvenShareIlEENSV_9GridQueueIyEESS_EEEvDpT0_:
.text._ZN6thrust24THRUST_300001_SM_1000_NS8cuda_cub4core6detail13_kernel_agentINS1_8__reduce11ReduceAgentINS0_12zip_iteratorIN4cuda3std3__45tupleIJNS0_6detail15normal_iteratorINS0_10device_ptrIdEEEENS0_17counting_iteratorIlNS0_11use_defaultESI_SI_EEEEEEEPNSB_IJdlEEESM_lNS1_9__extrema9arg_max_fIdlNSA_4lessIdEEEEEEJSL_SN_lN3cub18CUB_300001_SM_100013GridEvenShareIlEENSV_9GridQueueIyEESS_EEEvDpT0_:
        /* <DEDUP_REMOVED lines=18> */
[----:B------:R-:W-:Y:S02]  /*0120*/  CS2R R20, SRZ ;  /* 0x0000000000147805 */ /* 0x000fe4000001ff00 */
[----:B------:R-:W-:Y:S02]  /*0130*/  CS2R R14, SRZ ;  /* 0x00000000000e7805 */ /* 0x000fe4000001ff00 */
        /* <DEDUP_REMOVED lines=12> */
.L_x_1436:
[----:B------:R-:W-:Y:S05]  /*0200*/  BSYNC.RECONVERGENT B1 ;  /* 0x0000000000017941 */ /* 0x000fea0003800200 */
.L_x_1435:
        /* <DEDUP_REMOVED lines=15> */
[C---:B0-----:R-:W-:Y:S02]  /*0300*/  IADD3 R13, P1, PT, R12.reuse, UR6, RZ ;  /* 0x000000060c0d7c10 */ /* 0x041fe4000ff3e0ff */
[C---:B------:R-:W-:Y:S02]  /*0310*/  LEA R11, P2, R12.reuse, UR4, 0x3 ;  /* 0x000000040c0b7c11 */ /* 0x040fe4000f8418ff */
[----:B------:R-:W-:Y:S02]  /*0320*/  IADD3.X R16, PT, PT, R3, UR7, RZ, P1, !PT ;  /* 0x0000000703107c10 */ /* 0x000fe40008ffe4ff */
[----:B------:R-:W-:-:S09]  /*0330*/  LEA.HI.X R12, R12, UR5, R3, 0x3, P2 ;  /* 0x000000050c0c7c11 */ /* 0x000fd200090f1c03 */
.L_x_1443:
[----:B------:R-:W-:Y:S02]  /*0340*/  IMAD.MOV.U32 R2, RZ, RZ, R11 ;  /* 0x000000ffff027224 */ /* 0x000fe400078e000b */
[----:B------:R-:W-:-:S06]  /*0350*/  IMAD.MOV.U32 R3, RZ, RZ, R12 ;  /* 0x000000ffff037224 */ /* 0x000fcc00078e000c */
[----:B------:R-:W2:Y:S01]  /*0360*/  LDG.E.64 R2, desc[UR10][R2.64] ;  /* 0x0000000a02027981 */ /* 0x000ea2000c1e1b00 */
[----:B------:R-:W-:Y:S01]  /*0370*/  VIADD R7, R7, 0x1 ;  /* 0x0000000107077836 */ /* 0x000fe20000000000 */
[----:B------:R-:W-:Y:S01]  /*0380*/  BSSY.RECONVERGENT B3, `(.L_x_1441) ;  /* 0x000001b000037945 */ /* 0x000fe20003800200 */
[----:B------:R-:W-:Y:S01]  /*0390*/  IMAD.MOV.U32 R18, RZ, RZ, R21 ;  /* 0x000000ffff127224 */ /* 0x000fe200078e0015 */
[----:B------:R-:W-:Y:S01]  /*03a0*/  IADD3 R11, P3, PT, R11, 0x800, RZ ;  /* 0x000008000b0b7810 */ /* 0x000fe20007f7e0ff */
[----:B------:R-:W-:Y:S01]  /*03b0*/  IMAD.MOV.U32 R17, RZ, RZ, R20 ;  /* 0x000000ffff117224 */ /* 0x000fe200078e0014 */
[----:B------:R-:W-:Y:S01]  /*03c0*/  ISETP.NE.AND P2, PT, R7, RZ, PT ;  /* 0x000000ff0700720c */ /* 0x000fe20003f45270 */
[----:B-----5:R-:W-:Y:S02]  /*03d0*/  IMAD.MOV.U32 R4, RZ, RZ, R14 ;  /* 0x000000ffff047224 */ /* 0x020fe400078e000e */
[----:B------:R-:W-:Y:S02]  /*03e0*/  IMAD.MOV.U32 R5, RZ, RZ, R15 ;  /* 0x000000ffff057224 */ /* 0x000fe400078e000f */
[----:B------:R-:W-:-:S02]  /*03f0*/  IMAD.MOV.U32 R21, RZ, RZ, R13 ;  /* 0x000000ffff157224 */ /* 0x000fc400078e000d */
[----:B------:R-:W-:Y:S01]  /*0400*/  IMAD.MOV.U32 R20, RZ, RZ, R16 ;  /* 0x000000ffff147224 */ /* 0x000fe200078e0010 */
[----:B--2---:R-:W-:Y:S01]  /*0410*/  DSETP.GEU.AND P0, PT, R14, R2, PT ;  /* 0x000000020e00722a */ /* 0x004fe20003f0e000 */
[----:B------:R-:W-:Y:S02]  /*0420*/  IMAD.MOV.U32 R14, RZ, RZ, R2 ;  /* 0x000000ffff0e7224 */ /* 0x000fe400078e0002 */
[----:B------:R-:W-:-:S11]  /*0430*/  IMAD.MOV.U32 R15, RZ, RZ, R3 ;  /* 0x000000ffff0f7224 */ /* 0x000fd600078e0003 */
        /* <DEDUP_REMOVED lines=15> */
.L_x_1442:
[----:B------:R-:W-:Y:S05]  /*0530*/  BSYNC.RECONVERGENT B3 ;  /* 0x0000000000037941 */ /* 0x000fea0003800200 */
.L_x_1441:
[----:B------:R-:W-:Y:S01]  /*0540*/  IADD3 R13, P0, PT, R13, 0x100, RZ ;  /* 0x000001000d0d7810 */ /* 0x000fe20007f1e0ff */
[----:B------:R-:W-:Y:S02]  /*0550*/  VIADD R6, R6, 0x100 ;  /* 0x0000010006067836 */ /* 0x000fe40000000000 */
[----:B------:R-:W-:Y:S02]  /*0560*/  IMAD.X R12, RZ, RZ, R12, P3 ;  /* 0x000000ffff0c7224 */ /* 0x000fe400018e060c */
[----:B------:R-:W-:Y:S01]  /*0570*/  IMAD.X R16, RZ, RZ, R16, P0 ;  /* 0x000000ffff107224 */ /* 0x000fe200000e0610 */
[----:B------:R-:W-:Y:S07]  /*0580*/  @P2 BRA `(.L_x_1443) ;  /* 0xfffffffc006c2947 */ /* 0x000fee000383ffff */
.L_x_1440:
[----:B------:R-:W-:Y:S05]  /*0590*/  BSYNC.RECONVERGENT B2 ;  /* 0x0000000000027941 */ /* 0x000fea0003800200 */
.L_x_1439:
[----:B------:R-:W-:-:S13]  /*05a0*/  ISETP.GE.U32.AND P0, PT, R25, 0x300, PT ;  /* 0x000003001900780c */ /* 0x000fda0003f06070 */
[----:B------:R-:W-:Y:S05]  /*05b0*/  @!P0 BRA `(.L_x_1438) ;  /* 0x0000000400d48947 */ /* 0x000fea0003800000 */
[----:B------:R-:W0:Y:S01]  /*05c0*/  LDC.64 R4, c[0x0][0x380] ;  /* 0x0000e000ff047b82 */ /* 0x000e220000000a00 */
[----:B------:R-:W-:-:S07]  /*05d0*/  VIADD R11, R6, 0x200 ;  /* 0x00000200060b7836 */ /* 0x000fce0000000000 */
[----:B------:R-:W1:Y:S02]  /*05e0*/  LDC.64 R2, c[0x0][0x388] ;  /* 0x0000e200ff027b82 */ /* 0x000e640000000a00 */
.L_x_1452:
[----:B------:R-:W-:-:S05]  /*05f0*/  VIADD R7, R11, 0xfffffe00 ;  /* 0xfffffe000b077836 */ /* 0x000fca0000000000 */
[----:B------:R-:W-:-:S04]  /*0600*/  IADD3 R13, P0, PT, R8, R7, RZ ;  /* 0x00000007080d7210 */ /* 0x000fc80007f1e0ff */
[----:B------:R-:W-:Y:S02]  /*0610*/  LEA.HI.X.SX32 R12, R7, RZ, 0x1, P0 ;  /* 0x000000ff070c7211 */ /* 0x000fe400000f0eff */
[----:B0-----:R-:W-:-:S04]  /*0620*/  LEA R16, P0, R13, R4, 0x3 ;  /* 0x000000040d107211 */ /* 0x001fc800078018ff */
[----:B------:R-:W-:-:S05]  /*0630*/  LEA.HI.X R17, R13, R5, R12, 0x3, P0 ;  /* 0x000000050d117211 */ /* 0x000fca00000f1c0c */
[----:B------:R-:W2:Y:S04]  /*0640*/  LDG.E.64 R18, desc[UR10][R16.64] ;  /* 0x0000000a10127981 */ /* 0x000ea8000c1e1b00 */
[----:B-----5:R0:W5:Y:S01]  /*0650*/  LDG.E.64 R6, desc[UR10][R16.64+0x800] ;  /* 0x0008000a10067981 */ /* 0x020162000c1e1b00 */
[----:B-1----:R-:W-:Y:S01]  /*0660*/  IADD3 R24, P1, PT, R13, R2, RZ ;  /* 0x000000020d187210 */ /* 0x002fe20007f3e0ff */
[----:B------:R-:W-:Y:S04]  /*0670*/  BSSY.RECONVERGENT B2, `(.L_x_1444) ;  /* 0x0000016000027945 */ /* 0x000fe80003800200 */
[----:B------:R-:W-:-:S02]  /*0680*/  IMAD.X R25, R12, 0x1, R3, P1 ;  /* 0x000000010c197824 */ /* 0x000fc400008e0603 */
[----:B------:R-:W-:Y:S02]  /*0690*/  IMAD.MOV.U32 R23, RZ, RZ, R24 ;  /* 0x000000ffff177224 */ /* 0x000fe400078e0018 */
[----:B------:R-:W-:Y:S01]  /*06a0*/  IMAD.MOV.U32 R22, RZ, RZ, R25 ;  /* 0x000000ffff167224 */ /* 0x000fe200078e0019 */
[----:B--2---:R-:W-:Y:S01]  /*06b0*/  DSETP.GEU.AND P0, PT, R14, R18, PT ;  /* 0x000000120e00722a */ /* 0x004fe20003f0e000 */
[----:B------:R-:W-:Y:S02]  /*06c0*/  IMAD.MOV.U32 R12, RZ, RZ, R18 ;  /* 0x000000ffff0c7224 */ /* 0x000fe400078e0012 */
[----:B------:R-:W-:-:S11]  /*06d0*/  IMAD.MOV.U32 R13, RZ, RZ, R19 ;  /* 0x000000ffff0d7224 */ /* 0x000fd600078e0013 */
        /* <DEDUP_REMOVED lines=15> */
.L_x_1445:
[----:B------:R-:W-:Y:S05]  /*07d0*/  BSYNC.RECONVERGENT B2 ;  /* 0x0000000000027941 */ /* 0x000fea0003800200 */
.L_x_1444:
[----:B------:R0:W5:Y:S04]  /*07e0*/  LDG.E.64 R14, desc[UR10][R16.64+0x1000] ;  /* 0x0010000a100e7981 */ /* 0x000168000c1e1b00 */
[----:B------:R0:W5:Y:S02]  /*07f0*/  LDG.E.64 R18, desc[UR10][R16.64+0x1800] ;  /* 0x0018000a10127981 */ /* 0x000164000c1e1b00 */
[----:B-----5:R-:W-:Y:S01]  /*0800*/  DSETP.GEU.AND P0, PT, R12, R6, PT ;  /* 0x000000060c00722a */ /* 0x020fe20003f0e000 */
[----:B------:R-:W-:Y:S01]  /*0810*/  VIADD R21, R11, 0xffffff00 ;  /* 0xffffff000b157836 */ /* 0x000fe20000000000 */
[----:B------:R-:W-:Y:S04]  /*0820*/  BSSY.RECONVERGENT B2, `(.L_x_1446) ;  /* 0x0000017000027945 */ /* 0x000fe80003800200 */
[----:B------:R-:W-:-:S02]  /*0830*/  SHF.R.S32.HI R20, RZ, 0x1f, R21 ;  /* 0x0000001fff147819 */ /* 0x000fc40000011415 */
[----:B------:R-:W-:Y:S01]  /*0840*/  IADD3 R26, P1, P2, R21, R2, R8 ;  /* 0x00000002151a7210 */ /* 0x000fe20007a3e008 */
[----:B------:R-:W-:-:S03]  /*0850*/  IMAD.MOV.U32 R21, RZ, RZ, R7 ;  /* 0x000000ffff157224 */ /* 0x000fc600078e0007 */
[----:B------:R-:W-:Y:S01]  /*0860*/  IADD3.X R27, PT, PT, R20, R3, RZ, P1, P2 ;  /* 0x00000003141b7210 */ /* 0x000fe20000fe44ff */
[----:B------:R-:W-:Y:S02]  /*0870*/  IMAD.MOV.U32 R24, RZ, RZ, R26 ;  /* 0x000000ffff187224 */ /* 0x000fe400078e001a */
[----:B------:R-:W-:Y:S02]  /*0880*/  IMAD.MOV.U32 R20, RZ, RZ, R6 ;  /* 0x000000ffff147224 */ /* 0x000fe400078e0006 */
[----:B------:R-:W-:Y:S01]  /*0890*/  IMAD.MOV.U32 R25, RZ, RZ, R27 ;  /* 0x000000ffff197224 */ /* 0x000fe200078e001b */
[----:B0-----:R-:W-:Y:S06]  /*08a0*/  @!P0 BRA `(.L_x_1447) ;  /* 0x0000000000388947 */ /* 0x001fec0003800000 */
        /* <DEDUP_REMOVED lines=14> */
.L_x_1447:
[----:B------:R-:W-:Y:S05]  /*0990*/  BSYNC.RECONVERGENT B2 ;  /* 0x0000000000027941 */ /* 0x000fea0003800200 */
.L_x_1446:
[----:B------:R-:W-:Y:S01]  /*09a0*/  DSETP.GEU.AND P0, PT, R20, R14, PT ;  /* 0x0000000e1400722a */ /* 0x000fe20003f0e000 */
[----:B------:R-:W-:Y:S01]  /*09b0*/  SHF.R.S32.HI R6, RZ, 0x1f, R11 ;  /* 0x0000001fff067819 */ /* 0x000fe2000001140b */
[----:B------:R-:W-:Y:S01]  /*09c0*/  BSSY.RECONVERGENT B2, `(.L_x_1448) ;  /* 0x0000017000027945 */ /* 0x000fe20003800200 */
[C---:B------:R-:W-:Y:S01]  /*09d0*/  IADD3 R23, P1, P2, R11.reuse, R2, R8 ;  /* 0x000000020b177210 */ /* 0x040fe20007a3e008 */
[----:B------:R-:W-:Y:S02]  /*09e0*/  VIADD R17, R11, 0x100 ;  /* 0x000001000b117836 */ /* 0x000fe40000000000 */
[----:B------:R-:W-:Y:S01]  /*09f0*/  IMAD.MOV.U32 R7, RZ, RZ, R15 ;  /* 0x000000ffff077224 */ /* 0x000fe200078e000f */
[----:B------:R-:W-:Y:S01]  /*0a00*/  IADD3.X R16, PT, PT, R6, R3, RZ, P1, P2 ;  /* 0x0000000306107210 */ /* 0x000fe20000fe44ff */
        /* <DEDUP_REMOVED lines=18> */
.L_x_1449:
[----:B------:R-:W-:Y:S05]  /*0b30*/  BSYNC.RECONVERGENT B2 ;  /* 0x0000000000027941 */ /* 0x000fea0003800200 */
.L_x_1448:
[----:B------:R-:W-:Y:S01]  /*0b40*/  DSETP.GEU.AND P0, PT, R6, R18, PT ;  /* 0x000000120600722a */ /* 0x000fe20003f0e000 */
[----:B------:R-:W-:Y:S01]  /*0b50*/  SHF.R.S32.HI R14, RZ, 0x1f, R17 ;  /* 0x0000001fff0e7819 */ /* 0x000fe20000011411 */
[----:B------:R-:W-:Y:S01]  /*0b60*/  BSSY.RECONVERGENT B2, `(.L_x_1450) ;  /* 0x0000016000027945 */ /* 0x000fe20003800200 */
[----:B------:R-:W-:Y:S01]  /*0b70*/  IADD3 R17, P1, P2, R17, R2, R8 ;  /* 0x0000000211117210 */ /* 0x000fe20007a3e008 */
[----:B------:R-:W-:-:S03]  /*0b80*/  IMAD.MOV.U32 R15, RZ, RZ, R19 ;  /* 0x000000ffff0f7224 */ /* 0x000fc600078e0013 */
[----:B------:R-:W-:Y:S01]  /*0b90*/  IADD3.X R16, PT, PT, R14, R3, RZ, P1, P2 ;  /* 0x000000030e107210 */ /* 0x000fe20000fe44ff */
[----:B------:R-:W-:Y:S02]  /*0ba0*/  IMAD.MOV.U32 R21, RZ, RZ, R17 ;  /* 0x000000ffff157224 */ /* 0x000fe400078e0011 */
[----:B------:R-:W-:Y:S02]  /*0bb0*/  IMAD.MOV.U32 R14, RZ, RZ, R18 ;  /* 0x000000ffff0e7224 */ /* 0x000fe400078e0012 */
        /* <DEDUP_REMOVED lines=16> */
.L_x_1451:
[----:B------:R-:W-:Y:S05]  /*0cc0*/  BSYNC.RECONVERGENT B2 ;  /* 0x0000000000027941 */ /* 0x000fea0003800200 */
.L_x_1450:
[C---:B------:R-:W-:Y:S02]  /*0cd0*/  VIADD R6, R11.reuse, 0x200 ;  /* 0x000002000b067836 */ /* 0x040fe40000000000 */
[----:B------:R-:W-:-:S03]  /*0ce0*/  VIADD R11, R11, 0x400 ;  /* 0x000004000b0b7836 */ /* 0x000fc60000000000 */
[----:B------:R-:W-:-:S13]  /*0cf0*/  ISETP.GE.AND P0, PT, R6, R9, PT ;  /* 0x000000090600720c */ /* 0x000fda0003f06270 */
[----:B------:R-:W-:Y:S05]  /*0d00*/  @!P0 BRA `(.L_x_1452) ;  /* 0xfffffff800388947 */ /* 0x000fea000383ffff */
.L_x_1438:
[----:B------:R-:W-:Y:S05]  /*0d10*/  BSYNC.RECONVERGENT B1 ;  /* 0x0000000000017941 */ /* 0x000fea0003800200 */
.L_x_1437:
[----:B------:R-:W-:-:S13]  /*0d20*/  ISETP.GE.AND P0, PT, R9, 0x100, PT ;  /* 0x000001000900780c */ /* 0x000fda0003f06270 */
[----:B------:R-:W-:Y:S05]  /*0d30*/  @!P0 BRA `(.L_x_1453) ;  /* 0x0000001400508947 */ /* 0x000fea0003800000 */
[----:B------:R-:W0:Y:S01]  /*0d40*/  S2R R11, SR_LANEID ;  /* 0x00000000000b7919 */ /* 0x000e220000000000 */
[----:B------:R-:W-:Y:S01]  /*0d50*/  BSSY.RECONVERGENT B1, `(.L_x_1454) ;  /* 0x000001f000017945 */ /* 0x000fe20003800200 */
[----:B------:R-:W-:Y:S01]  /*0d60*/  IMAD.MOV.U32 R12, RZ, RZ, R21 ;  /* 0x000000ffff0c7224 */ /* 0x000fe200078e0015 */
[----:B-----5:R1:W2:Y:S01]  /*0d70*/  SHFL.DOWN PT, R4, R14, 0x1, 0x1f ;  /* 0x08201f000e047f89 */ /* 0x0202a200000e0000 */
        /* <DEDUP_REMOVED lines=9> */
[----:B------:R-:W-:Y:S01]  /*0e10*/  IMAD.MOV.U32 R12, RZ, RZ, R6 ;  /* 0x000000ffff0c7224 */ /* 0x000fe200078e0006 */
[----:B------:R-:W-:Y:S01]  /*0e20*/  MOV R13, R7 ;  /* 0x00000007000d7202 */ /* 0x000fe20000000f00 */
[----:B------:R-:W-:Y:S02]  /*0e30*/  IMAD.MOV.U32 R2, RZ, RZ, R4 ;  /* 0x000000ffff027224 */ /* 0x000fe400078e0004 */
[----:B------:R-:W-:-:S09]  /*0e40*/  IMAD.MOV.U32 R3, RZ, RZ, R5 ;  /* 0x000000ffff037224 */ /* 0x000fd200078e0005 */
        /* <DEDUP_REMOVED lines=15> */
.L_x_1455:
[----:B------:R-:W-:Y:S05]  /*0f40*/  BSYNC.RECONVERGENT B1 ;  /* 0x0000000000017941 */ /* 0x000fea0003800200 */
.L_x_1454:
        /* <DEDUP_REMOVED lines=31> */
.L_x_1457:
[----:B------:R-:W-:Y:S05]  /*1140*/  BSYNC.RECONVERGENT B1 ;  /* 0x0000000000017941 */ /* 0x000fea0003800200 */
.L_x_1456:
[----:B------:R-:W-:Y:S01]  /*1150*/  ISETP.GT.AND P0, PT, R11, 0x1b, PT ;  /* 0x0000001b0b00780c */ /* 0x000fe20003f04270 */
[----:B-1----:R1:W1:Y:S01]  /*1160*/  SHFL.DOWN PT, R6, R4, 0x4, 0x1f ;  /* 0x08801f0004067f89 */ /* 0x00226200000e0000 */
[----:B------:R-:W-:Y:S01]  /*1170*/  BSSY.RECONVERGENT B1, `(.L_x_1458) ;  /* 0x000001d000017945 */ /* 0x000fe20003800200 */
[----:B----4-:R-:W-:Y:S02]  /*1180*/  IMAD.MOV.U32 R14, RZ, RZ, R8 ;  /* 0x000000ffff0e7224 */ /* 0x010fe400078e0008 */
[----:B--2---:R2:W4:Y:S01]  /*1190*/  SHFL.DOWN PT, R7, R5, 0x4, 0x1f ;  /* 0x08801f0005077f89 */ /* 0x00452200000e0000 */
[----:B---3--:R-:W-:Y:S02]  /*11a0*/  IMAD.MOV.U32 R15, RZ, RZ, R9 ;  /* 0x000000ffff0f7224 */ /* 0x008fe400078e0009 */
[----:B0-----:R-:W-:Y:S01]  /*11b0*/  IMAD.MOV.U32 R2, RZ, RZ, R4 ;  /* 0x000000ffff027224 */ /* 0x001fe200078e0004 */
[----:B------:R2:W0:Y:S01]  /*11c0*/  SHFL.DOWN PT, R13, R8, 0x4, 0x1f ;  /* 0x08801f00080d7f89 */ /* 0x00042200000e0000 */
[----:B------:R-:W-:-:S03]  /*11d0*/  IMAD.MOV.U32 R3, RZ, RZ, R5 ;  /* 0x000000ffff037224 */ /* 0x000fc600078e0005 */
[----:B------:R2:W3:Y:S01]  /*11e0*/  SHFL.DOWN PT, R12, R9, 0x4, 0x1f ;  /* 0x08801f00090c7f89 */ /* 0x0004e200000e0000 */
[----:B------:R-:W-:Y:S05]  /*11f0*/  @P0 BRA `(.L_x_1459) ;  /* 0x0000000000500947 */ /* 0x000fea0003800000 */
[----:B-1--4-:R-:W-:Y:S01]  /*1200*/  DSETP.GEU.AND P0, PT, R4, R6, PT ;  /* 0x000000060400722a */ /* 0x012fe20003f0e000 */
[----:B0-----:R-:W-:Y:S02]  /*1210*/  IMAD.MOV.U32 R14, RZ, RZ, R13 ;  /* 0x000000ffff0e7224 */ /* 0x001fe400078e000d */
        /* <DEDUP_REMOVED lines=18> */
.L_x_1459:
[----:B------:R-:W-:Y:S05]  /*1340*/  BSYNC.RECONVERGENT B1 ;  /* 0x0000000000017941 */ /* 0x000fea0003800200 */
.L_x_1458:
[----:B------:R-:W-:Y:S01]  /*1350*/  ISETP.GT.AND P0, PT, R11, 0x17, PT ;  /* 0x000000170b00780c */ /* 0x000fe20003f04270 */
[----:B-1----:R1:W1:Y:S01]  /*1360*/  SHFL.DOWN PT, R4, R2, 0x8, 0x1f ;  /* 0x09001f0002047f89 */ /* 0x00226200000e0000 */
[----:B------:R-:W-:Y:S01]  /*1370*/  BSSY.RECONVERGENT B1, `(.L_x_1460) ;  /* 0x000001d000017945 */ /* 0x000fe20003800200 */
[----:B---3--:R-:W-:Y:S02]  /*1380*/  IMAD.MOV.U32 R12, RZ, RZ, R14 ;  /* 0x000000ffff0c7224 */ /* 0x008fe400078e000e */
[----:B--2---:R2:W3:Y:S01]  /*1390*/  SHFL.DOWN PT, R5, R3, 0x8, 0x1f ;  /* 0x09001f0003057f89 */ /* 0x0044e200000e0000 */
[----:B0-----:R-:W-:Y:S02]  /*13a0*/  IMAD.MOV.U32 R13, RZ, RZ, R15 ;  /* 0x000000ffff0d7224 */ /* 0x001fe400078e000f */
[----:B------:R-:W-:Y:S01]  /*13b0*/  IMAD.MOV.U32 R8, RZ, RZ, R2 ;  /* 0x000000ffff087224 */ /* 0x000fe200078e0002 */
[----:B----4-:R2:W0:Y:S01]  /*13c0*/  SHFL.DOWN PT, R7, R14, 0x8, 0x1f ;  /* 0x09001f000e077f89 */ /* 0x01042200000e0000 */
[----:B------:R-:W-:-:S03]  /*13d0*/  IMAD.MOV.U32 R9, RZ, RZ, R3 ;  /* 0x000000ffff097224 */ /* 0x000fc600078e0003 */
[----:B------:R2:W4:Y:S01]  /*13e0*/  SHFL.DOWN PT, R6, R15, 0x8, 0x1f ;  /* 0x09001f000f067f89 */ /* 0x00052200000e0000 */
[----:B------:R-:W-:Y:S05]  /*13f0*/  @P0 BRA `(.L_x_1461) ;  /* 0x0000000000500947 */ /* 0x000fea0003800000 */
[----:B-1-3--:R-:W-:Y:S01]  /*1400*/  DSETP.GEU.AND P0, PT, R2, R4, PT ;  /* 0x000000040200722a */ /* 0x00afe20003f0e000 */
        /* <DEDUP_REMOVED lines=19> */
.L_x_1461:
[----:B------:R-:W-:Y:S05]  /*1540*/  BSYNC.RECONVERGENT B1 ;  /* 0x0000000000017941 */ /* 0x000fea0003800200 */
.L_x_1460:
[----:B------:R-:W-:Y:S01]  /*1550*/  ISETP.GT.AND P0, PT, R11, 0xf, PT ;  /* 0x0000000f0b00780c */ /* 0x000fe20003f04270 */
[----:B-1----:R1:W1:Y:S01]  /*1560*/  SHFL.DOWN PT, R2, R8, 0x10, 0x1f ;  /* 0x0a001f0008027f89 */ /* 0x00226200000e0000 */
[----:B------:R-:W-:Y:S01]  /*1570*/  BSSY.RECONVERGENT B1, `(.L_x_1462) ;  /* 0x000001d000017945 */ /* 0x000fe20003800200 */
[----:B------:R-:W-:Y:S02]  /*1580*/  IMAD.MOV.U32 R4, RZ, RZ, R12 ;  /* 0x000000ffff047224 */ /* 0x000fe400078e000c */
[----:B--2---:R2:W1:Y:S01]  /*1590*/  SHFL.DOWN PT, R3, R9, 0x10, 0x1f ;  /* 0x0a001f0009037f89 */ /* 0x00446200000e0000 */
[----:B---3--:R-:W-:Y:S02]  /*15a0*/  IMAD.MOV.U32 R5, RZ, RZ, R13 ;  /* 0x000000ffff057224 */ /* 0x008fe400078e000d */
[----:B----4-:R-:W-:Y:S01]  /*15b0*/  IMAD.MOV.U32 R6, RZ, RZ, R8 ;  /* 0x000000ffff067224 */ /* 0x010fe200078e0008 */
[----:B------:R2:W3:Y:S01]  /*15c0*/  SHFL.DOWN PT, R15, R12, 0x10, 0x1f ;  /* 0x0a001f000c0f7f89 */ /* 0x0004e200000e0000 */
[----:B0-----:R-:W-:-:S03]  /*15d0*/  IMAD.MOV.U32 R7, RZ, RZ, R9 ;  /* 0x000000ffff077224 */ /* 0x001fc600078e0009 */
[----:B------:R2:W0:Y:S01]  /*15e0*/  SHFL.DOWN PT, R14, R13, 0x10, 0x1f ;  /* 0x0a001f000d0e7f89 */ /* 0x00042200000e0000 */
[----:B------:R-:W-:Y:S05]  /*15f0*/  @P0 BRA `(.L_x_1463) ;  /* 0x0000000000500947 */ /* 0x000fea0003800000 */
[----:B-1----:R-:W-:Y:S01]  /*1600*/  DSETP.GEU.AND P0, PT, R8, R2, PT ;  /* 0x000000020800722a */ /* 0x002fe20003f0e000 */
[----:B---3--:R-:W-:Y:S02]  /*1610*/  IMAD.MOV.U32 R4, RZ, RZ, R15 ;  /* 0x000000ffff047224 */ /* 0x008fe400078e000f */
[----:B0-----:R-:W-:Y:S02]  /*1620*/  IMAD.MOV.U32 R5, RZ, RZ, R14 ;  /* 0x000000ffff057224 */ /* 0x001fe400078e000e */
        /* <DEDUP_REMOVED lines=17> */
.L_x_1463:
[----:B------:R-:W-:Y:S05]  /*1740*/  BSYNC.RECONVERGENT B1 ;  /* 0x0000000000017941 */ /* 0x000fea0003800200 */
.L_x_1462:
[----:B------:R-:W-:Y:S01]  /*1750*/  ISETP.NE.AND P0, PT, R11, RZ, PT ;  /* 0x000000ff0b00720c */ /* 0x000fe20003f05270 */
[----:B------:R-:W-:-:S12]  /*1760*/  BSSY.RECONVERGENT B1, `(.L_x_1464) ;  /* 0x000000a000017945 */ /* 0x000fd80003800200 */
[----:B------:R-:W-:Y:S05]  /*1770*/  @P0 BRA `(.L_x_1465) ;  /* 0x0000000000200947 */ /* 0x000fea0003800000 */
[----:B-1----:R-:W1:Y:S01]  /*1780*/  S2R R8, SR_CgaCtaId ;  /* 0x0000000000087919 */ /* 0x002e620000008800 */
[----:B------:R-:W-:Y:S02]  /*1790*/  MOV R3, 0x400 ;  /* 0x0000040000037802 */ /* 0x000fe40000000f00 */
[----:B------:R-:W-:-:S04]  /*17a0*/  SHF.R.U32.HI R2, RZ, 0x1, R10 ;  /* 0x00000001ff027819 */ /* 0x000fc8000001160a */
[----:B------:R-:W-:Y:S02]  /*17b0*/  LOP3.LUT R2, R2, 0x1f0, RZ, 0xc0, !PT ;  /* 0x000001f002027812 */ /* 0x000fe400078ec0ff */
[----:B-1----:R-:W-:-:S05]  /*17c0*/  LEA R3, R8, R3, 0x18 ;  /* 0x0000000308037211 */ /* 0x002fca00078ec0ff */
[----:B------:R-:W-:-:S05]  /*17d0*/  IMAD.IADD R3, R2, 0x1, R3 ;  /* 0x0000000102037824 */ /* 0x000fca00078e0203 */
[----:B------:R4:W-:Y:S04]  /*17e0*/  STS.64 [R3+0x10], R4 ;  /* 0x0000100403007388 */ /* 0x0009e80000000a00 */
[----:B------:R4:W-:Y:S02]  /*17f0*/  STS.64 [R3+0x8], R6 ;  /* 0x0000080603007388 */ /* 0x0009e40000000a00 */
.L_x_1465:
[----:B------:R-:W-:Y:S05]  /*1800*/  BSYNC.RECONVERGENT B1 ;  /* 0x0000000000017941 */ /* 0x000fea0003800200 */
.L_x_1464:
[----:B------:R-:W-:Y:S01]  /*1810*/  BAR.SYNC.DEFER_BLOCKING 0x0 ;  /* 0x0000000000007b1d */ /* 0x000fe20000010000 */
[----:B------:R-:W-:-:S13]  /*1820*/  ISETP.NE.AND P1, PT, R10, RZ, PT ;  /* 0x000000ff0a00720c */ /* 0x000fda0003f25270 */
[----:B------:R-:W-:Y:S05]  /*1830*/  @P1 BRA `(.L_x_1466) ;  /* 0x0000005000201947 */ /* 0x000fea0003800000 */
[----:B-1--4-:R-:W1:Y:S01]  /*1840*/  S2R R3, SR_CgaCtaId ;  /* 0x0000000000037919 */ /* 0x012e620000008800 */
[----:B------:R-:W-:Y:S01]  /*1850*/  MOV R20, 0x400 ;  /* 0x0000040000147802 */ /* 0x000fe20000000f00 */
[----:B------:R-:W-:Y:S03]  /*1860*/  BSSY.RECONVERGENT B1, `(.L_x_1467) ;  /* 0x000001a000017945 */ /* 0x000fe60003800200 */
[----:B-1----:R-:W-:-:S05]  /*1870*/  LEA R20, R3, R20, 0x18 ;  /* 0x0000001403147211 */ /* 0x002fca00078ec0ff */
[----:B------:R-:W1:Y:S04]  /*1880*/  LDS.64 R16, [R20+0x18] ;  /* 0x0000180014107984 */ /* 0x000e680000000a00 */
[----:B--2---:R-:W2:Y:S04]  /*1890*/  LDS.128 R8, [R20+0x20] ;  /* 0x0000200014087984 */ /* 0x004ea80000000c00 */
[----:B------:R4:W4:Y:S04]  /*18a0*/  LDS.64 R2, [R20+0x80] ;  /* 0x0000800014027984 */ /* 0x0009280000000a00 */
[----:B0--3--:R0:W3:Y:S01]  /*18b0*/  LDS.128 R12, [R20+0x30] ;  /* 0x00003000140c7984 */ /* 0x0090e20000000c00 */
[----:B-1----:R-:W-:Y:S01]  /*18c0*/  DSETP.GEU.AND P0, PT, R6, R16, PT ;  /* 0x000000100600722a */ /* 0x002fe20003f0e000 */
[----:B------:R-:W-:-:S02]  /*18d0*/  IMAD.MOV.U32 R22, RZ, RZ, R16 ;  /* 0x000000ffff167224 */ /* 0x000fc400078e0010 */
[----:B------:R-:W-:Y:S02]  /*18e0*/  IMAD.MOV.U32 R23, RZ, RZ, R17 ;  /* 0x000000ffff177224 */ /* 0x000fe400078e0011 */
[----:B--2---:R-:W-:Y:S02]  /*18f0*/  IMAD.MOV.U32 R24, RZ, RZ, R8 ;  /* 0x000000ffff187224 */ /* 0x004fe400078e0008 */
[----:B------:R-:W-:-:S07]  /*1900*/  IMAD.MOV.U32 R25, RZ, RZ, R9 ;  /* 0x000000ffff197224 */ /* 0x000fce00078e0009 */
[----:B0--34-:R-:W-:Y:S05]  /*1910*/  @!P0 BRA `(.L_x_1468) ;  /* 0x0000000000388947 */ /* 0x019fea0003800000 */
[----:B------:R-:W-:Y:S01]  /*1920*/  DSETP.GEU.AND P0, PT, R16, R6, PT ;  /* 0x000000061000722a */ /* 0x000fe20003f0e000 */
[----:B------:R-:W-:Y:S01]  /*1930*/  IMAD.MOV.U32 R22, RZ, RZ, R6 ;  /* 0x000000ffff167224 */ /* 0x000fe200078e0006 */
[----:B------:R-:W-:Y:S01]  /*1940*/  MOV R25, R5 ;  /* 0x0000000500197202 */ /* 0x000fe20000000f00 */
[----:B------:R-:W-:Y:S02]  /*1950*/  IMAD.MOV.U32 R23, RZ, RZ, R7 ;  /* 0x000000ffff177224 */ /* 0x000fe400078e0007 */
[----:B------:R-:W-:-:S09]  /*1960*/  IMAD.MOV.U32 R24, RZ, RZ, R4 ;  /* 0x000000ffff187224 */ /* 0x000fd200078e0004 */
        /* <DEDUP_REMOVED lines=9> */
.L_x_1468:
[----:B------:R-:W-:Y:S05]  /*1a00*/  BSYNC.RECONVERGENT B1 ;  /* 0x0000000000017941 */ /* 0x000fea0003800200 */
.L_x_1467:
        /* <DEDUP_REMOVED lines=23> */
.L_x_1470:
[----:B------:R-:W-:Y:S05]  /*1b80*/  BSYNC.RECONVERGENT B1 ;  /* 0x0000000000017941 */ /* 0x000fea0003800200 */
.L_x_1469:
        /* <DEDUP_REMOVED lines=21> */
.L_x_1472:
[----:B------:R-:W-:Y:S05]  /*1ce0*/  BSYNC.RECONVERGENT B1 ;  /* 0x0000000000017941 */ /* 0x000fea0003800200 */
.L_x_1471:
        /* <DEDUP_REMOVED lines=23> */
.L_x_1474:
[----:B------:R-:W-:Y:S05]  /*1e60*/  BSYNC.RECONVERGENT B1 ;  /* 0x0000000000017941 */ /* 0x000fea0003800200 */
.L_x_1473:
        /* <DEDUP_REMOVED lines=21> */
.L_x_1476:
[----:B------:R-:W-:Y:S05]  /*1fc0*/  BSYNC.RECONVERGENT B1 ;  /* 0x0000000000017941 */ /* 0x000fea0003800200 */
.L_x_1475:
        /* <DEDUP_REMOVED lines=21> */
.L_x_1478:
[----:B------:R-:W-:Y:S05]  /*2120*/  BSYNC.RECONVERGENT B1 ;  /* 0x0000000000017941 */ /* 0x000fea0003800200 */
.L_x_1477:
        /* <DEDUP_REMOVED lines=21> */
.L_x_1453:
[----:B------:R-:W0:Y:S01]  /*2280*/  S2R R2, SR_LANEID ;  /* 0x0000000000027919 */ /* 0x000e220000000000 */
[----:B------:R-:W-:Y:S01]  /*2290*/  LOP3.LUT R3, R10, 0x3e0, RZ, 0xc0, !PT ;  /* 0x000003e00a037812 */ /* 0x000fe200078ec0ff */
[----:B------:R-:W-:Y:S01]  /*22a0*/  BSSY.RECONVERGENT B1, `(.L_x_1479) ;  /* 0x0000024000017945 */ /* 0x000fe20003800200 */
[----:B------:R-:W-:Y:S02]  /*22b0*/  IMAD.MOV.U32 R18, RZ, RZ, R21 ;  /* 0x000000ffff127224 */ /* 0x000fe400078e0015 */
[----:B------:R-:W-:Y:S01]  /*22c0*/  LOP3.LUT R6, RZ, R3, RZ, 0x33, !PT ;  /* 0x00000003ff067212 */ /* 0x000fe200078e33ff */
[----:B------:R-:W-:Y:S02]  /*22d0*/  VIADD R4, R3, 0x20 ;  /* 0x0000002003047836 */ /* 0x000fe40000000000 */
[----:B------:R-:W-:Y:S02]  /*22e0*/  IMAD.MOV.U32 R22, RZ, RZ, R20 ;  /* 0x000000ffff167224 */ /* 0x000fe400078e0014 */
[----:B------:R-:W-:Y:S01]  /*22f0*/  IMAD.IADD R3, R9, 0x1, R6 ;  /* 0x0000000109037824 */ /* 0x000fe200078e0206 */
[----:B------:R-:W-:Y:S01]  /*2300*/  ISETP.GT.AND P0, PT, R4, R9, PT ;  /* 0x000000090400720c */ /* 0x000fe20003f04270 */
[----:B-----5:R-:W-:-:S02]  /*2310*/  IMAD.MOV.U32 R4, RZ, RZ, R14 ;  /* 0x000000ffff047224 */ /* 0x020fc400078e000e */
[----:B------:R-:W-:Y:S01]  /*2320*/  IMAD.MOV.U32 R5, RZ, RZ, R15 ;  /* 0x000000ffff057224 */ /* 0x000fe200078e000f */
[----:B------:R-:W-:-:S05]  /*2330*/  SEL R3, R3, 0x1f, P0 ;  /* 0x0000001f03037807 */ /* 0x000fca0000000000 */
[----:B------:R1:W2:Y:S04]  /*2340*/  SHFL.DOWN PT, R6, R14, 0x1, R3 ;  /* 0x082000000e067989 */ /* 0x0002a800000e0003 */
[----:B------:R1:W3:Y:S04]  /*2350*/  SHFL.DOWN PT, R7, R15, 0x1, R3 ;  /* 0x082000000f077989 */ /* 0x0002e800000e0003 */
[----:B------:R1:W4:Y:S01]  /*2360*/  SHFL.DOWN PT, R8, R21, 0x1, R3 ;  /* 0x0820000015087989 */ /* 0x00032200000e0003 */
[----:B0-----:R-:W-:-:S03]  /*2370*/  ISETP.GE.AND P0, PT, R2, R3, PT ;  /* 0x000000030200720c */ /* 0x001fc60003f06270 */
[----:B------:R1:W0:Y:S10]  /*2380*/  SHFL.DOWN PT, R11, R20, 0x1, R3 ;  /* 0x08200000140b7989 */ /* 0x00023400000e0003 */
[----:B-12---:R-:W-:Y:S05]  /*2390*/  @P0 BRA `(.L_x_1480) ;  /* 0x0000000000500947 */ /* 0x006fea0003800000 */
[----:B---3--:R-:W-:Y:S01]  /*23a0*/  DSETP.GEU.AND P0, PT, R14, R6, PT ;  /* 0x000000060e00722a */ /* 0x008fe20003f0e000 */
[----:B----4-:R-:W-:Y:S02]  /*23b0*/  IMAD.MOV.U32 R18, RZ, RZ, R8 ;  /* 0x000000ffff127224 */ /* 0x010fe400078e0008 */
        /* <DEDUP_REMOVED lines=18> */
.L_x_1480:
[----:B------:R-:W-:Y:S05]  /*24e0*/  BSYNC.RECONVERGENT B1 ;  /* 0x0000000000017941 */ /* 0x000fea0003800200 */
.L_x_1479:
[----:B------:R-:W-:Y:S01]  /*24f0*/  IADD3 R6, PT, PT, R2, 0x2, RZ ;  /* 0x0000000202067810 */ /* 0x000fe20007ffe0ff */
[----:B------:R1:W2:Y:S01]  /*2500*/  SHFL.DOWN PT, R12, R4, 0x2, R3 ;  /* 0x08400000040c7989 */ /* 0x0002a200000e0003 */
[----:B------:R-:W-:Y:S01]  /*2510*/  BSSY.RECONVERGENT B1, `(.L_x_1481) ;  /* 0x000001e000017945 */ /* 0x000fe20003800200 */
[----:B----4-:R-:W-:Y:S01]  /*2520*/  IMAD.MOV.U32 R8, RZ, RZ, R18 ;  /* 0x000000ffff087224 */ /* 0x010fe200078e0012 */
[----:B------:R-:W-:Y:S01]  /*2530*/  ISETP.GT.AND P0, PT, R6, R3, PT ;  /* 0x000000030600720c */ /* 0x000fe20003f04270 */
[----:B------:R1:W4:Y:S01]  /*2540*/  SHFL.DOWN PT, R13, R5, 0x2, R3 ;  /* 0x08400000050d7989 */ /* 0x00032200000e0003 */
[----:B------:R-:W-:Y:S02]  /*2550*/  IMAD.MOV.U32 R16, RZ, RZ, R22 ;  /* 0x000000ffff107224 */ /* 0x000fe400078e0016 */
[----:B------:R-:W-:Y:S01]  /*2560*/  IMAD.MOV.U32 R6, RZ, RZ, R4 ;  /* 0x000000ffff067224 */ /* 0x000fe200078e0004 */
[----:B0-----:R1:W0:Y:S01]  /*2570*/  SHFL.DOWN PT, R11, R18, 0x2, R3 ;  /* 0x08400000120b7989 */ /* 0x00122200000e0003 */
[----:B---3--:R-:W-:-:S03]  /*2580*/  IMAD.MOV.U32 R7, RZ, RZ, R5 ;  /* 0x000000ffff077224 */ /* 0x008fc600078e0005 */
[----:B------:R1:W3:Y:S04]  /*2590*/  SHFL.DOWN PT, R15, R22, 0x2, R3 ;  /* 0x08400000160f7989 */ /* 0x0002e800000e0003 */
[----:B------:R-:W-:Y:S05]  /*25a0*/  @P0 BRA `(.L_x_1482) ;  /* 0x0000000000500947 */ /* 0x000fea0003800000 */
[----:B--2-4-:R-:W-:Y:S01]  /*25b0*/  DSETP.GEU.AND P0, PT, R4, R12, PT ;  /* 0x0000000c0400722a */ /* 0x014fe20003f0e000 */
        /* <DEDUP_REMOVED lines=19> */
.L_x_1482:
[----:B------:R-:W-:Y:S05]  /*26f0*/  BSYNC.RECONVERGENT B1 ;  /* 0x0000000000017941 */ /* 0x000fea0003800200 */
.L_x_1481:
[----:B-1----:R-:W-:Y:S01]  /*2700*/  VIADD R4, R2, 0x4 ;  /* 0x0000000402047836 */ /* 0x002fe20000000000 */
[----:B--2---:R1:W2:Y:S01]  /*2710*/  SHFL.DOWN PT, R12, R6, 0x4, R3 ;  /* 0x08800000060c7989 */ /* 0x0042a200000e0003 */
[----:B------:R-:W-:Y:S01]  /*2720*/  BSSY.RECONVERGENT B1, `(.L_x_1483) ;  /* 0x000001e000017945 */ /* 0x000fe20003800200 */
[----:B------:R-:W-:Y:S02]  /*2730*/  IMAD.MOV.U32 R14, RZ, RZ, R8 ;  /* 0x000000ffff0e7224 */ /* 0x000fe400078e0008 */
[----:B------:R-:W-:Y:S01]  /*2740*/  ISETP.GT.AND P0, PT, R4, R3, PT ;  /* 0x000000030400720c */ /* 0x000fe20003f04270 */
[----:B----4-:R1:W4:Y:S01]  /*2750*/  SHFL.DOWN PT, R13, R7, 0x4, R3 ;  /* 0x08800000070d7989 */ /* 0x01032200000e0003 */
[----:B------:R-:W-:Y:S02]  /*2760*/  IMAD.MOV.U32 R18, RZ, RZ, R16 ;  /* 0x000000ffff127224 */ /* 0x000fe400078e0010 */
[----:B------:R-:W-:Y:S01]  /*2770*/  IMAD.MOV.U32 R4, RZ, RZ, R6 ;  /* 0x000000ffff047224 */ /* 0x000fe200078e0006 */
[----:B0-----:R1:W0:Y:S01]  /*2780*/  SHFL.DOWN PT, R11, R8, 0x4, R3 ;  /* 0x08800000080b7989 */ /* 0x00122200000e0003 */
[----:B------:R-:W-:-:S03]  /*2790*/  IMAD.MOV.U32 R5, RZ, RZ, R7 ;  /* 0x000000ffff057224 */ /* 0x000fc600078e0007 */
[----:B---3--:R1:W3:Y:S04]  /*27a0*/  SHFL.DOWN PT, R15, R16, 0x4, R3 ;  /* 0x08800000100f7989 */ /* 0x0082e800000e0003 */
        /* <DEDUP_REMOVED lines=21> */
.L_x_1484:
[----:B------:R-:W-:Y:S05]  /*2900*/  BSYNC.RECONVERGENT B1 ;  /* 0x0000000000017941 */ /* 0x000fea0003800200 */
.L_x_1483:
[----:B-1----:R-:W-:Y:S01]  /*2910*/  VIADD R8, R2, 0x8 ;  /* 0x0000000802087836 */ /* 0x002fe20000000000 */
[----:B------:R1:W1:Y:S01]  /*2920*/  SHFL.DOWN PT, R6, R4, 0x8, R3 ;  /* 0x0900000004067989 */ /* 0x00026200000e0003 */
[----:B------:R-:W-:Y:S01]  /*2930*/  BSSY.RECONVERGENT B1, `(.L_x_1485) ;  /* 0x000001e000017945 */ /* 0x000fe20003800200 */
[----:B------:R-:W-:Y:S02]  /*2940*/  IMAD.MOV.U32 R16, RZ, RZ, R18 ;  /* 0x000000ffff107224 */ /* 0x000fe400078e0012 */
[----:B------:R-:W-:Y:S01]  /*2950*/  ISETP.GT.AND P0, PT, R8, R3, PT ;  /* 0x000000030800720c */ /* 0x000fe20003f04270 */
[----:B------:R1:W1:Y:S01]  /*2960*/  SHFL.DOWN PT, R7, R5, 0x8, R3 ;  /* 0x0900000005077989 */ /* 0x00026200000e0003 */
[----:B------:R-:W-:Y:S02]  /*2970*/  IMAD.MOV.U32 R8, RZ, RZ, R14 ;  /* 0x000000ffff087224 */ /* 0x000fe400078e000e */
[----:B--2---:R-:W-:Y:S01]  /*2980*/  IMAD.MOV.U32 R12, RZ, RZ, R4 ;  /* 0x000000ffff0c7224 */ /* 0x004fe200078e0004 */
[----:B0-----:R0:W2:Y:S01]  /*2990*/  SHFL.DOWN PT, R11, R14, 0x8, R3 ;  /* 0x090000000e0b7989 */ /* 0x0010a200000e0003 */
[----:B----4-:R-:W-:-:S03]  /*29a0*/  IMAD.MOV.U32 R13, RZ, RZ, R5 ;  /* 0x000000ffff0d7224 */ /* 0x010fc600078e0005 */
[----:B---3--:R0:W3:Y:S04]  /*29b0*/  SHFL.DOWN PT, R15, R18, 0x8, R3 ;  /* 0x09000000120f7989 */ /* 0x0080e800000e0003 */
[----:B------:R-:W-:Y:S05]  /*29c0*/  @P0 BRA `(.L_x_1486) ;  /* 0x0000000000500947 */ /* 0x000fea0003800000 */
[----:B-1----:R-:W-:Y:S01]  /*29d0*/  DSETP.GEU.AND P0, PT, R4, R6, PT ;  /* 0x000000060400722a */ /* 0x002fe20003f0e000 */
[----:B--2---:R-:W-:Y:S02]  /*29e0*/  IMAD.MOV.U32 R8, RZ, RZ, R11 ;  /* 0x000000ffff087224 */ /* 0x004fe400078e000b */
        /* <DEDUP_REMOVED lines=18> */
.L_x_1486:
[----:B------:R-:W-:Y:S05]  /*2b10*/  BSYNC.RECONVERGENT B1 ;  /* 0x0000000000017941 */ /* 0x000fea0003800200 */
.L_x_1485:
[----:B-1----:R-:W-:Y:S01]  /*2b20*/  VIADD R4, R2, 0x10 ;  /* 0x0000001002047836 */ /* 0x002fe20000000000 */
[----:B0-----:R0:W1:Y:S01]  /*2b30*/  SHFL.DOWN PT, R14, R12, 0x10, R3 ;  /* 0x0a0000000c0e7989 */ /* 0x00106200000e0003 */
[----:B------:R-:W-:Y:S01]  /*2b40*/  BSSY.RECONVERGENT B1, `(.L_x_1487) ;  /* 0x000001e000017945 */ /* 0x000fe20003800200 */
[----:B------:R-:W-:Y:S02]  /*2b50*/  IMAD.MOV.U32 R5, RZ, RZ, R16 ;  /* 0x000000ffff057224 */ /* 0x000fe400078e0010 */
[----:B------:R-:W-:Y:S01]  /*2b60*/  ISETP.GT.AND P0, PT, R4, R3, PT ;  /* 0x000000030400720c */ /* 0x000fe20003f04270 */
[----:B---3--:R0:W3:Y:S01]  /*2b70*/  SHFL.DOWN PT, R15, R13, 0x10, R3 ;  /* 0x0a0000000d0f7989 */ /* 0x0080e200000e0003 */
[----:B------:R-:W-:Y:S02]  /*2b80*/  IMAD.MOV.U32 R4, RZ, RZ, R8 ;  /* 0x000000ffff047224 */ /* 0x000fe400078e0008 */
[----:B------:R-:W-:Y:S01]  /*2b90*/  IMAD.MOV.U32 R6, RZ, RZ, R12 ;  /* 0x000000ffff067224 */ /* 0x000fe200078e000c */
[----:B--2---:R0:W2:Y:S01]  /*2ba0*/  SHFL.DOWN PT, R11, R8, 0x10, R3 ;  /* 0x0a000000080b7989 */ /* 0x0040a200000e0003 */
[----:B------:R-:W-:-:S03]  /*2bb0*/  IMAD.MOV.U32 R7, RZ, RZ, R13 ;  /* 0x000000ffff077224 */ /* 0x000fc600078e000d */
[----:B------:R0:W4:Y:S04]  /*2bc0*/  SHFL.DOWN PT, R17, R16, 0x10, R3 ;  /* 0x0a00000010117989 */ /* 0x00012800000e0003 */
        /* <DEDUP_REMOVED lines=21> */
.L_x_1488:
[----:B------:R-:W-:Y:S05]  /*2d20*/  BSYNC.RECONVERGENT B1 ;  /* 0x0000000000017941 */ /* 0x000fea0003800200 */
.L_x_1487:
[----:B------:R-:W-:Y:S01]  /*2d30*/  ISETP.NE.AND P0, PT, R2, RZ, PT ;  /* 0x000000ff0200720c */ /* 0x000fe20003f05270 */
[----:B------:R-:W-:-:S12]  /*2d40*/  BSSY.RECONVERGENT B1, `(.L_x_1489) ;  /* 0x000000a000017945 */ /* 0x000fd80003800200 */
        /* <DEDUP_REMOVED lines=9> */
.L_x_1490:
[----:B------:R-:W-:Y:S05]  /*2de0*/  BSYNC.RECONVERGENT B1 ;  /* 0x0000000000017941 */ /* 0x000fea0003800200 */
.L_x_1489:
        /* <DEDUP_REMOVED lines=9> */
[----:B------:R-:W0:Y:S01]  /*2e80*/  S2UR UR5, SR_CgaCtaId ;  /* 0x00000000000579c3 */ /* 0x000e220000008800 */
[----:B------:R-:W-:Y:S01]  /*2e90*/  UMOV UR4, 0x400 ;  /* 0x0000040000047882 */ /* 0x000fe20000000000 */
[----:B------:R-:W-:Y:S01]  /*2ea0*/  BSSY.RECONVERGENT B1, `(.L_x_1491) ;  /* 0x0000018000017945 */ /* 0x000fe20003800200 */
[----:B0-----:R-:W-:-:S09]  /*2eb0*/  ULEA UR4, UR5, UR4, 0x18 ;  /* 0x0000000405047291 */ /* 0x001fd2000f8ec0ff */
[----:B--2---:R-:W0:Y:S04]  /*2ec0*/  LDS.64 R10, [UR4+0x18] ;  /* 0x00001804ff0a7984 */ /* 0x004e280008000a00 */
[----:B-1-3--:R-:W1:Y:S01]  /*2ed0*/  LDS.64 R14, [UR4+0x20] ;  /* 0x00002004ff0e7984 */ /* 0x00ae620008000a00 */
[----:B0-----:R-:W-:Y:S01]  /*2ee0*/  DSETP.GEU.AND P0, PT, R6, R10, PT ;  /* 0x0000000a0600722a */ /* 0x001fe20003f0e000 */
[----:B------:R-:W-:Y:S02]  /*2ef0*/  IMAD.MOV.U32 R2, RZ, RZ, R10 ;  /* 0x000000ffff027224 */ /* 0x000fe400078e000a */
[----:B------:R-:W-:Y:S02]  /*2f00*/  IMAD.MOV.U32 R3, RZ, RZ, R11 ;  /* 0x000000ffff037224 */ /* 0x000fe400078e000b */
[----:B-1----:R-:W-:-:S02]  /*2f10*/  IMAD.MOV.U32 R13, RZ, RZ, R14 ;  /* 0x000000ffff0d7224 */ /* 0x002fc400078e000e */
[----:B------:R-:W-:-:S07]  /*2f20*/  IMAD.MOV.U32 R8, RZ, RZ, R15 ;  /* 0x000000ffff087224 */ /* 0x000fce00078e000f */
[----:B------:R-:W-:Y:S05]  /*2f30*/  @!P0 BRA `(.L_x_1492) ;  /* 0x0000000000388947 */ /* 0x000fea0003800000 */
        /* <DEDUP_REMOVED lines=14> */
.L_x_1492:
[----:B------:R-:W-:Y:S05]  /*3020*/  BSYNC.RECONVERGENT B1 ;  /* 0x0000000000017941 */ /* 0x000fea0003800200 */
.L_x_1491:
[----:B------:R-:W-:Y:S01]  /*3030*/  ISETP.GE.AND P0, PT, R9, 0x41, PT ;  /* 0x000000410900780c */ /* 0x000fe20003f06270 */
[----:B--2---:R-:W-:Y:S02]  /*3040*/  IMAD.MOV.U32 R11, RZ, RZ, R13 ;  /* 0x000000ffff0b7224 */ /* 0x004fe400078e000d */
        /* <DEDUP_REMOVED lines=8> */
[----:B------:R-:W0:Y:S04]  /*30d0*/  LDS.64 R6, [UR4+0x28] ;  /* 0x00002804ff067984 */ /* 0x000e280008000a00 */
        /* <DEDUP_REMOVED lines=21> */
.L_x_1494:
[----:B------:R-:W-:Y:S05]  /*3230*/  BSYNC.RECONVERGENT B1 ;  /* 0x0000000000017941 */ /* 0x000fea0003800200 */
.L_x_1493:
[----:B------:R-:W-:Y:S01]  /*3240*/  ISETP.GE.AND P0, PT, R9, 0x61, PT ;  /* 0x000000610900780c */ /* 0x000fe20003f06270 */
[----:B------:R-:W-:Y:S02]  /*3250*/  IMAD.MOV.U32 R13, RZ, RZ, R11 ;  /* 0x000000ffff0d7224 */ /* 0x000fe400078e000b */
        /* <DEDUP_REMOVED lines=30> */
.L_x_1496:
[----:B------:R-:W-:Y:S05]  /*3440*/  BSYNC.RECONVERGENT B1 ;  /* 0x0000000000017941 */ /* 0x000fea0003800200 */
.L_x_1495:
        /* <DEDUP_REMOVED lines=32> */
.L_x_1498:
[----:B------:R-:W-:Y:S05]  /*3650*/  BSYNC.RECONVERGENT B1 ;  /* 0x0000000000017941 */ /* 0x000fea0003800200 */
.L_x_1497:
        /* <DEDUP_REMOVED lines=32> */
.L_x_1500:
[----:B------:R-:W-:Y:S05]  /*3860*/  BSYNC.RECONVERGENT B1 ;  /* 0x0000000000017941 */ /* 0x000fea0003800200 */
.L_x_1499:
        /* <DEDUP_REMOVED lines=32> */
.L_x_1502:
[----:B------:R-:W-:Y:S05]  /*3a70*/  BSYNC.RECONVERGENT B1 ;  /* 0x0000000000017941 */ /* 0x000fea0003800200 */
.L_x_1501:
[----:B------:R-:W-:Y:S01]  /*3a80*/  ISETP.GE.AND P0, PT, R9, 0xe1, PT ;  /* 0x000000e10900780c */ /* 0x000fe20003f06270 */
[----:B------:R-:W-:Y:S01]  /*3a90*/  IMAD.MOV.U32 R5, RZ, RZ, R10 ;  /* 0x000000ffff057224 */ /* 0x000fe200078e000a */
[----:B------:R-:W-:Y:S01]  /*3aa0*/  MOV R4, R11 ;  /* 0x0000000b00047202 */ /* 0x000fe20000000f00 */
[----:B------:R-:W-:Y:S02]  /*3ab0*/  IMAD.MOV.U32 R6, RZ, RZ, R2 ;  /* 0x000000ffff067224 */ /* 0x000fe400078e0002 */
[----:B------:R-:W-:-:S08]  /*3ac0*/  IMAD.MOV.U32 R7, RZ, RZ, R3 ;  /* 0x000000ffff077224 */ /* 0x000fd000078e0003 */
[----:B------:R-:W-:Y:S05]  /*3ad0*/  @!P0 BRA `(.L_x_1466) ;  /* 0x0000002c00788947 */ /* 0x000fea0003800000 */
[----:B------:R-:W0:Y:S01]  /*3ae0*/  S2UR UR5, SR_CgaCtaId ;  /* 0x00000000000579c3 */ /* 0x000e220000008800 */
[----:B------:R-:W-:Y:S02]  /*3af0*/  UMOV UR4, 0x400 ;  /* 0x0000040000047882 */ /* 0x000fe40000000000 */
[----:B0-----:R-:W-:-:S09]  /*3b00*/  ULEA UR4, UR5, UR4, 0x18 ;  /* 0x0000000405047291 */ /* 0x001fd2000f8ec0ff */
[----:B------:R-:W0:Y:S04]  /*3b10*/  LDS.64 R8, [UR4+0x78] ;  /* 0x00007804ff087984 */ /* 0x000e280008000a00 */
[----:B------:R-:W2:Y:S01]  /*3b20*/  LDS.64 R12, [UR4+0x80] ;  /* 0x00008004ff0c7984 */ /* 0x000ea20008000a00 */
[----:B0-----:R-:W-:Y:S01]  /*3b30*/  DSETP.GEU.AND P0, PT, R2, R8, PT ;  /* 0x000000080200722a */ /* 0x001fe20003f0e000 */
[----:B------:R-:W-:Y:S02]  /*3b40*/  IMAD.MOV.U32 R6, RZ, RZ, R8 ;  /* 0x000000ffff067224 */ /* 0x000fe400078e0008 */
[----:B------:R-:W-:Y:S02]  /*3b50*/  IMAD.MOV.U32 R7, RZ, RZ, R9 ;  /* 0x000000ffff077224 */ /* 0x000fe400078e0009 */
[----:B--2---:R-:W-:-:S02]  /*3b60*/  IMAD.MOV.U32 R4, RZ, RZ, R12 ;  /* 0x000000ffff047224 */ /* 0x004fc400078e000c */
        /* <DEDUP_REMOVED lines=17> */
.L_x_1434:
        /* <DEDUP_REMOVED lines=12> */
[----:B------:R-:W5:Y:S01]  /*3d40*/  LDG.E.64 R10, desc[UR10][R20.64+0x2000] ;  /* 0x0020000a140a7981 */ /* 0x000f62000c1e1b00 */
[----:B------:R-:W-:Y:S01]  /*3d50*/  IMAD.U32 R5, RZ, RZ, UR14 ;  /* 0x0000000eff057e24 */ /* 0x000fe2000f8e00ff */
[----:B------:R-:W-:Y:S01]  /*3d60*/  LOP3.LUT R9, R3, 0x400, RZ, 0xfc, !PT ;  /* 0x0000040003097812 */ /* 0x000fe200078efcff */
[----:B------:R-:W-:Y:S01]  /*3d70*/  BSSY.RECONVERGENT B1, `(.L_x_1503) ;  /* 0x0000020000017945 */ /* 0x000fe20003800200 */
[----:B------:R-:W-:-:S04]  /*3d80*/  ISETP.LE.U32.AND P0, PT, R25, UR6, PT ;  /* 0x0000000619007c0c */ /* 0x000fc8000bf03070 */
[----:B------:R-:W-:Y:S01]  /*3d90*/  ISETP.GE.U32.AND.EX P0, PT, RZ, R16, PT, P0 ;  /* 0x00000010ff00720c */ /* 0x000fe20003f06100 */
[----:B--2---:R-:W-:-:S06]  /*3da0*/  DSETP.GEU.AND P3, PT, R6, R14, PT ;  /* 0x0000000e0600722a */ /* 0x004fcc0003f6e000 */
[----:B------:R-:W-:Y:S02]  /*3db0*/  FSEL R6, R6, R14, P3 ;  /* 0x0000000e06067208 */ /* 0x000fe40001800000 */
[----:B------:R-:W-:-:S06]  /*3dc0*/  FSEL R7, R7, R15, P3 ;  /* 0x0000000f07077208 */ /* 0x000fcc0001800000 */
[----:B---3--:R-:W-:-:S06]  /*3dd0*/  DSETP.GEU.AND P4, PT, R6, R18, PT ;  /* 0x000000120600722a */ /* 0x008fcc0003f8e000 */
[----:B------:R-:W-:Y:S01]  /*3de0*/  FSEL R14, R6, R18, P4 ;  /* 0x00000012060e7208 */ /* 0x000fe20002000000 */
[----:B------:R-:W-:Y:S01]  /*3df0*/  IMAD.U32 R6, RZ, RZ, UR15 ;  /* 0x0000000fff067e24 */ /* 0x000fe2000f8e00ff */
[----:B------:R-:W-:Y:S01]  /*3e00*/  FSEL R15, R7, R19, P4 ;  /* 0x00000013070f7208 */ /* 0x000fe20002000000 */
[----:B------:R-:W-:-:S05]  /*3e10*/  VIADD R18, R3, 0x100 ;  /* 0x0000010003127836 */ /* 0x000fca0000000000 */
[----:B----4-:R-:W-:-:S06]  /*3e20*/  DSETP.GEU.AND P2, PT, R14, R12, PT ;  /* 0x0000000c0e00722a */ /* 0x010fcc0003f4e000 */
[----:B------:R-:W-:Y:S01]  /*3e30*/  FSEL R12, R14, R12, P2 ;  /* 0x0000000c0e0c7208 */ /* 0x000fe20001000000 */
[----:B------:R-:W-:Y:S01]  /*3e40*/  VIADD R14, R3, 0x200 ;  /* 0x00000200030e7836 */ /* 0x000fe20000000000 */
[----:B------:R-:W-:Y:S02]  /*3e50*/  FSEL R13, R15, R13, P2 ;  /* 0x0000000d0f0d7208 */ /* 0x000fe40001000000 */
[----:B------:R-:W-:Y:S02]  /*3e60*/  IADD3 R15, P5, PT, R8, R5, RZ ;  /* 0x00000005080f7210 */ /* 0x000fe40007fbe0ff */
[----:B------:R-:W-:Y:S02]  /*3e70*/  @P4 SEL R14, R3, R18, P3 ;  /* 0x00000012030e4207 */ /* 0x000fe40001800000 */
[----:B-----5:R-:W-:Y:S01]  /*3e80*/  DSETP.GEU.AND P1, PT, R12, R10, PT ;  /* 0x0000000a0c00722a */ /* 0x020fe20003f2e000 */
[----:B------:R-:W-:Y:S01]  /*3e90*/  IMAD.X R17, RZ, RZ, R6, P5 ;  /* 0x000000ffff117224 */ /* 0x000fe200028e0606 */
[----:B------:R-:W-:Y:S01]  /*3ea0*/  IADD3 R7, P5, PT, R9, R15, RZ ;  /* 0x0000000f09077210 */ /* 0x000fe20007fbe0ff */
[----:B------:R-:W-:-:S04]  /*3eb0*/  @!P2 VIADD R14, R3, 0x300 ;  /* 0x00000300030ea836 */ /* 0x000fc80000000000 */
[----:B------:R-:W-:-:S07]  /*3ec0*/  IMAD.X R8, RZ, RZ, R17, P5 ;  /* 0x000000ffff087224 */ /* 0x000fce00028e0611 */
[----:B------:R-:W-:Y:S05]  /*3ed0*/  @!P1 BRA `(.L_x_1504) ;  /* 0x0000000000249947 */ /* 0x000fea0003800000 */
[C---:B------:R-:W-:Y:S02]  /*3ee0*/  ISETP.GE.U32.AND P1, PT, R14.reuse, R9, PT ;  /* 0x000000090e00720c */ /* 0x040fe40003f26070 */
[----:B------:R-:W-:Y:S02]  /*3ef0*/  IADD3 R14, P2, PT, R14, R15, RZ ;  /* 0x0000000f0e0e7210 */ /* 0x000fe40007f5e0ff */
[----:B------:R-:W-:-:S03]  /*3f00*/  ISETP.GE.U32.AND.EX P1, PT, RZ, RZ, PT, P1 ;  /* 0x000000ffff00720c */ /* 0x000fc60003f26110 */
[----:B------:R-:W-:-:S10]  /*3f10*/  IMAD.X R9, RZ, RZ, R17, P2 ;  /* 0x000000ffff097224 */ /* 0x000fd400010e0611 */
[----:B------:R-:W-:-:S06]  /*3f20*/  DSETP.LT.OR P1, PT, R10, R12, !P1 ;  /* 0x0000000c0a00722a */ /* 0x000fcc0004f21400 */
[----:B------:R-:W-:Y:S02]  /*3f30*/  FSEL R10, R12, R10, P1 ;  /* 0x0000000a0c0a7208 */ /* 0x000fe40000800000 */
[----:B------:R-:W-:Y:S02]  /*3f40*/  FSEL R11, R13, R11, P1 ;  /* 0x0000000b0d0b7208 */ /* 0x000fe40000800000 */
[----:B------:R-:W-:Y:S02]  /*3f50*/  SEL R7, R14, R7, P1 ;  /* 0x000000070e077207 */ /* 0x000fe40000800000 */
[----:B------:R-:W-:-:S07]  /*3f60*/  SEL R8, R9, R8, P1 ;  /* 0x0000000809087207 */ /* 0x000fce0000800000 */
.L_x_1504:
[----:B------:R-:W-:Y:S05]  /*3f70*/  BSYNC.RECONVERGENT B1 ;  /* 0x0000000000017941 */ /* 0x000fea0003800200 */
.L_x_1503:
        /* <DEDUP_REMOVED lines=21> */
.L_x_1507:
[----:B------:R-:W-:Y:S05]  /*40d0*/  BSYNC.RECONVERGENT B1 ;  /* 0x0000000000017941 */ /* 0x000fea0003800200 */
.L_x_1506:
[----:B------:R-:W1:Y:S08]  /*40e0*/  S2UR UR5, SR_CgaCtaId ;  /* 0x00000000000579c3 */ /* 0x000e700000008800 */
[----:B------:R-:W-:Y:S06]  /*40f0*/  BAR.SYNC.DEFER_BLOCKING 0x0 ;  /* 0x0000000000007b1d */ /* 0x000fec0000010000 */
[----:B------:R-:W-:-:S02]  /*4100*/  UMOV UR4, 0x400 ;  /* 0x0000040000047882 */ /* 0x000fc40000000000 */
[----:B-1----:R-:W-:-:S06]  /*4110*/  ULEA UR4, UR5, UR4, 0x18 ;  /* 0x0000000405047291 */ /* 0x002fcc000f8ec0ff */
[----:B------:R-:W-:-:S05]  /*4120*/  IMAD.U32 R9, RZ, RZ, UR4 ;  /* 0x00000004ff097e24 */ /* 0x000fca000f8e00ff */
[----:B------:R-:W0:Y:S02]  /*4130*/  LDS.64 R18, [R9+0x98] ;  /* 0x0000980009127984 */ /* 0x000e240000000a00 */
[----:B0-----:R-:W-:-:S04]  /*4140*/  IADD3 R14, P1, PT, R18, 0x500, RZ ;  /* 0x00000500120e7810 */ /* 0x001fc80007f3e0ff */
[----:B------:R-:W-:Y:S01]  /*4150*/  ISETP.GT.U32.AND P0, PT, R14, R25, PT ;  /* 0x000000190e00720c */ /* 0x000fe20003f04070 */
[----:B------:R-:W-:-:S05]  /*4160*/  IMAD.X R15, RZ, RZ, R19, P1 ;  /* 0x000000ffff0f7224 */ /* 0x000fca00008e0613 */
[----:B------:R-:W-:-:S13]  /*4170*/  ISETP.GT.AND.EX P0, PT, R15, R16, PT, P0 ;  /* 0x000000100f00720c */ /* 0x000fda0003f04300 */
[----:B------:R-:W-:Y:S05]  /*4180*/  @P0 BRA `(.L_x_1508) ;  /* 0x0000000400b40947 */ /* 0x000fea0003800000 */
[----:B------:R-:W-:Y:S01]  /*4190*/  BSSY.RECONVERGENT B1, `(.L_x_1508) ;  /* 0x000006c000017945 */ /* 0x000fe20003800200 */
[----:B------:R-:W-:Y:S01]  /*41a0*/  IMAD.MOV.U32 R20, RZ, RZ, R10 ;  /* 0x000000ffff147224 */ /* 0x000fe200078e000a */
[----:B------:R-:W0:Y:S01]  /*41b0*/  LDCU.64 UR8, c[0x0][0x398] ;  /* 0x00007300ff0877ac */ /* 0x000e220008000a00 */
[----:B------:R-:W-:Y:S02]  /*41c0*/  IMAD.MOV.U32 R21, RZ, RZ, R11 ;  /* 0x000000ffff157224 */ /* 0x000fe400078e000b */
[----:B------:R-:W-:Y:S01]  /*41d0*/  IMAD.MOV.U32 R15, RZ, RZ, R7 ;  /* 0x000000ffff0f7224 */ /* 0x000fe200078e0007 */
[----:B------:R-:W1:Y:S01]  /*41e0*/  LDCU.128 UR12, c[0x0][0x380] ;  /* 0x00007000ff0c77ac */ /* 0x000e620008000c00 */
[----:B------:R-:W-:-:S07]  /*41f0*/  IMAD.MOV.U32 R14, RZ, RZ, R8 ;  /* 0x000000ffff0e7224 */ /* 0x000fce00078e0008 */
.L_x_1511:
[----:B------:R-:W-:Y:S01]  /*4200*/  IADD3 R7, P0, PT, R3, R18, RZ ;  /* 0x0000001203077210 */ /* 0x000fe20007f1e0ff */
[----:B-1----:R-:W-:Y:S02]  /*4210*/  IMAD.U32 R2, RZ, RZ, UR12 ;  /* 0x0000000cff027e24 */ /* 0x002fe4000f8e00ff */
[----:B------:R-:W-:Y:S02]  /*4220*/  IMAD.U32 R4, RZ, RZ, UR13 ;  /* 0x0000000dff047e24 */ /* 0x000fe4000f8e00ff */
[----:B------:R-:W-:Y:S01]  /*4230*/  IMAD.X R25, RZ, RZ, R19, P0 ;  /* 0x000000ffff197224 */ /* 0x000fe200000e0613 */
[----:B------:R-:W-:-:S04]  /*4240*/  LEA R10, P0, R7, R2, 0x3 ;  /* 0x00000002070a7211 */ /* 0x000fc800078018ff */
[----:B------:R-:W-:-:S05]  /*4250*/  LEA.HI.X R11, R7, R4, R25, 0x3, P0 ;  /* 0x00000004070b7211 */ /* 0x000fca00000f1c19 */
[----:B------:R-:W2:Y:S04]  /*4260*/  LDG.E.64 R16, desc[UR10][R10.64] ;  /* 0x0000000a0a107981 */ /* 0x000ea8000c1e1b00 */
[----:B------:R-:W3:Y:S01]  /*4270*/  LDG.E.64 R18, desc[UR10][R10.64+0x800] ;  /* 0x0008000a0a127981 */ /* 0x000ee2000c1e1b00 */
[----:B------:R-:W-:Y:S02]  /*4280*/  IMAD.U32 R5, RZ, RZ, UR14 ;  /* 0x0000000eff057e24 */ /* 0x000fe4000f8e00ff */
[----:B------:R-:W-:-:S03]  /*4290*/  IMAD.U32 R6, RZ, RZ, UR15 ;  /* 0x0000000fff067e24 */ /* 0x000fc6000f8e00ff */
[----:B------:R-:W-:-:S04]  /*42a0*/  IADD3 R24, P0, PT, R7, R5, RZ ;  /* 0x0000000507187210 */ /* 0x000fc80007f1e0ff */
[----:B------:R-:W-:Y:S01]  /*42b0*/  IADD3 R27, P3, PT, R24, 0x100, RZ ;  /* 0x00000100181b7810 */ /* 0x000fe20007f7e0ff */
[----:B------:R-:W-:-:S04]  /*42c0*/  IMAD.X R25, R25, 0x1, R6, P0 ;  /* 0x0000000119197824 */ /* 0x000fc800000e0606 */
[----:B------:R-:W-:Y:S01]  /*42d0*/  IMAD.X R26, RZ, RZ, R25, P3 ;  /* 0x000000ffff1a7224 */ /* 0x000fe200018e0619 */
[----:B--2---:R-:W-:-:S14]  /*42e0*/  DSETP.GEU.AND P2, PT, R20, R16, PT ;  /* 0x000000101400722a */ /* 0x004fdc0003f4e000 */
[----:B------:R-:W-:-:S04]  /*42f0*/  @P2 ISETP.GE.U32.AND P0, PT, R15, R24, PT ;  /* 0x000000180f00220c */ /* 0x000fc80003f06070 */
[----:B------:R-:W-:-:S13]  /*4300*/  @P2 ISETP.GE.AND.EX P0, PT, R14, R25, PT, P0 ;  /* 0x000000190e00220c */ /* 0x000fda0003f06300 */
[----:B------:R-:W-:-:S06]  /*4310*/  @P2 DSETP.LT.OR P0, PT, R16, R20, !P0 ;  /* 0x000000141000222a */ /* 0x000fcc0004701400 */
[----:B------:R-:W-:Y:S02]  /*4320*/  @P2 FSEL R7, R20, R16, P0 ;  /* 0x0000001014072208 */ /* 0x000fe40000000000 */
[----:B------:R-:W-:Y:S02]  /*4330*/  @P2 FSEL R20, R21, R17, P0 ;  /* 0x0000001115142208 */ /* 0x000fe40000000000 */
[C---:B------:R-:W-:Y:S01]  /*4340*/  IADD3 R21, P5, PT, R24.reuse, 0x300, RZ ;  /* 0x0000030018157810 */ /* 0x040fe20007fbe0ff */
[----:B------:R-:W-:Y:S01]  /*4350*/  @P2 IMAD.MOV.U32 R16, RZ, RZ, R7 ;  /* 0x000000ffff102224 */ /* 0x000fe200078e0007 */
[C---:B------:R-:W-:Y:S01]  /*4360*/  IADD3 R7, P6, PT, R24.reuse, 0x400, RZ ;  /* 0x0000040018077810 */ /* 0x040fe20007fde0ff */
[----:B------:R-:W-:Y:S01]  /*4370*/  @P2 IMAD.MOV.U32 R17, RZ, RZ, R20 ;  /* 0x000000ffff112224 */ /* 0x000fe200078e0014 */
[----:B------:R-:W-:Y:S01]  /*4380*/  IADD3 R20, P4, PT, R24, 0x200, RZ ;  /* 0x0000020018147810 */ /* 0x000fe20007f9e0ff */
[--C-:B------:R-:W-:Y:S01]  /*4390*/  IMAD.X R23, RZ, RZ, R25.reuse, P5 ;  /* 0x000000ffff177224 */ /* 0x100fe200028e0619 */
[----:B------:R-:W-:Y:S01]  /*43a0*/  @P2 SEL R24, R15, R24, P0 ;  /* 0x000000180f182207 */ /* 0x000fe20000000000 */
[----:B------:R-:W-:-:S02]  /*43b0*/  IMAD.X R8, RZ, RZ, R25, P6 ;  /* 0x000000ffff087224 */ /* 0x000fc400030e0619 */
[----:B------:R-:W-:Y:S01]  /*43c0*/  IMAD.X R22, RZ, RZ, R25, P4 ;  /* 0x000000ffff167224 */ /* 0x000fe200020e0619 */
[----:B------:R-:W-:Y:S01]  /*43d0*/  @P2 SEL R25, R14, R25, P0 ;  /* 0x000000190e192207 */ /* 0x000fe20000000000 */
[----:B---3--:R-:W-:Y:S01]  /*43e0*/  DSETP.GEU.AND P1, PT, R16, R18, PT ;  /* 0x000000121000722a */ /* 0x008fe20003f2e000 */
[----:B------:R-:W2:-:S13]  /*43f0*/  LDG.E.64 R14, desc[UR10][R10.64+0x1000] ;  /* 0x0010000a0a0e7981 */ /* 0x000e9a000c1e1b00 */
[----:B------:R-:W-:-:S04]  /*4400*/  @P1 ISETP.GE.U32.AND P0, PT, R24, R27, PT ;  /* 0x0000001b1800120c */ /* 0x000fc80003f06070 */
[----:B------:R-:W-:-:S13]  /*4410*/  @P1 ISETP.GE.AND.EX P0, PT, R25, R26, PT, P0 ;  /* 0x0000001a1900120c */ /* 0x000fda0003f06300 */
[----:B------:R-:W-:-:S06]  /*4420*/  @P1 DSETP.LT.OR P0, PT, R18, R16, !P0 ;  /* 0x000000101200122a */ /* 0x000fcc0004701400 */
[----:B------:R-:W-:Y:S02]  /*4430*/  @P1 FSEL R28, R16, R18, P0 ;  /* 0x00000012101c1208 */ /* 0x000fe40000000000 */
[----:B------:R-:W-:Y:S02]  /*4440*/  @P1 FSEL R29, R17, R19, P0 ;  /* 0x00000013111d1208 */ /* 0x000fe40000000000 */
[----:B------:R-:W3:Y:S01]  /*4450*/  LDG.E.64 R16, desc[UR10][R10.64+0x1800] ;  /* 0x0018000a0a107981 */ /* 0x000ee2000c1e1b00 */
[----:B------:R-:W-:Y:S02]  /*4460*/  @P1 IMAD.MOV.U32 R18, RZ, RZ, R28 ;  /* 0x000000ffff121224 */ /* 0x000fe400078e001c */
[----:B------:R-:W-:Y:S01]  /*4470*/  @P1 IMAD.MOV.U32 R19, RZ, RZ, R29 ;  /* 0x000000ffff131224 */ /* 0x000fe200078e001d */
[----:B------:R-:W-:Y:S02]  /*4480*/  @P1 SEL R27, R24, R27, P0 ;  /* 0x0000001b181b1207 */ /* 0x000fe40000000000 */
[----:B------:R-:W-:Y:S01]  /*4490*/  @P1 SEL R26, R25, R26, P0 ;  /* 0x0000001a191a1207 */ /* 0x000fe20000000000 */
[----:B------:R-:W-:Y:S01]  /*44a0*/  BSSY.RECONVERGENT B2, `(.L_x_1509) ;  /* 0x000001d000027945 */ /* 0x000fe20003800200 */
[----:B------:R-:W5:Y:S01]  /*44b0*/  LDG.E.64 R10, desc[UR10][R10.64+0x2000] ;  /* 0x0020000a0a0a7981 */ /* 0x000f62000c1e1b00 */
[----:B------:R-:W-:Y:S06]  /*44c0*/  BAR.SYNC.DEFER_BLOCKING 0x0 ;  /* 0x0000000000007b1d */ /* 0x000fec0000010000 */
[----:B--2---:R-:W-:-:S14]  /*44d0*/  DSETP.GEU.AND P2, PT, R18, R14, PT ;  /* 0x0000000e1200722a */ /* 0x004fdc0003f4e000 */
[----:B------:R-:W-:-:S04]  /*44e0*/  @P2 ISETP.GE.U32.AND P0, PT, R27, R20, PT ;  /* 0x000000141b00220c */ /* 0x000fc80003f06070 */
[----:B------:R-:W-:-:S13]  /*44f0*/  @P2 ISETP.GE.AND.EX P0, PT, R26, R22, PT, P0 ;  /* 0x000000161a00220c */ /* 0x000fda0003f06300 */
[----:B------:R-:W-:-:S06]  /*4500*/  @P2 DSETP.LT.OR P0, PT, R14, R18, !P0 ;  /* 0x000000120e00222a */ /* 0x000fcc0004701400 */
[----:B------:R-:W-:Y:S02]  /*4510*/  @P2 FSEL R18, R18, R14, P0 ;  /* 0x0000000e12122208 */ /* 0x000fe40000000000 */
[----:B------:R-:W-:-:S03]  /*4520*/  @P2 FSEL R19, R19, R15, P0 ;  /* 0x0000000f13132208 */ /* 0x000fc60000000000 */
[----:B------:R-:W-:Y:S02]  /*4530*/  @P2 IMAD.MOV.U32 R14, RZ, RZ, R18 ;  /* 0x000000ffff0e2224 */ /* 0x000fe400078e0012 */
[----:B------:R-:W-:-:S06]  /*4540*/  @P2 IMAD.MOV.U32 R15, RZ, RZ, R19 ;  /* 0x000000ffff0f2224 */ /* 0x000fcc00078e0013 */
[----:B---3--:R-:W-:Y:S01]  /*4550*/  DSETP.GEU.AND P1, PT, R14, R16, PT ;  /* 0x000000100e00722a */ /* 0x008fe20003f2e000 */
[----:B------:R-:W-:Y:S02]  /*4560*/  @P2 SEL R20, R27, R20, P0 ;  /* 0x000000141b142207 */ /* 0x000fe40000000000 */
[----:B------:R-:W-:Y:S02]  /*4570*/  @P2 SEL R22, R26, R22, P0 ;  /* 0x000000161a162207 */ /* 0x000fe40000000000 */
[----:B------:R-:W-:-:S09]  /*4580*/  ISETP.NE.AND P2, PT, R3, RZ, PT ;  /* 0x000000ff0300720c */ /* 0x000fd20003f45270 */
[----:B------:R-:W-:-:S04]  /*4590*/  @P1 ISETP.GE.U32.AND P0, PT, R20, R21, PT ;  /* 0x000000151400120c */ /* 0x000fc80003f06070 */
[----:B------:R-:W-:-:S13]  /*45a0*/  @P1 ISETP.GE.AND.EX P0, PT, R22, R23, PT, P0 ;  /* 0x000000171600120c */ /* 0x000fda0003f06300 */
[----:B------:R-:W-:Y:S01]  /*45b0*/  @P1 DSETP.LT.OR P0, PT, R16, R14, !P0 ;  /* 0x0000000e1000122a */ /* 0x000fe20004701400 */
[----:B------:R-:W-:-:S13]  /*45c0*/  @P2 BRA `(.L_x_1510) ;  /* 0x0000000000282947 */ /* 0x000fda0003800000 */
[----:B------:R-:W-:Y:S02]  /*45d0*/  IMAD.MOV.U32 R24, RZ, RZ, 0x500 ;  /* 0x00000500ff187424 */ /* 0x000fe400078e00ff */
[----:B------:R-:W-:-:S06]  /*45e0*/  IMAD.MOV.U32 R25, RZ, RZ, 0x0 ;  /* 0x00000000ff197424 */ /* 0x000fcc00078e00ff */
[----:B------:R-:W2:Y:S01]  /*45f0*/  ATOMG.E.ADD.64.STRONG.GPU PT, R24, desc[UR10][R12.64], R24 ;  /* 0x800000180c1879a8 */ /* 0x000ea200081ef50a */
[----:B------:R-:W1:Y:S01]  /*4600*/  S2UR UR5, SR_CgaCtaId ;  /* 0x00000000000579c3 */ /* 0x000e620000008800 */
[----:B------:R-:W-:Y:S02]  /*4610*/  UMOV UR4, 0x400 ;  /* 0x0000040000047882 */ /* 0x000fe40000000000 */
[----:B-1----:R-:W-:-:S06]  /*4620*/  ULEA UR4, UR5, UR4, 0x18 ;  /* 0x0000000405047291 */ /* 0x002fcc000f8ec0ff */
[----:B------:R-:W-:Y:S01]  /*4630*/  IMAD.U32 R9, RZ, RZ, UR4 ;  /* 0x00000004ff097e24 */ /* 0x000fe2000f8e00ff */
[----:B--2---:R-:W-:-:S05]  /*4640*/  IADD3 R18, P2, PT, R24, UR6, RZ ;  /* 0x0000000618127c10 */ /* 0x004fca000ff5e0ff */
[----:B------:R-:W-:-:S05]  /*4650*/  IMAD.X R19, RZ, RZ, R25, P2 ;  /* 0x000000ffff137224 */ /* 0x000fca00010e0619 */
[----:B------:R1:W-:Y:S03]  /*4660*/  STS.64 [R9+0x98], R18 ;  /* 0x0000981209007388 */ /* 0x0003e60000000a00 */
.L_x_1510:
[----:B0-----:R-:W-:Y:S05]  /*4670*/  BSYNC.RECONVERGENT B2 ;  /* 0x0000000000027941 */ /* 0x001fea0003800200 */
.L_x_1509:
[----:B------:R-:W-:Y:S01]  /*4680*/  BAR.SYNC.DEFER_BLOCKING 0x0 ;  /* 0x0000000000007b1d */ /* 0x000fe20000010000 */
[----:B------:R-:W-:Y:S01]  /*4690*/  @P1 FSEL R14, R14, R16, P0 ;  /* 0x000000100e0e1208 */ /* 0x000fe20000000000 */
[----:B------:R-:W-:Y:S01]  /*46a0*/  IMAD.U32 R25, RZ, RZ, UR8 ;  /* 0x00000008ff197e24 */ /* 0x000fe2000f8e00ff */
[----:B------:R-:W-:Y:S02]  /*46b0*/  @P1 FSEL R15, R15, R17, P0 ;  /* 0x000000110f0f1208 */ /* 0x000fe40000000000 */
[----:B------:R-:W-:Y:S01]  /*46c0*/  @P1 SEL R21, R20, R21, P0 ;  /* 0x0000001514151207 */ /* 0x000fe20000000000 */
[----:B------:R-:W-:Y:S01]  /*46d0*/  @P1 IMAD.MOV.U32 R16, RZ, RZ, R14 ;  /* 0x000000ffff101224 */ /* 0x000fe200078e000e */
[----:B------:R-:W-:Y:S01]  /*46e0*/  @P1 SEL R23, R22, R23, P0 ;  /* 0x0000001716171207 */ /* 0x000fe20000000000 */
[----:B------:R-:W-:-:S06]  /*46f0*/  @P1 IMAD.MOV.U32 R17, RZ, RZ, R15 ;  /* 0x000000ffff111224 */ /* 0x000fcc00078e000f */
[----:B-----5:R-:W-:Y:S01]  /*4700*/  DSETP.GEU.AND P2, PT, R16, R10, PT ;  /* 0x0000000a1000722a */ /* 0x020fe20003f4e000 */
[----:B-1----:R-:W0:-:S13]  /*4710*/  LDS.64 R18, [R9+0x98] ;  /* 0x0000980009127984 */ /* 0x002e1a0000000a00 */
[----:B------:R-:W-:-:S04]  /*4720*/  @P2 ISETP.GE.U32.AND P0, PT, R21, R7, PT ;  /* 0x000000071500220c */ /* 0x000fc80003f06070 */
[----:B------:R-:W-:-:S13]  /*4730*/  @P2 ISETP.GE.AND.EX P0, PT, R23, R8, PT, P0 ;  /* 0x000000081700220c */ /* 0x000fda0003f06300 */
[----:B------:R-:W-:-:S06]  /*4740*/  @P2 DSETP.LT.OR P0, PT, R10, R16, !P0 ;  /* 0x000000100a00222a */ /* 0x000fcc0004701400 */
[----:B------:R-:W-:Y:S02]  /*4750*/  @P2 FSEL R17, R17, R11, P0 ;  /* 0x0000000b11112208 */ /* 0x000fe40000000000 */
[----:B------:R-:W-:Y:S02]  /*4760*/  @P2 SEL R7, R21, R7, P0 ;  /* 0x0000000715072207 */ /* 0x000fe40000000000 */
[----:B------:R-:W-:Y:S01]  /*4770*/  @P2 SEL R8, R23, R8, P0 ;  /* 0x0000000817082207 */ /* 0x000fe20000000000 */
[----:B------:R-:W-:-:S04]  /*4780*/  @P2 IMAD.MOV.U32 R11, RZ, RZ, R17 ;  /* 0x000000ffff0b2224 */ /* 0x000fc800078e0011 */
[----:B------:R-:W-:Y:S01]  /*4790*/  IMAD.MOV.U32 R21, RZ, RZ, R11 ;  /* 0x000000ffff157224 */ /* 0x000fe200078e000b */
[----:B0-----:R-:W-:-:S04]  /*47a0*/  IADD3 R14, P3, PT, R18, 0x500, RZ ;  /* 0x00000500120e7810 */ /* 0x001fc80007f7e0ff */
[----:B------:R-:W-:Y:S01]  /*47b0*/  ISETP.GT.U32.AND P1, PT, R14, R25, PT ;  /* 0x000000190e00720c */ /* 0x000fe20003f24070 */
[----:B------:R-:W-:Y:S01]  /*47c0*/  IMAD.X R15, RZ, RZ, R19, P3 ;  /* 0x000000ffff0f7224 */ /* 0x000fe200018e0613 */
[----:B------:R-:W-:Y:S01]  /*47d0*/  @P2 FSEL R14, R16, R10, P0 ;  /* 0x0000000a100e2208 */ /* 0x000fe20000000000 */
[----:B------:R-:W-:-:S04]  /*47e0*/  IMAD.U32 R16, RZ, RZ, UR9 ;  /* 0x00000009ff107e24 */ /* 0x000fc8000f8e00ff */
[----:B------:R-:W-:Y:S01]  /*47f0*/  @P2 IMAD.MOV.U32 R10, RZ, RZ, R14 ;  /* 0x000000ffff0a2224 */ /* 0x000fe200078e000e */
[----:B------:R-:W-:Y:S01]  /*4800*/  ISETP.GT.AND.EX P0, PT, R15, R16, PT, P1 ;  /* 0x000000100f00720c */ /* 0x000fe20003f04310 */
[----:B------:R-:W-:Y:S01]  /*4810*/  IMAD.MOV.U32 R14, RZ, RZ, R8 ;  /* 0x000000ffff0e7224 */ /* 0x000fe200078e0008 */
[----:B------:R-:W-:Y:S01]  /*4820*/  MOV R15, R7 ;  /* 0x00000007000f7202 */ /* 0x000fe20000000f00 */
[----:B------:R-:W-:-:S10]  /*4830*/  IMAD.MOV.U32 R20, RZ, RZ, R10 ;  /* 0x000000ffff147224 */ /* 0x000fd400078e000a */
[----:B------:R-:W-:Y:S05]  /*4840*/  @!P0 BRA `(.L_x_1511) ;  /* 0xfffffff8006c8947 */ /* 0x000fea000383ffff */
[----:B------:R-:W-:Y:S05]  /*4850*/  BSYNC.RECONVERGENT B1 ;  /* 0x0000000000017941 */ /* 0x000fea0003800200 */
.L_x_1508:
        /* <DEDUP_REMOVED lines=24> */
.L_x_1517:
        /* <DEDUP_REMOVED lines=9> */
[----:B------:R-:W-:Y:S02]  /*4a70*/  IMAD.MOV.U32 R4, RZ, RZ, R10 ;  /* 0x000000ffff047224 */ /* 0x000fe400078e000a */
        /* <DEDUP_REMOVED lines=21> */
.L_x_1516:
[----:B------:R-:W-:Y:S05]  /*4bd0*/  BSYNC.RECONVERGENT B3 ;  /* 0x0000000000037941 */ /* 0x000fea0003800200 */
.L_x_1515:
[----:B------:R-:W-:Y:S01]  /*4be0*/  IADD3 R14, P0, PT, R14, 0x100, RZ ;  /* 0x000001000e0e7810 */ /* 0x000fe20007f1e0ff */
[----:B------:R-:W-:Y:S02]  /*4bf0*/  VIADD R9, R9, 0x100 ;  /* 0x0000010009097836 */ /* 0x000fe40000000000 */
[----:B------:R-:W-:Y:S02]  /*4c00*/  IMAD.X R15, RZ, RZ, R15, P3 ;  /* 0x000000ffff0f7224 */ /* 0x000fe400018e060f */
[----:B------:R-:W-:Y:S01]  /*4c10*/  IMAD.X R16, RZ, RZ, R16, P0 ;  /* 0x000000ffff107224 */ /* 0x000fe200000e0610 */
[----:B------:R-:W-:Y:S07]  /*4c20*/  @P2 BRA `(.L_x_1517) ;  /* 0xfffffffc006c2947 */ /* 0x000fee000383ffff */
.L_x_1514:
[----:B------:R-:W-:Y:S05]  /*4c30*/  BSYNC.RECONVERGENT B2 ;  /* 0x0000000000027941 */ /* 0x000fea0003800200 */
.L_x_1513:
[----:B------:R-:W-:-:S13]  /*4c40*/  ISETP.GE.U32.AND P0, PT, R25, 0x300, PT ;  /* 0x000003001900780c */ /* 0x000fda0003f06070 */
[----:B------:R-:W-:Y:S05]  /*4c50*/  @!P0 BRA `(.L_x_1512) ;  /* 0x0000000400c88947 */ /* 0x000fea0003800000 */
[----:B------:R-:W0:Y:S01]  /*4c60*/  LDC.64 R16, c[0x0][0x380] ;  /* 0x0000e000ff107b82 */ /* 0x000e220000000a00 */
[----:B------:R-:W-:-:S07]  /*4c70*/  VIADD R21, R9, 0x200 ;  /* 0x0000020009157836 */ /* 0x000fce0000000000 */
[----:B------:R-:W1:Y:S02]  /*4c80*/  LDC.64 R14, c[0x0][0x388] ;  /* 0x0000e200ff0e7b82 */ /* 0x000e640000000a00 */
.L_x_1526:
        /* <DEDUP_REMOVED lines=30> */
.L_x_1519:
[----:B------:R-:W-:Y:S05]  /*4e70*/  BSYNC.RECONVERGENT B2 ;  /* 0x0000000000027941 */ /* 0x000fea0003800200 */
.L_x_1518:
[----:B------:R0:W5:Y:S04]  /*4e80*/  LDG.E.64 R6, desc[UR10][R22.64+0x1000] ;  /* 0x0010000a16067981 */ /* 0x000168000c1e1b00 */
[----:B------:R0:W5:Y:S02]  /*4e90*/  LDG.E.64 R24, desc[UR10][R22.64+0x1800] ;  /* 0x0018000a16187981 */ /* 0x000164000c1e1b00 */
[----:B-----5:R-:W-:Y:S01]  /*4ea0*/  DSETP.GEU.AND P0, PT, R4, R12, PT ;  /* 0x0000000c0400722a */ /* 0x020fe20003f0e000 */
[----:B------:R-:W-:Y:S01]  /*4eb0*/  VIADD R11, R21, 0xffffff00 ;  /* 0xffffff00150b7836 */ /* 0x000fe20000000000 */
[----:B------:R-:W-:Y:S01]  /*4ec0*/  BSSY.RECONVERGENT B2, `(.L_x_1520) ;  /* 0x0000016000027945 */ /* 0x000fe20003800200 */
[----:B------:R-:W-:-:S03]  /*4ed0*/  IMAD.MOV.U32 R10, RZ, RZ, R12 ;  /* 0x000000ffff0a7224 */ /* 0x000fc600078e000c */
[----:B------:R-:W-:Y:S01]  /*4ee0*/  IADD3 R28, P1, P2, R18, R14, R11 ;  /* 0x0000000e121c7210 */ /* 0x000fe20007a3e00b */
[----:B------:R-:W-:-:S03]  /*4ef0*/  IMAD.MOV.U32 R11, RZ, RZ, R13 ;  /* 0x000000ffff0b7224 */ /* 0x000fc600078e000d */
[----:B------:R-:W-:Y:S01]  /*4f00*/  IADD3.X R27, PT, PT, R19, R15, RZ, P1, P2 ;  /* 0x0000000f131b7210 */ /* 0x000fe20000fe44ff */
[----:B------:R-:W-:-:S04]  /*4f10*/  IMAD.MOV.U32 R8, RZ, RZ, R28 ;  /* 0x000000ffff087224 */ /* 0x000fc800078e001c */
        /* <DEDUP_REMOVED lines=16> */
.L_x_1521:
[----:B------:R-:W-:Y:S05]  /*5020*/  BSYNC.RECONVERGENT B2 ;  /* 0x0000000000027941 */ /* 0x000fea0003800200 */
.L_x_1520:
[----:B------:R-:W-:Y:S01]  /*5030*/  DSETP.GEU.AND P0, PT, R10, R6, PT ;  /* 0x000000060a00722a */ /* 0x000fe20003f0e000 */
        /* <DEDUP_REMOVED lines=23> */
.L_x_1523:
[----:B------:R-:W-:Y:S05]  /*51b0*/  BSYNC.RECONVERGENT B2 ;  /* 0x0000000000027941 */ /* 0x000fea0003800200 */
.L_x_1522:
        /* <DEDUP_REMOVED lines=10> */
[----:B------:R-:W-:Y:S01]  /*5260*/  MOV R7, R2 ;  /* 0x0000000200077202 */ /* 0x000fe20000000f00 */
[----:B------:R-:W-:Y:S02]  /*5270*/  IMAD.MOV.U32 R8, RZ, RZ, R9 ;  /* 0x000000ffff087224 */ /* 0x000fe400078e0009 */
[----:B------:R-:W-:Y:S02]  /*5280*/  IMAD.MOV.U32 R10, RZ, RZ, R4 ;  /* 0x000000ffff0a7224 */ /* 0x000fe400078e0004 */
        /* <DEDUP_REMOVED lines=10> */
.L_x_1525:
[----:B------:R-:W-:Y:S05]  /*5330*/  BSYNC.RECONVERGENT B2 ;  /* 0x0000000000027941 */ /* 0x000fea0003800200 */
.L_x_1524:
[C---:B------:R-:W-:Y:S02]  /*5340*/  VIADD R5, R21.reuse, 0x200 ;  /* 0x0000020015057836 */ /* 0x040fe40000000000 */
[----:B------:R-:W-:-:S03]  /*5350*/  VIADD R21, R21, 0x400 ;  /* 0x0000040015157836 */ /* 0x000fc60000000000 */
[----:B------:R-:W-:-:S13]  /*5360*/  ISETP.GE.AND P0, PT, R5, R20, PT ;  /* 0x000000140500720c */ /* 0x000fda0003f06270 */
[----:B------:R-:W-:Y:S05]  /*5370*/  @!P0 BRA `(.L_x_1526) ;  /* 0xfffffff800448947 */ /* 0x000fea000383ffff */
.L_x_1512:
[----:B------:R-:W-:Y:S05]  /*5380*/  BSYNC.RECONVERGENT B1 ;  /* 0x0000000000017941 */ /* 0x000fea0003800200 */
.L_x_1505:
        /* <DEDUP_REMOVED lines=32> */
.L_x_1528:
[----:B------:R-:W-:Y:S05]  /*5590*/  BSYNC.RECONVERGENT B1 ;  /* 0x0000000000017941 */ /* 0x000fea0003800200 */
.L_x_1527:
        /* <DEDUP_REMOVED lines=31> */
.L_x_1530:
[----:B------:R-:W-:Y:S05]  /*5790*/  BSYNC.RECONVERGENT B1 ;  /* 0x0000000000017941 */ /* 0x000fea0003800200 */
.L_x_1529:
        /* <DEDUP_REMOVED lines=31> */
.L_x_1532:
[----:B------:R-:W-:Y:S05]  /*5990*/  BSYNC.RECONVERGENT B1 ;  /* 0x0000000000017941 */ /* 0x000fea0003800200 */
.L_x_1531:
[----:B------:R-:W-:Y:S01]  /*59a0*/  ISETP.GT.AND P0, PT, R2, 0x17, PT ;  /* 0x000000170200780c */ /* 0x000fe20003f04270 */
[----:B-1----:R1:W1:Y:S01]  /*59b0*/  SHFL.DOWN PT, R6, R4, 0x8, 0x1f ;  /* 0x09001f0004067f89 */ /* 0x00226200000e0000 */
[----:B------:R-:W-:Y:S01]  /*59c0*/  BSSY.RECONVERGENT B1, `(.L_x_1533) ;  /* 0x000001d000017945 */ /* 0x000fe20003800200 */
[----:B--2---:R-:W-:Y:S02]  /*59d0*/  IMAD.MOV.U32 R12, RZ, RZ, R10 ;  /* 0x000000ffff0c7224 */ /* 0x004fe400078e000a */
[----:B------:R2:W1:Y:S01]  /*59e0*/  SHFL.DOWN PT, R7, R5, 0x8, 0x1f ;  /* 0x09001f0005077f89 */ /* 0x00046200000e0000 */
[----:B------:R-:W-:Y:S02]  /*59f0*/  IMAD.MOV.U32 R13, RZ, RZ, R11 ;  /* 0x000000ffff0d7224 */ /* 0x000fe400078e000b */
[----:B------:R-:W-:Y:S01]  /*5a00*/  IMAD.MOV.U32 R8, RZ, RZ, R4 ;  /* 0x000000ffff087224 */ /* 0x000fe200078e0004 */
[----:B0-----:R2:W0:Y:S01]  /*5a10*/  SHFL.DOWN PT, R15, R10, 0x8, 0x1f ;  /* 0x09001f000a0f7f89 */ /* 0x00142200000e0000 */
[----:B----4-:R-:W-:-:S03]  /*5a20*/  IMAD.MOV.U32 R9, RZ, RZ, R5 ;  /* 0x000000ffff097224 */ /* 0x010fc600078e0005 */
[----:B---3--:R2:W3:Y:S01]  /*5a30*/  SHFL.DOWN PT, R14, R11, 0x8, 0x1f ;  /* 0x09001f000b0e7f89 */ /* 0x0084e200000e0000 */
[----:B------:R-:W-:Y:S05]  /*5a40*/  @P0 BRA `(.L_x_1534) ;  /* 0x0000000000500947 */ /* 0x000fea0003800000 */
[----:B-1----:R-:W-:Y:S01]  /*5a50*/  DSETP.GEU.AND P0, PT, R4, R6, PT ;  /* 0x000000060400722a */ /* 0x002fe20003f0e000 */
        /* <DEDUP_REMOVED lines=19> */
.L_x_1534:
[----:B------:R-:W-:Y:S05]  /*5b90*/  BSYNC.RECONVERGENT B1 ;  /* 0x0000000000017941 */ /* 0x000fea0003800200 */
.L_x_1533:
[----:B------:R-:W-:Y:S01]  /*5ba0*/  ISETP.GT.AND P0, PT, R2, 0xf, PT ;  /* 0x0000000f0200780c */ /* 0x000fe20003f04270 */
[----:B--2---:R2:W4:Y:S01]  /*5bb0*/  SHFL.DOWN PT, R10, R8, 0x10, 0x1f ;  /* 0x0a001f00080a7f89 */ /* 0x00452200000e0000 */
[----:B------:R-:W-:Y:S01]  /*5bc0*/  BSSY.RECONVERGENT B1, `(.L_x_1535) ;  /* 0x000001d000017945 */ /* 0x000fe20003800200 */
[----:B-1----:R-:W-:Y:S02]  /*5bd0*/  IMAD.MOV.U32 R4, RZ, RZ, R12 ;  /* 0x000000ffff047224 */ /* 0x002fe400078e000c */
[----:B------:R2:W1:Y:S01]  /*5be0*/  SHFL.DOWN PT, R11, R9, 0x10, 0x1f ;  /* 0x0a001f00090b7f89 */ /* 0x00046200000e0000 */
[----:B------:R-:W-:Y:S02]  /*5bf0*/  IMAD.MOV.U32 R5, RZ, RZ, R13 ;  /* 0x000000ffff057224 */ /* 0x000fe400078e000d */
[----:B------:R-:W-:Y:S01]  /*5c00*/  IMAD.MOV.U32 R6, RZ, RZ, R8 ;  /* 0x000000ffff067224 */ /* 0x000fe200078e0008 */
[----:B0-----:R2:W0:Y:S01]  /*5c10*/  SHFL.DOWN PT, R15, R12, 0x10, 0x1f ;  /* 0x0a001f000c0f7f89 */ /* 0x00142200000e0000 */
[----:B------:R-:W-:-:S03]  /*5c20*/  IMAD.MOV.U32 R7, RZ, RZ, R9 ;  /* 0x000000ffff077224 */ /* 0x000fc600078e0009 */
[----:B---3--:R2:W3:Y:S01]  /*5c30*/  SHFL.DOWN PT, R14, R13, 0x10, 0x1f ;  /* 0x0a001f000d0e7f89 */ /* 0x0084e200000e0000 */
        /* <DEDUP_REMOVED lines=8> */
[----:B------:R-:W-:Y:S01]  /*5cc0*/  MOV R4, R12 ;  /* 0x0000000c00047202 */ /* 0x000fe20000000f00 */
[----:B------:R-:W-:Y:S02]  /*5cd0*/  IMAD.MOV.U32 R5, RZ, RZ, R13 ;  /* 0x000000ffff057224 */ /* 0x000fe400078e000d */
[----:B------:R-:W-:Y:S02]  /*5ce0*/  IMAD.MOV.U32 R6, RZ, RZ, R8 ;  /* 0x000000ffff067224 */ /* 0x000fe400078e0008 */
[----:B------:R-:W-:-:S08]  /*5cf0*/  IMAD.MOV.U32 R7, RZ, RZ, R9 ;  /* 0x000000ffff077224 */ /* 0x000fd000078e0009 */
        /* <DEDUP_REMOVED lines=9> */
.L_x_1536:
[----:B------:R-:W-:Y:S05]  /*5d90*/  BSYNC.RECONVERGENT B1 ;  /* 0x0000000000017941 */ /* 0x000fea0003800200 */
.L_x_1535:
[----:B------:R-:W-:Y:S01]  /*5da0*/  ISETP.NE.AND P0, PT, R2, RZ, PT ;  /* 0x000000ff0200720c */ /* 0x000fe20003f05270 */
[----:B------:R-:W-:-:S12]  /*5db0*/  BSSY.RECONVERGENT B1, `(.L_x_1537) ;  /* 0x000000a000017945 */ /* 0x000fd80003800200 */
[----:B------:R-:W-:Y:S05]  /*5dc0*/  @P0 BRA `(.L_x_1538) ;  /* 0x0000000000200947 */ /* 0x000fea0003800000 */
[----:B--2---:R-:W2:Y:S01]  /*5dd0*/  S2R R9, SR_CgaCtaId ;  /* 0x0000000000097919 */ /* 0x004ea20000008800 */
[----:B------:R-:W-:Y:S02]  /*5de0*/  MOV R8, 0x400 ;  /* 0x0000040000087802 */ /* 0x000fe40000000f00 */
[----:B------:R-:W-:-:S04]  /*5df0*/  SHF.R.U32.HI R2, RZ, 0x1, R3 ;  /* 0x00000001ff027819 */ /* 0x000fc80000011603 */
[----:B------:R-:W-:Y:S02]  /*5e00*/  LOP3.LUT R2, R2, 0x1f0, RZ, 0xc0, !PT ;  /* 0x000001f002027812 */ /* 0x000fe400078ec0ff */
[----:B--2---:R-:W-:-:S05]  /*5e10*/  LEA R9, R9, R8, 0x18 ;  /* 0x0000000809097211 */ /* 0x004fca00078ec0ff */
[----:B------:R-:W-:-:S05]  /*5e20*/  IMAD.IADD R9, R2, 0x1, R9 ;  /* 0x0000000102097824 */ /* 0x000fca00078e0209 */
[----:B------:R2:W-:Y:S04]  /*5e30*/  STS.64 [R9+0x10], R4 ;  /* 0x0000100409007388 */ /* 0x0005e80000000a00 */
[----:B------:R2:W-:Y:S02]  /*5e40*/  STS.64 [R9+0x8], R6 ;  /* 0x0000080609007388 */ /* 0x0005e40000000a00 */
.L_x_1538:
[----:B------:R-:W-:Y:S05]  /*5e50*/  BSYNC.RECONVERGENT B1 ;  /* 0x0000000000017941 */ /* 0x000fea0003800200 */
.L_x_1537:
[----:B------:R-:W-:Y:S01]  /*5e60*/  BAR.SYNC.DEFER_BLOCKING 0x0 ;  /* 0x0000000000007b1d */ /* 0x000fe20000010000 */
[----:B------:R-:W-:-:S13]  /*5e70*/  ISETP.NE.AND P1, PT, R3, RZ, PT ;  /* 0x000000ff0300720c */ /* 0x000fda0003f25270 */
[----:B------:R-:W-:Y:S05]  /*5e80*/  @P1 BRA `(.L_x_1466) ;  /* 0x00000008008c1947 */ /* 0x000fea0003800000 */
[----:B------:R-:W5:Y:S01]  /*5e90*/  S2R R3, SR_CgaCtaId ;  /* 0x0000000000037919 */ /* 0x000f620000008800 */
[----:B------:R-:W-:Y:S01]  /*5ea0*/  MOV R20, 0x400 ;  /* 0x0000040000147802 */ /* 0x000fe20000000f00 */
[----:B------:R-:W-:Y:S03]  /*5eb0*/  BSSY.RECONVERGENT B1, `(.L_x_1539) ;  /* 0x000001a000017945 */ /* 0x000fe60003800200 */
[----:B-----5:R-:W-:-:S05]  /*5ec0*/  LEA R20, R3, R20, 0x18 ;  /* 0x0000001403147211 */ /* 0x020fca00078ec0ff */
[----:B------:R-:W5:Y:S04]  /*5ed0*/  LDS.64 R16, [R20+0x18] ;  /* 0x0000180014107984 */ /* 0x000f680000000a00 */
[----:B-12-4-:R-:W1:Y:S04]  /*5ee0*/  LDS.128 R8, [R20+0x20] ;  /* 0x0000200014087984 */ /* 0x016e680000000c00 */
[----:B------:R2:W4:Y:S04]  /*5ef0*/  LDS.64 R2, [R20+0x80] ;  /* 0x0000800014027984 */ /* 0x0005280000000a00 */
[----:B0--3--:R2:W0:Y:S01]  /*5f00*/  LDS.128 R12, [R20+0x30] ;  /* 0x00003000140c7984 */ /* 0x0094220000000c00 */
[----:B-----5:R-:W-:Y:S01]  /*5f10*/  DSETP.GEU.AND P0, PT, R6, R16, PT ;  /* 0x000000100600722a */ /* 0x020fe20003f0e000 */
[----:B------:R-:W-:-:S02]  /*5f20*/  IMAD.MOV.U32 R22, RZ, RZ, R16 ;  /* 0x000000ffff167224 */ /* 0x000fc400078e0010 */
[----:B------:R-:W-:Y:S02]  /*5f30*/  IMAD.MOV.U32 R23, RZ, RZ, R17 ;  /* 0x000000ffff177224 */ /* 0x000fe400078e0011 */
[----:B-1----:R-:W-:Y:S02]  /*5f40*/  IMAD.MOV.U32 R25, RZ, RZ, R8 ;  /* 0x000000ffff197224 */ /* 0x002fe400078e0008 */
[----:B------:R-:W-:-:S07]  /*5f50*/  IMAD.MOV.U32 R21, RZ, RZ, R9 ;  /* 0x000000ffff157224 */ /* 0x000fce00078e0009 */
[----:B0-2-4-:R-:W-:Y:S05]  /*5f60*/  @!P0 BRA `(.L_x_1540) ;  /* 0x0000000000388947 */ /* 0x015fea0003800000 */
        /* <DEDUP_REMOVED lines=14> */
.L_x_1540:
[----:B------:R-:W-:Y:S05]  /*6050*/  BSYNC.RECONVERGENT B1 ;  /* 0x0000000000017941 */ /* 0x000fea0003800200 */
.L_x_1539:
        /* <DEDUP_REMOVED lines=23> */
.L_x_1542:
[----:B------:R-:W-:Y:S05]  /*61d0*/  BSYNC.RECONVERGENT B1 ;  /* 0x0000000000017941 */ /* 0x000fea0003800200 */
.L_x_1541:
        /* <DEDUP_REMOVED lines=21> */
.L_x_1544:
[----:B------:R-:W-:Y:S05]  /*6330*/  BSYNC.RECONVERGENT B1 ;  /* 0x0000000000017941 */ /* 0x000fea0003800200 */
.L_x_1543:
        /* <DEDUP_REMOVED lines=23> */
.L_x_1546:
[----:B------:R-:W-:Y:S05]  /*64b0*/  BSYNC.RECONVERGENT B1 ;  /* 0x0000000000017941 */ /* 0x000fea0003800200 */
.L_x_1545:
        /* <DEDUP_REMOVED lines=21> */
.L_x_1548:
[----:B------:R-:W-:Y:S05]  /*6610*/  BSYNC.RECONVERGENT B1 ;  /* 0x0000000000017941 */ /* 0x000fea0003800200 */
.L_x_1547:
        /* <DEDUP_REMOVED lines=21> */
.L_x_1550:
[----:B------:R-:W-:Y:S05]  /*6770*/  BSYNC.RECONVERGENT B1 ;  /* 0x0000000000017941 */ /* 0x000fea0003800200 */
.L_x_1549:
        /* <DEDUP_REMOVED lines=20> */
.L_x_1466:
[----:B------:R-:W-:Y:S05]  /*68c0*/  BSYNC.RECONVERGENT B0 ;  /* 0x0000000000007941 */ /* 0x000fea0003800200 */
.L_x_1433:
[----:B------:R-:W-:Y:S05]  /*68d0*/  @P1 EXIT ;  /* 0x000000000000194d */ /* 0x000fea0003800000 */
[----:B01--4-:R-:W0:Y:S02]  /*68e0*/  LDC.64 R2, c[0x0][0x390] ;  /* 0x0000e400ff027b82 */ /* 0x013e240000000a00 */
[----:B0-----:R-:W-:-:S05]  /*68f0*/  IMAD.WIDE.U32 R2, R0, 0x10, R2 ;  /* 0x0000001000027825 */ /* 0x001fca00078e0002 */
[----:B------:R-:W-:Y:S04]  /*6900*/  STG.E.64 desc[UR10][R2.64], R6 ;  /* 0x0000000602007986 */ /* 0x000fe8000c101b0a */
[----:B------:R-:W-:Y:S01]  /*6910*/  STG.E.64 desc[UR10][R2.64+0x8], R4 ;  /* 0x0000080402007986 */ /* 0x000fe2000c101b0a */
[----:B------:R-:W-:Y:S05]  /*6920*/  EXIT ;  /* 0x000000000000794d */ /* 0x000fea0003800000 */
.L_x_1551:
        /* <DEDUP_REMOVED lines=13> */
.L_x_2051:


//--------------------- .text._ZN6thrust24THRUST_300001_SM_1000_NS8cuda_cub4core6detail13_kernel_agentINS1_8__reduce11ReduceAgentINS0_12zip_iteratorIN4cuda3std3__45tupleIJNS0_6detail15normal_iteratorINS0_10device_ptrIdEEEENS0_17counting_iteratorIlNS0_11use_defaultESI_SI_EEEEEEEPNSB_IJdlEEESM_lNS1_9__extrema9arg_max_fIdlNSA_4lessIdEEEEEEJSL_SN_lSS_EEEvDpT0_ --------------------------
	.section	.text._ZN6thrust24THRUST_300001_SM_1000_NS8cuda_cub4core6detail13_kernel_agentINS1_8__reduce11ReduceAgentINS0_12zip_iteratorIN4cuda3std3__45tupleIJNS0_6detail15normal_iteratorINS0_10device_ptrIdEEEENS0_17counting_iteratorIlNS0_11use_defaultESI_SI_EEEEEEEPNSB_IJdlEEESM_lNS1_9__extrema9arg_max_fIdlNSA_4lessIdEEEEEEJSL_SN_lSS_EEEvDpT0_,"ax",@progbits
	.align	128
        .global         _ZN6thrust24THRUST_300001_SM_1000_NS8cuda_cub4core6detail13_kernel_agentINS1_8__reduce11ReduceAgentINS0_12zip_iteratorIN4cuda3std3__45tupleIJNS0_6detail15normal_iteratorINS0_10device_ptrIdEEEENS0_17counting_iteratorIlNS0_11use_defaultESI_SI_EEEEEEEPNSB_IJdlEEESM_lNS1_9__extrema9arg_max_fIdlNSA_4lessIdEEEEEEJSL_SN_lSS_EEEvDpT0_
        .type           _ZN6thrust24THRUST_300001_SM_1000_NS8cuda_cub4core6detail13_kernel_agentINS1_8__reduce11ReduceAgentINS0_12zip_iteratorIN4cuda3std3__45tupleIJNS0_6detail15normal_iteratorINS0_10device_ptrIdEEEENS0_17counting_iteratorIlNS0_11use_defaultESI_SI_EEEEEEEPNSB_IJdlEEESM_lNS1_9__extrema9arg_max_fIdlNSA_4lessIdEEEEEEJSL_SN_lSS_EEEvDpT0_,@function
        .size           _ZN6thrust24THRUST_300001_SM_1000_NS8cuda_cub4core6detail13_kernel_agentINS1_8__reduce11ReduceAgentINS0_12zip_iteratorIN4cuda3std3__45tupleIJNS0_6detail15normal_iteratorINS0_10device_ptrIdEEEENS0_17counting_iteratorIlNS0_11use_defaultESI_SI_EEEEEEEPNSB_IJdlEEESM_lNS1_9__extrema9arg_max_fIdlNSA_4lessIdEEEEEEJSL_SN_lSS_EEEvDpT0_,(.L_x_2052 - _ZN6thrust24THRUST_300001_SM_1000_NS8cuda_cub4core6detail13_kernel_agentINS1_8__reduce11ReduceAgentINS0_12zip_iteratorIN4cuda3std3__45tupleIJNS0_6detail15normal_iteratorINS0_10device_ptrIdEEEENS0_17counting_iteratorIlNS0_11use_defaultESI_SI_EEEEEEEPNSB_IJdlEEESM_lNS1_9__extrema9arg_max_fIdlNSA_4lessIdEEEEEEJSL_SN_lSS_EEEvDpT0_)
        .other          _ZN6thrust24THRUST_300001_SM_1000_NS8cuda_cub4core6detail13_kernel_agentINS1_8__reduce11ReduceAgentINS0_12zip_iteratorIN4cuda3std3__45tupleIJNS0_6detail15normal_iteratorINS0_10device_ptrIdEEEENS0_17counting_iteratorIlNS0_11use_defaultESI_SI_EEEEEEEPNSB_IJdlEEESM_lNS1_9__extrema9arg_max_fIdlNSA_4lessIdEEEEEEJSL_SN_lSS_EEEvDpT0_,@"STO_CUDA_ENTRY STV_DEFAULT"
_ZN6thrust24THRUST_300001_SM_1000_NS8cuda_cub4core6detail13_kernel_agentINS1_8__reduce11ReduceAgentINS0_12zip_iteratorIN4cuda3std3__45tupleIJNS0_6detail15normal_iteratorINS0_10device_ptrIdEEEENS0_17counting_iteratorIlNS0_11use_defaultESI_SI_EEEEEEEPNSB_IJdlEEESM_lNS1_9__extrema9arg_max_fIdlNSA_4lessIdEEEEEEJSL_SN_lSS_EEEvDpT0_:
.text._ZN6thrust24THRUST_300001_SM_1000_NS8cuda_cub4core6detail13_kernel_agentINS1_8__reduce11ReduceAgentINS0_12zip_iteratorIN4cuda3std3__45tupleIJNS0_6detail15normal_iteratorINS0_10device_ptrIdEEEENS0_17counting_iteratorIlNS0_11use_defaultESI_SI_EEEEEEEPNSB_IJdlEEESM_lNS1_9__extrema9arg_max_fIdlNSA_4lessIdEEEEEEJSL_SN_lSS_EEEvDpT0_:
        /* <DEDUP_REMOVED lines=25> */
.L_x_1555:
[----:B0-----:R-:W-:Y:S05]  /*0190*/  BSYNC.RECONVERGENT B1 ;  /* 0x0000000000017941 */ /* 0x001fea0003800200 */
.L_x_1554:
        /* <DEDUP_REMOVED lines=19> */
.L_x_1562:
        /* <DEDUP_REMOVED lines=31> */
.L_x_1561:
[----:B------:R-:W-:Y:S05]  /*04c0*/  BSYNC.RECONVERGENT B3 ;  /* 0x0000000000037941 */ /* 0x000fea0003800200 */
.L_x_1560:
[----:B------:R-:W-:Y:S01]  /*04d0*/  IADD3 R14, P0, PT, R14, 0x100, RZ ;  /* 0x000001000e0e7810 */ /* 0x000fe20007f1e0ff */
[----:B------:R-:W-:Y:S02]  /*04e0*/  VIADD R10, R10, 0x100 ;  /* 0x000001000a0a7836 */ /* 0x000fe40000000000 */
[----:B------:R-:W-:Y:S02]  /*04f0*/  IMAD.X R13, RZ, RZ, R13, P3 ;  /* 0x000000ffff0d7224 */ /* 0x000fe400018e060d */
[----:B------:R-:W-:Y:S01]  /*0500*/  IMAD.X R15, RZ, RZ, R15, P0 ;  /* 0x000000ffff0f7224 */ /* 0x000fe200000e060f */
[----:B------:R-:W-:Y:S07]  /*0510*/  @P2 BRA `(.L_x_1562) ;  /* 0xfffffffc006c2947 */ /* 0x000fee000383ffff */
.L_x_1559:
[----:B------:R-:W-:Y:S05]  /*0520*/  BSYNC.RECONVERGENT B2 ;  /* 0x0000000000027941 */ /* 0x000fea0003800200 */
.L_x_1558:
[----:B------:R-:W-:-:S13]  /*0530*/  ISETP.GE.U32.AND P0, PT, R16, 0x300, PT ;  /* 0x000003001000780c */ /* 0x000fda0003f06070 */
[----:B------:R-:W-:Y:S05]  /*0540*/  @!P0 BRA `(.L_x_1557) ;  /* 0x0000000400bc8947 */ /* 0x000fea0003800000 */
[----:B------:R-:W0:Y:S01]  /*0550*/  LDC.64 R4, c[0x0][0x380] ;  /* 0x0000e000ff047b82 */ /* 0x000e220000000a00 */
[----:B------:R-:W-:-:S07]  /*0560*/  VIADD R20, R10, 0x200 ;  /* 0x000002000a147836 */ /* 0x000fce0000000000 */
[----:B------:R-:W1:Y:S02]  /*0570*/  LDC.64 R6, c[0x0][0x388] ;  /* 0x0000e200ff067b82 */ /* 0x000e640000000a00 */
.L_x_1571:
        /* <DEDUP_REMOVED lines=8> */
[----:B------:R-:W-:-:S02]  /*0600*/  VIADD R23, R20, 0xffffff00 ;  /* 0xffffff0014177836 */ /* 0x000fc40000000000 */
[----:B------:R-:W-:Y:S01]  /*0610*/  LEA.HI.X.SX32 R27, R17, R7, 0x1, P1 ;  /* 0x00000007111b7211 */ /* 0x000fe200008f0eff */
[----:B------:R-:W-:-:S04]  /*0620*/  IMAD.MOV.U32 R22, RZ, RZ, R26 ;  /* 0x000000ffff167224 */ /* 0x000fc800078e001a */
        /* <DEDUP_REMOVED lines=19> */
.L_x_1564:
[----:B------:R-:W-:Y:S05]  /*0760*/  BSYNC.RECONVERGENT B2 ;  /* 0x0000000000027941 */ /* 0x000fea0003800200 */
.L_x_1563:
[----:B-----5:R-:W-:Y:S01]  /*0770*/  DSETP.GEU.AND P0, PT, R16, R14, PT ;  /* 0x0000000e1000722a */ /* 0x020fe20003f0e000 */
[C---:B------:R-:W-:Y:S01]  /*0780*/  IADD3 R19, P1, PT, R23.reuse, R6, RZ ;  /* 0x0000000617137210 */ /* 0x040fe20007f3e0ff */
[----:B------:R-:W-:Y:S01]  /*0790*/  BSSY.RECONVERGENT B2, `(.L_x_1565) ;  /* 0x0000015000027945 */ /* 0x000fe20003800200 */
[----:B------:R-:W-:Y:S02]  /*07a0*/  IMAD.MOV.U32 R2, RZ, RZ, R14 ;  /* 0x000000ffff027224 */ /* 0x000fe400078e000e */
[----:B------:R-:W-:Y:S01]  /*07b0*/  LEA.HI.X.SX32 R18, R23, R7, 0x1, P1 ;  /* 0x0000000717127211 */ /* 0x000fe200008f0eff */
        /* <DEDUP_REMOVED lines=18> */
.L_x_1566:
[----:B------:R-:W-:Y:S05]  /*08e0*/  BSYNC.RECONVERGENT B2 ;  /* 0x0000000000027941 */ /* 0x000fea0003800200 */
.L_x_1565:
[----:B------:R-:W-:Y:S01]  /*08f0*/  DSETP.GEU.AND P0, PT, R2, R12, PT ;  /* 0x0000000c0200722a */ /* 0x000fe20003f0e000 */
[CC--:B------:R-:W-:Y:S01]  /*0900*/  IADD3 R22, P1, PT, R20.reuse, R6.reuse, RZ ;  /* 0x0000000614167210 */ /* 0x0c0fe20007f3e0ff */
[C---:B------:R-:W-:Y:S01]  /*0910*/  VIADD R16, R20.reuse, 0x100 ;  /* 0x0000010014107836 */ /* 0x040fe20000000000 */
[----:B------:R-:W-:Y:S01]  /*0920*/  BSSY.RECONVERGENT B2, `(.L_x_1567) ;  /* 0x0000016000027945 */ /* 0x000fe20003800200 */
[----:B------:R-:W-:Y:S01]  /*0930*/  IMAD.MOV.U32 R14, RZ, RZ, R12 ;  /* 0x000000ffff0e7224 */ /* 0x000fe200078e000c */
[----:B------:R-:W-:Y:S01]  /*0940*/  LEA.HI.X.SX32 R19, R20, R7, 0x1, P1 ;  /* 0x0000000714137211 */ /* 0x000fe200008f0eff */
[----:B------:R-:W-:Y:S01]  /*0950*/  IMAD.MOV.U32 R17, RZ, RZ, R22 ;  /* 0x000000ffff117224 */ /* 0x000fe200078e0016 */
[----:B------:R-:W-:Y:S01]  /*0960*/  IADD3 R24, P2, PT, R16, R6, RZ ;  /* 0x0000000610187210 */ /* 0x000fe20007f5e0ff */
[----:B------:R-:W-:Y:S02]  /*0970*/  IMAD.MOV.U32 R15, RZ, RZ, R13 ;  /* 0x000000ffff0f7224 */ /* 0x000fe400078e000d */
[----:B------:R-:W-:-:S04]  /*0980*/  IMAD.MOV.U32 R18, RZ, RZ, R19 ;  /* 0x000000ffff127224 */ /* 0x000fc800078e0013 */
[----:B------:R-:W-:Y:S06]  /*0990*/  @!P0 BRA `(.L_x_1568) ;  /* 0x0000000000388947 */ /* 0x000fec0003800000 */
        /* <DEDUP_REMOVED lines=14> */
.L_x_1568:
[----:B------:R-:W-:Y:S05]  /*0a80*/  BSYNC.RECONVERGENT B2 ;  /* 0x0000000000027941 */ /* 0x000fea0003800200 */
.L_x_1567:
[----:B------:R-:W-:Y:S01]  /*0a90*/  DSETP.GEU.AND P0, PT, R14, R10, PT ;  /* 0x0000000a0e00722a */ /* 0x000fe20003f0e000 */
[----:B------:R-:W-:Y:S01]  /*0aa0*/  LEA.HI.X.SX32 R13, R16, R7, 0x1, P2 ;  /* 0x00000007100d7211 */ /* 0x000fe200010f0eff */
[----:B------:R-:W-:Y:S01]  /*0ab0*/  BSSY.RECONVERGENT B2, `(.L_x_1569) ;  /* 0x0000014000027945 */ /* 0x000fe20003800200 */
        /* <DEDUP_REMOVED lines=19> */
.L_x_1570:
[----:B------:R-:W-:Y:S05]  /*0bf0*/  BSYNC.RECONVERGENT B2 ;  /* 0x0000000000027941 */ /* 0x000fea0003800200 */
.L_x_1569:
[C---:B------:R-:W-:Y:S02]  /*0c00*/  VIADD R10, R20.reuse, 0x200 ;  /* 0x00000200140a7836 */ /* 0x040fe40000000000 */
[----:B------:R-:W-:-:S03]  /*0c10*/  VIADD R20, R20, 0x400 ;  /* 0x0000040014147836 */ /* 0x000fc60000000000 */
[----:B------:R-:W-:-:S13]  /*0c20*/  ISETP.GE.AND P0, PT, R10, UR5, PT ;  /* 0x000000050a007c0c */ /* 0x000fda000bf06270 */
[----:B------:R-:W-:Y:S05]  /*0c30*/  @!P0 BRA `(.L_x_1571) ;  /* 0xfffffff800508947 */ /* 0x000fea000383ffff */
.L_x_1557:
[----:B------:R-:W-:Y:S05]  /*0c40*/  BSYNC.RECONVERGENT B1 ;  /* 0x0000000000017941 */ /* 0x000fea0003800200 */
.L_x_1556:
[----:B------:R-:W0:Y:S02]  /*0c50*/  LDCU UR6, c[0x0][0x398] ;  /* 0x00007300ff0677ac */ /* 0x000e240008000800 */
[----:B0-----:R-:W-:-:S09]  /*0c60*/  UISETP.GE.AND UP0, UPT, UR6, 0x100, UPT ;  /* 0x000001000600788c */ /* 0x001fd2000bf06270 */
[----:B------:R-:W-:Y:S05]  /*0c70*/  BRA.U !UP0, `(.L_x_1572) ;  /* 0x0000001508507547 */ /* 0x000fea000b800000 */
        /* <DEDUP_REMOVED lines=32> */
.L_x_1574:
[----:B------:R-:W-:Y:S05]  /*0e80*/  BSYNC.RECONVERGENT B1 ;  /* 0x0000000000017941 */ /* 0x000fea0003800200 */
.L_x_1573:
        /* <DEDUP_REMOVED lines=12> */
[----:B---3--:R-:W-:Y:S01]  /*0f50*/  MOV R8, R14 ;  /* 0x0000000e00087202 */ /* 0x008fe20000000f00 */
[----:B----4-:R-:W-:Y:S02]  /*0f60*/  IMAD.MOV.U32 R9, RZ, RZ, R13 ;  /* 0x000000ffff097224 */ /* 0x010fe400078e000d */
[----:B------:R-:W-:Y:S02]  /*0f70*/  IMAD.MOV.U32 R2, RZ, RZ, R6 ;  /* 0x000000ffff027224 */ /* 0x000fe400078e0006 */
[----:B------:R-:W-:-:S08]  /*0f80*/  IMAD.MOV.U32 R3, RZ, RZ, R7 ;  /* 0x000000ffff037224 */ /* 0x000fd000078e0007 */
        /* <DEDUP_REMOVED lines=15> */
.L_x_1576:
[----:B------:R-:W-:Y:S05]  /*1080*/  BSYNC.RECONVERGENT B1 ;  /* 0x0000000000017941 */ /* 0x000fea0003800200 */
.L_x_1575:
        /* <DEDUP_REMOVED lines=31> */
.L_x_1578:
[----:B------:R-:W-:Y:S05]  /*1280*/  BSYNC.RECONVERGENT B1 ;  /* 0x0000000000017941 */ /* 0x000fea0003800200 */
.L_x_1577:
        /* <DEDUP_REMOVED lines=31> */
.L_x_1580:
[----:B------:R-:W-:Y:S05]  /*1480*/  BSYNC.RECONVERGENT B1 ;  /* 0x0000000000017941 */ /* 0x000fea0003800200 */
.L_x_1579:
        /* <DEDUP_REMOVED lines=12> */
[----:B--2---:R-:W-:Y:S01]  /*1550*/  IMAD.MOV.U32 R14, RZ, RZ, R7 ;  /* 0x000000ffff0e7224 */ /* 0x004fe200078e0007 */
[----:B------:R-:W-:Y:S01]  /*1560*/  MOV R13, R5 ;  /* 0x00000005000d7202 */ /* 0x000fe20000000f00 */
[----:B----4-:R-:W-:Y:S02]  /*1570*/  IMAD.MOV.U32 R15, RZ, RZ, R6 ;  /* 0x000000ffff0f7224 */ /* 0x010fe400078e0006 */
        /* <DEDUP_REMOVED lines=16> */
.L_x_1582:
[----:B------:R-:W-:Y:S05]  /*1680*/  BSYNC.RECONVERGENT B1 ;  /* 0x0000000000017941 */ /* 0x000fea0003800200 */
.L_x_1581:
        /* <DEDUP_REMOVED lines=11> */
.L_x_1584:
[----:B------:R-:W-:Y:S05]  /*1740*/  BSYNC.RECONVERGENT B1 ;  /* 0x0000000000017941 */ /* 0x000fea0003800200 */
.L_x_1583:
        /* <DEDUP_REMOVED lines=8> */
[----:B-1234-:R-:W1:Y:S04]  /*17d0*/  LDS.128 R4, [R0+0x20] ;  /* 0x0000200000047984 */ /* 0x01ee680000000c00 */
[----:B------:R2:W3:Y:S04]  /*17e0*/  LDS.64 R2, [R0+0x80] ;  /* 0x0000800000027984 */ /* 0x0004e80000000a00 */
[----:B------:R2:W4:Y:S01]  /*17f0*/  LDS.128 R8, [R0+0x30] ;  /* 0x0000300000087984 */ /* 0x0005220000000c00 */
        /* <DEDUP_REMOVED lines=20> */
.L_x_1587:
[----:B------:R-:W-:Y:S05]  /*1940*/  BSYNC.RECONVERGENT B1 ;  /* 0x0000000000017941 */ /* 0x000fea0003800200 */
.L_x_1586:
        /* <DEDUP_REMOVED lines=23> */
.L_x_1589:
[----:B------:R-:W-:Y:S05]  /*1ac0*/  BSYNC.RECONVERGENT B1 ;  /* 0x0000000000017941 */ /* 0x000fea0003800200 */
.L_x_1588:
        /* <DEDUP_REMOVED lines=21> */
.L_x_1591:
[----:B------:R-:W-:Y:S05]  /*1c20*/  BSYNC.RECONVERGENT B1 ;  /* 0x0000000000017941 */ /* 0x000fea0003800200 */
.L_x_1590:
        /* <DEDUP_REMOVED lines=23> */
.L_x_1593:
[----:B------:R-:W-:Y:S05]  /*1da0*/  BSYNC.RECONVERGENT B1 ;  /* 0x0000000000017941 */ /* 0x000fea0003800200 */
.L_x_1592:
[----:B------:R-:W-:Y:S01]  /*1db0*/  DSETP.GEU.AND P0, PT, R12, R18, PT ;  /* 0x000000120c00722a */ /* 0x000fe20003f0e000 */
[----:B------:R-:W-:Y:S01]  /*1dc0*/  BSSY.RECONVERGENT B1, `(.L_x_1594) ;  /* 0x0000014000017945 */ /* 0x000fe20003800200 */
[----:B------:R-:W-:Y:S01]  /*1dd0*/  IMAD.MOV.U32 R14, RZ, RZ, R18 ;  /* 0x000000ffff0e7224 */ /* 0x000fe200078e0012 */
[----:B------:R-:W-:Y:S01]  /*1de0*/  MOV R15, R19 ;  /* 0x00000013000f7202 */ /* 0x000fe20000000f00 */
[----:B-1----:R-:W-:Y:S02]  /*1df0*/  IMAD.MOV.U32 R21, RZ, RZ, R8 ;  /* 0x000000ffff157224 */ /* 0x002fe400078e0008 */
[----:B------:R-:W-:-:S08]  /*1e00*/  IMAD.MOV.U32 R23, RZ, RZ, R9 ;  /* 0x000000ffff177224 */ /* 0x000fd000078e0009 */
        /* <DEDUP_REMOVED lines=15> */
.L_x_1595:
[----:B------:R-:W-:Y:S05]  /*1f00*/  BSYNC.RECONVERGENT B1 ;  /* 0x0000000000017941 */ /* 0x000fea0003800200 */
.L_x_1594:
        /* <DEDUP_REMOVED lines=21> */
.L_x_1597:
[----:B------:R-:W-:Y:S05]  /*2060*/  BSYNC.RECONVERGENT B1 ;  /* 0x0000000000017941 */ /* 0x000fea0003800200 */
.L_x_1596:
        /* <DEDUP_REMOVED lines=21> */
.L_x_1572:
[----:B------:R-:W0:Y:S01]  /*21c0*/  S2R R4, SR_LANEID ;  /* 0x0000000000047919 */ /* 0x000e220000000000 */
[----:B------:R-:W-:Y:S01]  /*21d0*/  LOP3.LUT R5, R0, 0x3e0, RZ, 0xc0, !PT ;  /* 0x000003e000057812 */ /* 0x000fe200078ec0ff */
[----:B------:R-:W-:Y:S01]  /*21e0*/  BSSY.RECONVERGENT B1, `(.L_x_1598) ;  /* 0x0000024000017945 */ /* 0x000fe20003800200 */
[----:B------:R-:W-:Y:S02]  /*21f0*/  IMAD.MOV.U32 R12, RZ, RZ, R9 ;  /* 0x000000ffff0c7224 */ /* 0x000fe400078e0009 */
[----:B------:R-:W-:Y:S02]  /*2200*/  IMAD.MOV.U32 R14, RZ, RZ, R8 ;  /* 0x000000ffff0e7224 */ /* 0x000fe400078e0008 */
[----:B------:R-:W-:Y:S01]  /*2210*/  VIADD R6, R5, 0x20 ;  /* 0x0000002005067836 */ /* 0x000fe20000000000 */
[----:B------:R-:W-:Y:S01]  /*2220*/  LOP3.LUT R5, RZ, R5, RZ, 0x33, !PT ;  /* 0x00000005ff057212 */ /* 0x000fe200078e33ff */
[----:B-----5:R-:W-:-:S03]  /*2230*/  IMAD.MOV.U32 R7, RZ, RZ, R3 ;  /* 0x000000ffff077224 */ /* 0x020fc600078e0003 */
[----:B------:R-:W-:Y:S01]  /*2240*/  ISETP.GT.AND P0, PT, R6, UR6, PT ;  /* 0x0000000606007c0c */ /* 0x000fe2000bf04270 */
[----:B------:R-:W-:Y:S02]  /*2250*/  VIADD R5, R5, UR6 ;  /* 0x0000000605057c36 */ /* 0x000fe40008000000 */
[----:B------:R-:W-:-:S03]  /*2260*/  IMAD.MOV.U32 R6, RZ, RZ, R2 ;  /* 0x000000ffff067224 */ /* 0x000fc600078e0002 */
[----:B------:R-:W-:-:S05]  /*2270*/  SEL R5, R5, 0x1f, P0 ;  /* 0x0000001f05057807 */ /* 0x000fca0000000000 */
[----:B------:R1:W2:Y:S04]  /*2280*/  SHFL.DOWN PT, R10, R2, 0x1, R5 ;  /* 0x08200000020a7989 */ /* 0x0002a800000e0005 */
[----:B------:R1:W3:Y:S04]  /*2290*/  SHFL.DOWN PT, R11, R3, 0x1, R5 ;  /* 0x08200000030b7989 */ /* 0x0002e800000e0005 */
[----:B------:R1:W4:Y:S01]  /*22a0*/  SHFL.DOWN PT, R16, R9, 0x1, R5 ;  /* 0x0820000009107989 */ /* 0x00032200000e0005 */
[----:B0-----:R-:W-:-:S03]  /*22b0*/  ISETP.GE.AND P0, PT, R4, R5, PT ;  /* 0x000000050400720c */ /* 0x001fc60003f06270 */
[----:B------:R1:W0:Y:S10]  /*22c0*/  SHFL.DOWN PT, R13, R8, 0x1, R5 ;  /* 0x08200000080d7989 */ /* 0x00023400000e0005 */
[----:B-1----:R-:W-:Y:S05]  /*22d0*/  @P0 BRA `(.L_x_1599) ;  /* 0x0000000000500947 */ /* 0x002fea0003800000 */
[----:B--23--:R-:W-:Y:S01]  /*22e0*/  DSETP.GEU.AND P0, PT, R2, R10, PT ;  /* 0x0000000a0200722a */ /* 0x00cfe20003f0e000 */
        /* <DEDUP_REMOVED lines=19> */
.L_x_1599:
[----:B------:R-:W-:Y:S05]  /*2420*/  BSYNC.RECONVERGENT B1 ;  /* 0x0000000000017941 */ /* 0x000fea0003800200 */
.L_x_1598:
[----:B------:R-:W-:Y:S01]  /*2430*/  VIADD R2, R4, 0x2 ;  /* 0x0000000204027836 */ /* 0x000fe20000000000 */
[----:B------:R1:W1:Y:S01]  /*2440*/  SHFL.DOWN PT, R8, R6, 0x2, R5 ;  /* 0x0840000006087989 */ /* 0x00026200000e0005 */
[----:B------:R-:W-:Y:S01]  /*2450*/  BSSY.RECONVERGENT B1, `(.L_x_1600) ;  /* 0x000001e000017945 */ /* 0x000fe20003800200 */
[----:B--2---:R-:W-:Y:S01]  /*2460*/  IMAD.MOV.U32 R10, RZ, RZ, R12 ;  /* 0x000000ffff0a7224 */ /* 0x004fe200078e000c */
[----:B----4-:R-:W-:Y:S01]  /*2470*/  MOV R16, R14 ;  /* 0x0000000e00107202 */ /* 0x010fe20000000f00 */
[----:B------:R2:W4:Y:S01]  /*2480*/  SHFL.DOWN PT, R9, R7, 0x2, R5 ;  /* 0x0840000007097989 */ /* 0x00052200000e0005 */
[----:B------:R-:W-:Y:S01]  /*2490*/  ISETP.GT.AND P0, PT, R2, R5, PT ;  /* 0x000000050200720c */ /* 0x000fe20003f04270 */
[----:B------:R-:W-:Y:S02]  /*24a0*/  IMAD.MOV.U32 R2, RZ, RZ, R6 ;  /* 0x000000ffff027224 */ /* 0x000fe400078e0006 */
[----:B---3--:R2:W3:Y:S01]  /*24b0*/  SHFL.DOWN PT, R11, R12, 0x2, R5 ;  /* 0x084000000c0b7989 */ /* 0x0084e200000e0005 */
[----:B------:R-:W-:-:S03]  /*24c0*/  IMAD.MOV.U32 R3, RZ, RZ, R7 ;  /* 0x000000ffff037224 */ /* 0x000fc600078e0007 */
[----:B0-----:R2:W0:Y:S06]  /*24d0*/  SHFL.DOWN PT, R13, R14, 0x2, R5 ;  /* 0x084000000e0d7989 */ /* 0x00142c00000e0005 */
[----:B------:R-:W-:Y:S05]  /*24e0*/  @P0 BRA `(.L_x_1601) ;  /* 0x0000000000500947 */ /* 0x000fea0003800000 */
[----:B-1--4-:R-:W-:Y:S01]  /*24f0*/  DSETP.GEU.AND P0, PT, R6, R8, PT ;  /* 0x000000080600722a */ /* 0x012fe20003f0e000 */
        /* <DEDUP_REMOVED lines=19> */
.L_x_1601:
[----:B------:R-:W-:Y:S05]  /*2630*/  BSYNC.RECONVERGENT B1 ;  /* 0x0000000000017941 */ /* 0x000fea0003800200 */
.L_x_1600:
[----:B-1----:R-:W-:Y:S01]  /*2640*/  VIADD R6, R4, 0x4 ;  /* 0x0000000404067836 */ /* 0x002fe20000000000 */
[----:B------:R1:W1:Y:S01]  /*2650*/  SHFL.DOWN PT, R8, R2, 0x4, R5 ;  /* 0x0880000002087989 */ /* 0x00026200000e0005 */
[----:B------:R-:W-:Y:S01]  /*2660*/  BSSY.RECONVERGENT B1, `(.L_x_1602) ;  /* 0x000001e000017945 */ /* 0x000fe20003800200 */
[----:B--2---:R-:W-:Y:S02]  /*2670*/  IMAD.MOV.U32 R12, RZ, RZ, R10 ;  /* 0x000000ffff0c7224 */ /* 0x004fe400078e000a */
[----:B------:R-:W-:Y:S01]  /*2680*/  ISETP.GT.AND P0, PT, R6, R5, PT ;  /* 0x000000050600720c */ /* 0x000fe20003f04270 */
[----:B----4-:R2:W4:Y:S01]  /*2690*/  SHFL.DOWN PT, R9, R3, 0x4, R5 ;  /* 0x0880000003097989 */ /* 0x01052200000e0005 */
[----:B------:R-:W-:Y:S02]  /*26a0*/  IMAD.MOV.U32 R14, RZ, RZ, R16 ;  /* 0x000000ffff0e7224 */ /* 0x000fe400078e0010 */
[----:B------:R-:W-:Y:S01]  /*26b0*/  IMAD.MOV.U32 R6, RZ, RZ, R2 ;  /* 0x000000ffff067224 */ /* 0x000fe200078e0002 */
[----:B---3--:R2:W3:Y:S01]  /*26c0*/  SHFL.DOWN PT, R11, R10, 0x4, R5 ;  /* 0x088000000a0b7989 */ /* 0x0084e200000e0005 */
[----:B------:R-:W-:-:S03]  /*26d0*/  IMAD.MOV.U32 R7, RZ, RZ, R3 ;  /* 0x000000ffff077224 */ /* 0x000fc600078e0003 */
[----:B0-----:R2:W0:Y:S04]  /*26e0*/  SHFL.DOWN PT, R13, R16, 0x4, R5 ;  /* 0x08800000100d7989 */ /* 0x00142800000e0005 */
        /* <DEDUP_REMOVED lines=21> */
.L_x_1603:
[----:B------:R-:W-:Y:S05]  /*2840*/  BSYNC.RECONVERGENT B1 ;  /* 0x0000000000017941 */ /* 0x000fea0003800200 */
.L_x_1602:
        /* <DEDUP_REMOVED lines=32> */
.L_x_1605:
[----:B------:R-:W-:Y:S05]  /*2a50*/  BSYNC.RECONVERGENT B1 ;  /* 0x0000000000017941 */ /* 0x000fea0003800200 */
.L_x_1604:
[----:B-1----:R-:W-:Y:S01]  /*2a60*/  VIADD R8, R4, 0x10 ;  /* 0x0000001004087836 */ /* 0x002fe20000000000 */
[----:B------:R1:W1:Y:S01]  /*2a70*/  SHFL.DOWN PT, R6, R2, 0x10, R5 ;  /* 0x0a00000002067989 */ /* 0x00026200000e0005 */
[----:B------:R-:W-:Y:S01]  /*2a80*/  BSSY.RECONVERGENT B1, `(.L_x_1606) ;  /* 0x000001e000017945 */ /* 0x000fe20003800200 */
[----:B--2---:R-:W-:Y:S01]  /*2a90*/  IMAD.MOV.U32 R14, RZ, RZ, R10 ;  /* 0x000000ffff0e7224 */ /* 0x004fe200078e000a */
[----:B------:R-:W-:Y:S01]  /*2aa0*/  MOV R15, R16 ;  /* 0x00000010000f7202 */ /* 0x000fe20000000f00 */
[----:B------:R2:W1:Y:S01]  /*2ab0*/  SHFL.DOWN PT, R7, R3, 0x10, R5 ;  /* 0x0a00000003077989 */ /* 0x00046200000e0005 */
[----:B------:R-:W-:Y:S01]  /*2ac0*/  ISETP.GT.AND P0, PT, R8, R5, PT ;  /* 0x000000050800720c */ /* 0x000fe20003f04270 */
[----:B------:R-:W-:Y:S02]  /*2ad0*/  IMAD.MOV.U32 R12, RZ, RZ, R2 ;  /* 0x000000ffff0c7224 */ /* 0x000fe400078e0002 */
[----:B----4-:R2:W4:Y:S01]  /*2ae0*/  SHFL.DOWN PT, R9, R10, 0x10, R5 ;  /* 0x0a0000000a097989 */ /* 0x01052200000e0005 */
[----:B0-----:R-:W-:-:S03]  /*2af0*/  IMAD.MOV.U32 R13, RZ, RZ, R3 ;  /* 0x000000ffff0d7224 */ /* 0x001fc600078e0003 */
[----:B---3--:R2:W0:Y:S06]  /*2b00*/  SHFL.DOWN PT, R11, R16, 0x10, R5 ;  /* 0x0a000000100b7989 */ /* 0x00842c00000e0005 */
[----:B------:R-:W-:Y:S05]  /*2b10*/  @P0 BRA `(.L_x_1607) ;  /* 0x0000000000500947 */ /* 0x000fea0003800000 */
[----:B-1----:R-:W-:Y:S01]  /*2b20*/  DSETP.GEU.AND P0, PT, R2, R6, PT ;  /* 0x000000060200722a */ /* 0x002fe20003f0e000 */
        /* <DEDUP_REMOVED lines=19> */
.L_x_1607:
[----:B------:R-:W-:Y:S05]  /*2c60*/  BSYNC.RECONVERGENT B1 ;  /* 0x0000000000017941 */ /* 0x000fea0003800200 */
.L_x_1606:
[----:B------:R-:W-:Y:S01]  /*2c70*/  ISETP.NE.AND P0, PT, R4, RZ, PT ;  /* 0x000000ff0400720c */ /* 0x000fe20003f05270 */
[----:B------:R-:W-:-:S12]  /*2c80*/  BSSY.RECONVERGENT B1, `(.L_x_1608) ;  /* 0x000000a000017945 */ /* 0x000fd80003800200 */
[----:B------:R-:W-:Y:S05]  /*2c90*/  @P0 BRA `(.L_x_1609) ;  /* 0x0000000000200947 */ /* 0x000fea0003800000 */
[----:B------:R-:W3:Y:S01]  /*2ca0*/  S2R R4, SR_CgaCtaId ;  /* 0x0000000000047919 */ /* 0x000ee20000008800 */
[----:B--2---:R-:W-:Y:S02]  /*2cb0*/  MOV R3, 0x400 ;  /* 0x0000040000037802 */ /* 0x004fe40000000f00 */
[----:B-1----:R-:W-:-:S04]  /*2cc0*/  SHF.R.U32.HI R2, RZ, 0x1, R0 ;  /* 0x00000001ff027819 */ /* 0x002fc80000011600 */
[----:B------:R-:W-:Y:S02]  /*2cd0*/  LOP3.LUT R2, R2, 0x1f0, RZ, 0xc0, !PT ;  /* 0x000001f002027812 */ /* 0x000fe400078ec0ff */
[----:B---3--:R-:W-:-:S05]  /*2ce0*/  LEA R3, R4, R3, 0x18 ;  /* 0x0000000304037211 */ /* 0x008fca00078ec0ff */
[----:B------:R-:W-:-:S05]  /*2cf0*/  IMAD.IADD R3, R2, 0x1, R3 ;  /* 0x0000000102037824 */ /* 0x000fca00078e0203 */
[----:B------:R3:W-:Y:S04]  /*2d00*/  STS.64 [R3+0x10], R14 ;  /* 0x0000100e03007388 */ /* 0x0007e80000000a00 */
[----:B------:R3:W-:Y:S02]  /*2d10*/  STS.64 [R3+0x8], R12 ;  /* 0x0000080c03007388 */ /* 0x0007e40000000a00 */
.L_x_1609:
[----:B------:R-:W-:Y:S05]  /*2d20*/  BSYNC.RECONVERGENT B1 ;  /* 0x0000000000017941 */ /* 0x000fea0003800200 */
.L_x_1608:
[----:B------:R-:W-:Y:S01]  /*2d30*/  BAR.SYNC.DEFER_BLOCKING 0x0 ;  /* 0x0000000000007b1d */ /* 0x000fe20000010000 */
[----:B------:R-:W-:-:S13]  /*2d40*/  ISETP.NE.AND P1, PT, R0, RZ, PT ;  /* 0x000000ff0000720c */ /* 0x000fda0003f25270 */
[----:B------:R-:W-:Y:S05]  /*2d50*/  @P1 BRA `(.L_x_1585) ;  /* 0x0000003400c41947 */ /* 0x000fea0003800000 */
[----:B------:R-:W-:Y:S01]  /*2d60*/  UISETP.GE.AND UP0, UPT, UR6, 0x21, UPT ;  /* 0x000000210600788c */ /* 0x000fe2000bf06270 */
[----:B0-----:R-:W-:Y:S02]  /*2d70*/  IMAD.MOV.U32 R11, RZ, RZ, R14 ;  /* 0x000000ffff0b7224 */ /* 0x001fe400078e000e */
[----:B------:R-:W-:Y:S02]  /*2d80*/  IMAD.MOV.U32 R8, RZ, RZ, R15 ;  /* 0x000000ffff087224 */ /* 0x000fe400078e000f */
[----:B-1----:R-:W-:Y:S02]  /*2d90*/  IMAD.MOV.U32 R2, RZ, RZ, R12 ;  /* 0x000000ffff027224 */ /* 0x002fe400078e000c */
[----:B--23--:R-:W-:Y:S02]  /*2da0*/  IMAD.MOV.U32 R3, RZ, RZ, R13 ;  /* 0x000000ffff037224 */ /* 0x00cfe400078e000d */
[----:B------:R-:W-:Y:S05]  /*2db0*/  BRA.U !UP0, `(.L_x_1610) ;  /* 0x00000001086c7547 */ /* 0x000fea000b800000 */
[----:B------:R-:W0:Y:S01]  /*2dc0*/  S2UR UR5, SR_CgaCtaId ;  /* 0x00000000000579c3 */ /* 0x000e220000008800 */
[----:B------:R-:W-:Y:S01]  /*2dd0*/  UMOV UR4, 0x400 ;  /* 0x0000040000047882 */ /* 0x000fe20000000000 */
[----:B------:R-:W-:Y:S01]  /*2de0*/  BSSY.RECONVERGENT B1, `(.L_x_1610) ;  /* 0x0000018000017945 */ /* 0x000fe20003800200 */
[----:B0-----:R-:W-:-:S09]  /*2df0*/  ULEA UR4, UR5, UR4, 0x18 ;  /* 0x0000000405047291 */ /* 0x001fd2000f8ec0ff */
[----:B------:R-:W0:Y:S04]  /*2e00*/  LDS.64 R4, [UR4+0x18] ;  /* 0x00001804ff047984 */ /* 0x000e280008000a00 */
        /* <DEDUP_REMOVED lines=21> */
.L_x_1611:
[----:B------:R-:W-:Y:S05]  /*2f60*/  BSYNC.RECONVERGENT B1 ;  /* 0x0000000000017941 */ /* 0x000fea0003800200 */
.L_x_1610:
[----:B------:R-:W-:Y:S01]  /*2f70*/  UISETP.GE.AND UP0, UPT, UR6, 0x41, UPT ;  /* 0x000000410600788c */ /* 0x000fe2000bf06270 */
[----:B----4-:R-:W-:Y:S02]  /*2f80*/  IMAD.MOV.U32 R9, RZ, RZ, R11 ;  /* 0x000000ffff097224 */ /* 0x010fe400078e000b */
        /* <DEDUP_REMOVED lines=30> */
.L_x_1613:
[----:B------:R-:W-:Y:S05]  /*3170*/  BSYNC.RECONVERGENT B1 ;  /* 0x0000000000017941 */ /* 0x000fea0003800200 */
.L_x_1612:
[----:B------:R-:W-:Y:S01]  /*3180*/  UISETP.GE.AND UP0, UPT, UR6, 0x61, UPT ;  /* 0x000000610600788c */ /* 0x000fe2000bf06270 */
[----:B------:R-:W-:Y:S01]  /*3190*/  IMAD.MOV.U32 R11, RZ, RZ, R9 ;  /* 0x000000ffff0b7224 */ /* 0x000fe200078e0009 */
[----:B------:R-:W-:Y:S01]  /*31a0*/  MOV R3, R5 ;  /* 0x0000000500037202 */ /* 0x000fe20000000f00 */
[----:B------:R-:W-:Y:S02]  /*31b0*/  IMAD.MOV.U32 R8, RZ, RZ, R0 ;  /* 0x000000ffff087224 */ /* 0x000fe400078e0000 */
[----:B------:R-:W-:-:S04]  /*31c0*/  IMAD.MOV.U32 R2, RZ, RZ, R4 ;  /* 0x000000ffff027224 */ /* 0x000fc800078e0004 */
        /* <DEDUP_REMOVED lines=27> */
.L_x_1615:
[----:B------:R-:W-:Y:S05]  /*3380*/  BSYNC.RECONVERGENT B1 ;  /* 0x0000000000017941 */ /* 0x000fea0003800200 */
.L_x_1614:
        /* <DEDUP_REMOVED lines=32> */
.L_x_1617:
[----:B------:R-:W-:Y:S05]  /*3590*/  BSYNC.RECONVERGENT B1 ;  /* 0x0000000000017941 */ /* 0x000fea0003800200 */
.L_x_1616:
        /* <DEDUP_REMOVED lines=32> */
.L_x_1619:
[----:B------:R-:W-:Y:S05]  /*37a0*/  BSYNC.RECONVERGENT B1 ;  /* 0x0000000000017941 */ /* 0x000fea0003800200 */
.L_x_1618:
        /* <DEDUP_REMOVED lines=14> */
[----:B------:R-:W-:Y:S01]  /*3890*/  IMAD.MOV.U32 R5, RZ, RZ, R7 ;  /* 0x000000ffff057224 */ /* 0x000fe200078e0007 */
[----:B-1----:R-:W-:Y:S01]  /*38a0*/  MOV R9, R12 ;  /* 0x0000000c00097202 */ /* 0x002fe20000000f00 */
[----:B------:R-:W-:-:S09]  /*38b0*/  IMAD.MOV.U32 R0, RZ, RZ, R13 ;  /* 0x000000ffff007224 */ /* 0x000fd200078e000d */
        /* <DEDUP_REMOVED lines=15> */
.L_x_1621:
[----:B------:R-:W-:Y:S05]  /*39b0*/  BSYNC.RECONVERGENT B1 ;  /* 0x0000000000017941 */ /* 0x000fea0003800200 */
.L_x_1620:
        /* <DEDUP_REMOVED lines=32> */
.L_x_1553:
[----:B------:R-:W1:Y:S01]  /*3bc0*/  S2R R0, SR_TID.X ;  /* 0x0000000000007919 */ /* 0x000e620000002100 */
[----:B------:R-:W1:Y:S01]  /*3bd0*/  LDC.64 R2, c[0x0][0x380] ;  /* 0x0000e000ff027b82 */ /* 0x000e620000000a00 */
[----:B------:R-:W2:Y:S01]  /*3be0*/  LDCU.64 UR6, c[0x0][0x388] ;  /* 0x00007100ff0677ac */ /* 0x000ea20008000a00 */
[----:B-1----:R-:W-:-:S05]  /*3bf0*/  IMAD.WIDE.U32 R2, R0, 0x8, R2 ;  /* 0x0000000800027825 */ /* 0x002fca00078e0002 */
[----:B0-----:R-:W3:Y:S04]  /*3c00*/  LDG.E.64 R4, desc[UR8][R2.64] ;  /* 0x0000000802047981 */ /* 0x001ee8000c1e1b00 */
[----:B------:R-:W3:Y:S04]  /*3c10*/  LDG.E.64 R6, desc[UR8][R2.64+0x800] ;  /* 0x0008000802067981 */ /* 0x000ee8000c1e1b00 */
[----:B------:R-:W4:Y:S04]  /*3c20*/  LDG.E.64 R8, desc[UR8][R2.64+0x1000] ;  /* 0x0010000802087981 */ /* 0x000f28000c1e1b00 */
[----:B------:R-:W5:Y:S04]  /*3c30*/  LDG.E.64 R12, desc[UR8][R2.64+0x1800] ;  /* 0x00180008020c7981 */ /* 0x000f68000c1e1b00 */
[----:B------:R-:W5:Y:S01]  /*3c40*/  LDG.E.64 R10, desc[UR8][R2.64+0x2000] ;  /* 0x00200008020a7981 */ /* 0x000f62000c1e1b00 */
[----:B------:R-:W-:Y:S01]  /*3c50*/  BSSY.RECONVERGENT B1, `(.L_x_1622) ;  /* 0x000001c000017945 */ /* 0x000fe20003800200 */
[----:B---3--:R-:W-:-:S06]  /*3c60*/  DSETP.GEU.AND P0, PT, R4, R6, PT ;  /* 0x000000060400722a */ /* 0x008fcc0003f0e000 */
[----:B------:R-:W-:Y:S02]  /*3c70*/  FSEL R4, R4, R6, P0 ;  /* 0x0000000604047208 */ /* 0x000fe40000000000 */
[----:B------:R-:W-:Y:S01]  /*3c80*/  FSEL R5, R5, R7, P0 ;  /* 0x0000000705057208 */ /* 0x000fe20000000000 */
[C---:B------:R-:W-:Y:S01]  /*3c90*/  VIADD R7, R0.reuse, 0x200 ;  /* 0x0000020000077836 */ /* 0x040fe20000000000 */
[----:B------:R-:W-:-:S04]  /*3ca0*/  LOP3.LUT R6, R0, 0x400, RZ, 0xfc, !PT ;  /* 0x0000040000067812 */ /* 0x000fc800078efcff */
[----:B----4-:R-:W-:Y:S01]  /*3cb0*/  DSETP.GEU.AND P1, PT, R4, R8, PT ;  /* 0x000000080400722a */ /* 0x010fe20003f2e000 */
[----:B--2---:R-:W-:-:S05]  /*3cc0*/  IADD3 R17, P4, PT, R6, UR6, RZ ;  /* 0x0000000606117c10 */ /* 0x004fca000ff9e0ff */
[----:B------:R-:W-:Y:S01]  /*3cd0*/  FSEL R4, R4, R8, P1 ;  /* 0x0000000804047208 */ /* 0x000fe20000800000 */
[----:B------:R-:W-:Y:S01]  /*3ce0*/  IMAD.X R16, RZ, RZ, UR7, P4 ;  /* 0x00000007ff107e24 */ /* 0x000fe2000a0e06ff */
[----:B------:R-:W-:Y:S01]  /*3cf0*/  FSEL R5, R5, R9, P1 ;  /* 0x0000000905057208 */ /* 0x000fe20000800000 */
[----:B------:R-:W-:-:S05]  /*3d00*/  VIADD R9, R0, 0x100 ;  /* 0x0000010000097836 */ /* 0x000fca0000000000 */
[----:B-----5:R-:W-:Y:S01]  /*3d10*/  DSETP.GEU.AND P2, PT, R4, R12, PT ;  /* 0x0000000c0400722a */ /* 0x020fe20003f4e000 */
[----:B------:R-:W-:-:S05]  /*3d20*/  @P1 SEL R7, R0, R9, P0 ;  /* 0x0000000900071207 */ /* 0x000fca0000000000 */
[----:B------:R-:W-:Y:S02]  /*3d30*/  FSEL R4, R4, R12, P2 ;  /* 0x0000000c04047208 */ /* 0x000fe40001000000 */
[----:B------:R-:W-:-:S06]  /*3d40*/  FSEL R5, R5, R13, P2 ;  /* 0x0000000d05057208 */ /* 0x000fcc0001000000 */
[----:B------:R-:W-:Y:S01]  /*3d50*/  DSETP.GEU.AND P3, PT, R4, R10, PT ;  /* 0x0000000a0400722a */ /* 0x000fe20003f6e000 */
[----:B------:R-:W-:-:S13]  /*3d60*/  @!P2 VIADD R7, R0, 0x300 ;  /* 0x000003000007a836 */ /* 0x000fda0000000000 */
[----:B------:R-:W-:Y:S05]  /*3d70*/  @!P3 BRA `(.L_x_1623) ;  /* 0x000000000024b947 */ /* 0x000fea0003800000 */
[C---:B------:R-:W-:Y:S02]  /*3d80*/  ISETP.GE.U32.AND P0, PT, R7.reuse, R6, PT ;  /* 0x000000060700720c */ /* 0x040fe40003f06070 */
[----:B------:R-:W-:Y:S02]  /*3d90*/  IADD3 R6, P1, PT, R7, UR6, RZ ;  /* 0x0000000607067c10 */ /* 0x000fe4000ff3e0ff */
[----:B------:R-:W-:-:S03]  /*3da0*/  ISETP.GE.U32.AND.EX P0, PT, RZ, RZ, PT, P0 ;  /* 0x000000ffff00720c */ /* 0x000fc60003f06100 */
[----:B------:R-:W-:-:S10]  /*3db0*/  IMAD.X R7, RZ, RZ, UR7, P1 ;  /* 0x00000007ff077e24 */ /* 0x000fd400088e06ff */
[----:B------:R-:W-:-:S06]  /*3dc0*/  DSETP.LT.OR P0, PT, R10, R4, !P0 ;  /* 0x000000040a00722a */ /* 0x000fcc0004701400 */
[----:B------:R-:W-:Y:S02]  /*3dd0*/  FSEL R10, R4, R10, P0 ;  /* 0x0000000a040a7208 */ /* 0x000fe40000000000 */
[----:B------:R-:W-:Y:S02]  /*3de0*/  FSEL R11, R5, R11, P0 ;  /* 0x0000000b050b7208 */ /* 0x000fe40000000000 */
[----:B------:R-:W-:Y:S02]  /*3df0*/  SEL R17, R6, R17, P0 ;  /* 0x0000001106117207 */ /* 0x000fe40000000000 */
[----:B------:R-:W-:-:S07]  /*3e00*/  SEL R16, R7, R16, P0 ;  /* 0x0000001007107207 */ /* 0x000fce0000000000 */
.L_x_1623:
[----:B------:R-:W-:Y:S05]  /*3e10*/  BSYNC.RECONVERGENT B1 ;  /* 0x0000000000017941 */ /* 0x000fea0003800200 */
.L_x_1622:
[----:B------:R-:W-:Y:S01]  /*3e20*/  UISETP.GE.U32.AND UP0, UPT, UR4, 0xa00, UPT ;  /* 0x00000a000400788c */ /* 0x000fe2000bf06070 */
[----:B------:R-:W-:Y:S02]  /*3e30*/  IMAD.MOV.U32 R19, RZ, RZ, 0x500 ;  /* 0x00000500ff137424 */ /* 0x000fe400078e00ff */
[----:B------:R-:W-:Y:S01]  /*3e40*/  IMAD.MOV.U32 R18, RZ, RZ, RZ ;  /* 0x000000ffff127224 */ /* 0x000fe200078e00ff */
[----:B------:R-:W-:-:S09]  /*3e50*/  UISETP.GE.U32.AND.EX UP0, UPT, UR5, URZ, UPT, UP0 ;  /* 0x000000ff0500728c */ /* 0x000fd2000bf06100 */
[----:B------:R-:W-:Y:S05]  /*3e60*/  BRA.U !UP0, `(.L_x_1624) ;  /* 0x0000000508647547 */ /* 0x000fea000b800000 */
[----:B------:R-:W-:Y:S01]  /*3e70*/  IMAD.MOV.U32 R14, RZ, RZ, R10 ;  /* 0x000000ffff0e7224 */ /* 0x000fe200078e000a */
[----:B------:R-:W0:Y:S01]  /*3e80*/  LDCU.64 UR6, c[0x0][0x388] ;  /* 0x00007100ff0677ac */ /* 0x000e220008000a00 */
[----:B------:R-:W-:Y:S02]  /*3e90*/  IMAD.MOV.U32 R15, RZ, RZ, R11 ;  /* 0x000000ffff0f7224 */ /* 0x000fe400078e000b */
[----:B------:R-:W-:Y:S01]  /*3ea0*/  IMAD.MOV.U32 R21, RZ, RZ, 0x500 ;  /* 0x00000500ff157424 */ /* 0x000fe200078e00ff */
[----:B------:R-:W1:Y:S01]  /*3eb0*/  LDCU.64 UR4, c[0x0][0x398] ;  /* 0x00007300ff0477ac */ /* 0x000e620008000a00 */
[----:B------:R-:W-:-:S07]  /*3ec0*/  IMAD.MOV.U32 R19, RZ, RZ, RZ ;  /* 0x000000ffff137224 */ /* 0x000fce00078e00ff */
.L_x_1627:
[----:B------:R-:W-:-:S04]  /*3ed0*/  LEA R24, P0, R21, R2, 0x3 ;  /* 0x0000000215187211 */ /* 0x000fc800078018ff */
[----:B------:R-:W-:-:S05]  /*3ee0*/  LEA.HI.X R25, R21, R3, R19, 0x3, P0 ;  /* 0x0000000315197211 */ /* 0x000fca00000f1c13 */
[----:B------:R-:W2:Y:S04]  /*3ef0*/  LDG.E.64 R12, desc[UR8][R24.64] ;  /* 0x00000008180c7981 */ /* 0x000ea8000c1e1b00 */
[----:B------:R-:W3:Y:S04]  /*3f00*/  LDG.E.64 R8, desc[UR8][R24.64+0x800] ;  /* 0x0008000818087981 */ /* 0x000ee8000c1e1b00 */
[----:B------:R-:W4:Y:S04]  /*3f10*/  LDG.E.64 R6, desc[UR8][R24.64+0x1000] ;  /* 0x0010000818067981 */ /* 0x000f28000c1e1b00 */
[----:B------:R1:W5:Y:S04]  /*3f20*/  LDG.E.64 R4, desc[UR8][R24.64+0x1800] ;  /* 0x0018000818047981 */ /* 0x000368000c1e1b00 */
[----:B------:R1:W5:Y:S01]  /*3f30*/  LDG.E.64 R10, desc[UR8][R24.64+0x2000] ;  /* 0x00200008180a7981 */ /* 0x000362000c1e1b00 */
[----:B0-----:R-:W-:Y:S01]  /*3f40*/  IADD3 R18, P0, P1, R21, UR6, R0 ;  /* 0x0000000615127c10 */ /* 0x001fe2000f91e000 */
[----:B------:R-:W-:Y:S03]  /*3f50*/  BSSY.RECONVERGENT B1, `(.L_x_1625) ;  /* 0x0000027000017945 */ /* 0x000fe60003800200 */
[----:B------:R-:W-:Y:S01]  /*3f60*/  IADD3.X R20, PT, PT, R19, UR7, RZ, P0, P1 ;  /* 0x0000000713147c10 */ /* 0x000fe200087e24ff */
[----:B------:R-:W-:-:S04]  /*3f70*/  IMAD.MOV.U32 R22, RZ, RZ, R18 ;  /* 0x000000ffff167224 */ /* 0x000fc800078e0012 */
[----:B------:R-:W-:Y:S01]  /*3f80*/  IMAD.MOV.U32 R23, RZ, RZ, R20 ;  /* 0x000000ffff177224 */ /* 0x000fe200078e0014 */
[----:B--2---:R-:W-:-:S14]  /*3f90*/  DSETP.GEU.AND P2, PT, R14, R12, PT ;  /* 0x0000000c0e00722a */ /* 0x004fdc0003f4e000 */
[----:B------:R-:W-:-:S04]  /*3fa0*/  @P2 ISETP.GE.U32.AND P0, PT, R17, R22, PT ;  /* 0x000000161100220c */ /* 0x000fc80003f06070 */
[----:B------:R-:W-:-:S13]  /*3fb0*/  @P2 ISETP.GE.AND.EX P0, PT, R16, R23, PT, P0 ;  /* 0x000000171000220c */ /* 0x000fda0003f06300 */
[----:B------:R-:W-:-:S06]  /*3fc0*/  @P2 DSETP.LT.OR P0, PT, R12, R14, !P0 ;  /* 0x0000000e0c00222a */ /* 0x000fcc0004701400 */
[----:B------:R-:W-:Y:S02]  /*3fd0*/  @P2 FSEL R14, R14, R12, P0 ;  /* 0x0000000c0e0e2208 */ /* 0x000fe40000000000 */
[----:B------:R-:W-:Y:S02]  /*3fe0*/  @P2 FSEL R15, R15, R13, P0 ;  /* 0x0000000d0f0f2208 */ /* 0x000fe40000000000 */
[----:B------:R-:W-:Y:S01]  /*3ff0*/  @P2 SEL R22, R17, R22, P0 ;  /* 0x0000001611162207 */ /* 0x000fe20000000000 */
[----:B------:R-:W-:Y:S01]  /*4000*/  @P2 IMAD.MOV.U32 R12, RZ, RZ, R14 ;  /* 0x000000ffff0c2224 */ /* 0x000fe200078e000e */
[----:B------:R-:W-:Y:S01]  /*4010*/  @P2 SEL R23, R16, R23, P0 ;  /* 0x0000001710172207 */ /* 0x000fe20000000000 */
[----:B------:R-:W-:Y:S01]  /*4020*/  @P2 IMAD.MOV.U32 R13, RZ, RZ, R15 ;  /* 0x000000ffff0d2224 */ /* 0x000fe200078e000f */
[----:B------:R-:W-:-:S05]  /*4030*/  IADD3 R15, P3, PT, R18, 0x100, RZ ;  /* 0x00000100120f7810 */ /* 0x000fca0007f7e0ff */
[----:B---3--:R-:W-:Y:S01]  /*4040*/  DSETP.GEU.AND P1, PT, R12, R8, PT ;  /* 0x000000080c00722a */ /* 0x008fe20003f2e000 */
[----:B------:R-:W-:-:S13]  /*4050*/  IMAD.X R16, RZ, RZ, R20, P3 ;  /* 0x000000ffff107224 */ /* 0x000fda00018e0614 */
[----:B------:R-:W-:-:S04]  /*4060*/  @P1 ISETP.GE.U32.AND P0, PT, R22, R15, PT ;  /* 0x0000000f1600120c */ /* 0x000fc80003f06070 */
[----:B------:R-:W-:-:S13]  /*4070*/  @P1 ISETP.GE.AND.EX P0, PT, R23, R16, PT, P0 ;  /* 0x000000101700120c */ /* 0x000fda0003f06300 */
[----:B------:R-:W-:-:S06]  /*4080*/  @P1 DSETP.LT.OR P0, PT, R8, R12, !P0 ;  /* 0x0000000c0800122a */ /* 0x000fcc0004701400 */
[----:B------:R-:W-:Y:S02]  /*4090*/  @P1 FSEL R12, R12, R8, P0 ;  /* 0x000000080c0c1208 */ /* 0x000fe40000000000 */
[----:B------:R-:W-:Y:S02]  /*40a0*/  @P1 FSEL R13, R13, R9, P0 ;  /* 0x000000090d0d1208 */ /* 0x000fe40000000000 */
[----:B------:R-:W-:Y:S01]  /*40b0*/  @P1 SEL R15, R22, R15, P0 ;  /* 0x0000000f160f1207 */ /* 0x000fe20000000000 */
[----:B------:R-:W-:Y:S01]  /*40c0*/  @P1 IMAD.MOV.U32 R8, RZ, RZ, R12 ;  /* 0x000000ffff081224 */ /* 0x000fe200078e000c */
[----:B------:R-:W-:Y:S01]  /*40d0*/  IADD3 R12, P3, PT, R18, 0x200, RZ ;  /* 0x00000200120c7810 */ /* 0x000fe20007f7e0ff */
[----:B------:R-:W-:Y:S01]  /*40e0*/  @P1 IMAD.MOV.U32 R9, RZ, RZ, R13 ;  /* 0x000000ffff091224 */ /* 0x000fe200078e000d */
[----:B------:R-:W-:-:S03]  /*40f0*/  @P1 SEL R16, R23, R16, P0 ;  /* 0x0000001017101207 */ /* 0x000fc60000000000 */
[----:B------:R-:W-:Y:S02]  /*4100*/  IMAD.X R14, RZ, RZ, R20, P3 ;  /* 0x000000ffff0e7224 */ /* 0x000fe400018e0614 */
[----:B----4-:R-:W-:-:S14]  /*4110*/  DSETP.GEU.AND P2, PT, R8, R6, PT ;  /* 0x000000060800722a */ /* 0x010fdc0003f4e000 */
[----:B-1----:R-:W-:Y:S05]  /*4120*/  @!P2 BRA `(.L_x_1626) ;  /* 0x000000000024a947 */ /* 0x002fea0003800000 */
[----:B------:R-:W-:-:S04]  /*4130*/  IADD3 R12, P1, PT, R18, 0x200, RZ ;  /* 0x00000200120c7810 */ /* 0x000fc80007f3e0ff */
[----:B------:R-:W-:Y:S01]  /*4140*/  ISETP.GE.U32.AND P0, PT, R15, R12, PT ;  /* 0x0000000c0f00720c */ /* 0x000fe20003f06070 */
[----:B------:R-:W-:-:S05]  /*4150*/  IMAD.X R13, RZ, RZ, R20, P1 ;  /* 0x000000ffff0d7224 */ /* 0x000fca00008e0614 */
[----:B------:R-:W-:-:S13]  /*4160*/  ISETP.GE.AND.EX P0, PT, R16, R13, PT, P0 ;  /* 0x0000000d1000720c */ /* 0x000fda0003f06300 */
[----:B------:R-:W-:-:S06]  /*4170*/  DSETP.LT.OR P0, PT, R6, R8, !P0 ;  /* 0x000000080600722a */ /* 0x000fcc0004701400 */
[----:B------:R-:W-:Y:S02]  /*4180*/  FSEL R6, R8, R6, P0 ;  /* 0x0000000608067208 */ /* 0x000fe40000000000 */
[----:B------:R-:W-:Y:S02]  /*4190*/  FSEL R7, R9, R7, P0 ;  /* 0x0000000709077208 */ /* 0x000fe40000000000 */
[----:B------:R-:W-:Y:S02]  /*41a0*/  SEL R12, R15, R12, P0 ;  /* 0x0000000c0f0c7207 */ /* 0x000fe40000000000 */
[----:B------:R-:W-:-:S07]  /*41b0*/  SEL R14, R16, R13, P0 ;  /* 0x0000000d100e7207 */ /* 0x000fce0000000000 */
.L_x_1626:
[----:B------:R-:W-:Y:S05]  /*41c0*/  BSYNC.RECONVERGENT B1 ;  /* 0x0000000000017941 */ /* 0x000fea0003800200 */
.L_x_1625:
[----:B-----5:R-:W-:Y:S01]  /*41d0*/  DSETP.GEU.AND P1, PT, R6, R4, PT ;  /* 0x000000040600722a */ /* 0x020fe20003f2e000 */
[C---:B------:R-:W-:Y:S02]  /*41e0*/  IADD3 R8, P0, PT, R18.reuse, 0x300, RZ ;  /* 0x0000030012087810 */ /* 0x040fe40007f1e0ff */
[----:B------:R-:W-:-:S03]  /*41f0*/  IADD3 R17, P3, PT, R18, 0x400, RZ ;  /* 0x0000040012117810 */ /* 0x000fc60007f7e0ff */
[--C-:B------:R-:W-:Y:S02]  /*4200*/  IMAD.X R9, RZ, RZ, R20.reuse, P0 ;  /* 0x000000ffff097224 */ /* 0x100fe400000e0614 */
[----:B------:R-:W-:-:S06]  /*4210*/  IMAD.X R16, RZ, RZ, R20, P3 ;  /* 0x000000ffff107224 */ /* 0x000fcc00018e0614 */
[----:B------:R-:W-:-:S04]  /*4220*/  @P1 ISETP.GE.U32.AND P0, PT, R12, R8, PT ;  /* 0x000000080c00120c */ /* 0x000fc80003f06070 */
[----:B------:R-:W-:-:S13]  /*4230*/  @P1 ISETP.GE.AND.EX P0, PT, R14, R9, PT, P0 ;  /* 0x000000090e00120c */ /* 0x000fda0003f06300 */
[----:B------:R-:W-:-:S06]  /*4240*/  @P1 DSETP.LT.OR P0, PT, R4, R6, !P0 ;  /* 0x000000060400122a */ /* 0x000fcc0004701400 */
[----:B------:R-:W-:Y:S02]  /*4250*/  @P1 FSEL R7, R7, R5, P0 ;  /* 0x0000000507071208 */ /* 0x000fe40000000000 */
[----:B------:R-:W-:Y:S02]  /*4260*/  @P1 FSEL R6, R6, R4, P0 ;  /* 0x0000000406061208 */ /* 0x000fe40000000000 */
[----:B------:R-:W-:Y:S01]  /*4270*/  @P1 SEL R8, R12, R8, P0 ;  /* 0x000000080c081207 */ /* 0x000fe20000000000 */
[----:B------:R-:W-:Y:S01]  /*4280*/  @P1 IMAD.MOV.U32 R5, RZ, RZ, R7 ;  /* 0x000000ffff051224 */ /* 0x000fe200078e0007 */
[----:B------:R-:W-:Y:S02]  /*4290*/  @P1 MOV R4, R6 ;  /* 0x0000000600041202 */ /* 0x000fe40000000f00 */
[----:B------:R-:W-:Y:S02]  /*42a0*/  @P1 SEL R9, R14, R9, P0 ;  /* 0x000000090e091207 */ /* 0x000fe40000000000 */
[----:B------:R-:W-:-:S02]  /*42b0*/  IADD3 R6, P1, PT, R21, 0xa00, RZ ;  /* 0x00000a0015067810 */ /* 0x000fc40007f3e0ff */
[----:B------:R-:W-:Y:S01]  /*42c0*/  DSETP.GEU.AND P2, PT, R4, R10, PT ;  /* 0x0000000a0400722a */ /* 0x000fe20003f4e000 */
[----:B------:R-:W-:Y:S02]  /*42d0*/  IADD3 R21, P3, PT, R21, 0x500, RZ ;  /* 0x0000050015157810 */ /* 0x000fe40007f7e0ff */
[----:B------:R-:W-:Y:S01]  /*42e0*/  ISETP.GT.U32.AND P4, PT, R6, UR4, PT ;  /* 0x0000000406007c0c */ /* 0x000fe2000bf84070 */
[--C-:B------:R-:W-:Y:S02]  /*42f0*/  IMAD.X R6, RZ, RZ, R19.reuse, P1 ;  /* 0x000000ffff067224 */ /* 0x100fe400008e0613 */
[----:B------:R-:W-:-:S03]  /*4300*/  IMAD.X R18, RZ, RZ, R19, P3 ;  /* 0x000000ffff127224 */ /* 0x000fc600018e0613 */
[----:B------:R-:W-:Y:S01]  /*4310*/  ISETP.GT.AND.EX P1, PT, R6, UR5, PT, P4 ;  /* 0x0000000506007c0c */ /* 0x000fe2000bf24340 */
[----:B------:R-:W-:-:S04]  /*4320*/  IMAD.MOV.U32 R19, RZ, RZ, R18 ;  /* 0x000000ffff137224 */ /* 0x000fc800078e0012 */
        /* <DEDUP_REMOVED lines=8> */
[----:B------:R-:W-:Y:S02]  /*43b0*/  @P2 IMAD.MOV.U32 R11, RZ, RZ, R5 ;  /* 0x000000ffff0b2224 */ /* 0x000fe400078e0005 */
[----:B------:R-:W-:Y:S02]  /*43c0*/  IMAD.MOV.U32 R14, RZ, RZ, R10 ;  /* 0x000000ffff0e7224 */ /* 0x000fe400078e000a */
[----:B------:R-:W-:Y:S01]  /*43d0*/  IMAD.MOV.U32 R15, RZ, RZ, R11 ;  /* 0x000000ffff0f7224 */ /* 0x000fe200078e000b */
[----:B------:R-:W-:Y:S06]  /*43e0*/  @!P1 BRA `(.L_x_1627) ;  /* 0xfffffff800b89947 */ /* 0x000fec000383ffff */
[----:B------:R-:W-:-:S07]  /*43f0*/  IMAD.MOV.U32 R19, RZ, RZ, R21 ;  /* 0x000000ffff137224 */ /* 0x000fce00078e0015 */
.L_x_1624:
        /* <DEDUP_REMOVED lines=25> */
.L_x_1634:
        /* <DEDUP_REMOVED lines=31> */
.L_x_1633:
[----:B------:R-:W-:Y:S05]  /*4780*/  BSYNC.RECONVERGENT B3 ;  /* 0x0000000000037941 */ /* 0x000fea0003800200 */
.L_x_1632:
[----:B------:R-:W-:Y:S01]  /*4790*/  IADD3 R13, P0, PT, R13, 0x100, RZ ;  /* 0x000001000d0d7810 */ /* 0x000fe20007f1e0ff */
[----:B------:R-:W-:Y:S02]  /*47a0*/  VIADD R12, R12, 0x100 ;  /* 0x000001000c0c7836 */ /* 0x000fe40000000000 */
[----:B------:R-:W-:Y:S02]  /*47b0*/  IMAD.X R9, RZ, RZ, R9, P3 ;  /* 0x000000ffff097224 */ /* 0x000fe400018e0609 */
[----:B------:R-:W-:Y:S01]  /*47c0*/  IMAD.X R14, RZ, RZ, R14, P0 ;  /* 0x000000ffff0e7224 */ /* 0x000fe200000e060e */
[----:B------:R-:W-:Y:S07]  /*47d0*/  @P2 BRA `(.L_x_1634) ;  /* 0xfffffffc006c2947 */ /* 0x000fee000383ffff */
.L_x_1631:
[----:B------:R-:W-:Y:S05]  /*47e0*/  BSYNC.RECONVERGENT B2 ;  /* 0x0000000000027941 */ /* 0x000fea0003800200 */
.L_x_1630:
[----:B------:R-:W-:-:S13]  /*47f0*/  ISETP.GE.U32.AND P0, PT, R6, 0x300, PT ;  /* 0x000003000600780c */ /* 0x000fda0003f06070 */
[----:B------:R-:W-:Y:S05]  /*4800*/  @!P0 BRA `(.L_x_1629) ;  /* 0x0000000400c88947 */ /* 0x000fea0003800000 */
[----:B------:R-:W0:Y:S01]  /*4810*/  LDC.64 R8, c[0x0][0x380] ;  /* 0x0000e000ff087b82 */ /* 0x000e220000000a00 */
[----:B------:R-:W-:-:S07]  /*4820*/  VIADD R20, R12, 0x200 ;  /* 0x000002000c147836 */ /* 0x000fce0000000000 */
[----:B------:R-:W1:Y:S02]  /*4830*/  LDC.64 R6, c[0x0][0x388] ;  /* 0x0000e200ff067b82 */ /* 0x000e640000000a00 */
.L_x_1643:
        /* <DEDUP_REMOVED lines=13> */
[----:B------:R-:W-:Y:S01]  /*4910*/  MOV R2, R14 ;  /* 0x0000000e00027202 */ /* 0x000fe20000000f00 */
[----:B------:R-:W-:-:S12]  /*4920*/  IMAD.MOV.U32 R3, RZ, RZ, R15 ;  /* 0x000000ffff037224 */ /* 0x000fd800078e000f */
        /* <DEDUP_REMOVED lines=15> */
.L_x_1636:
[----:B------:R-:W-:Y:S05]  /*4a20*/  BSYNC.RECONVERGENT B2 ;  /* 0x0000000000027941 */ /* 0x000fea0003800200 */
.L_x_1635:
        /* <DEDUP_REMOVED lines=26> */
.L_x_1638:
[----:B------:R-:W-:Y:S05]  /*4bd0*/  BSYNC.RECONVERGENT B2 ;  /* 0x0000000000027941 */ /* 0x000fea0003800200 */
.L_x_1637:
[----:B------:R-:W-:Y:S01]  /*4be0*/  DSETP.GEU.AND P0, PT, R16, R10, PT ;  /* 0x0000000a1000722a */ /* 0x000fe20003f0e000 */
[CC--:B------:R-:W-:Y:S01]  /*4bf0*/  IADD3 R13, P1, P4, R19.reuse, R6.reuse, R20 ;  /* 0x00000006130d7210 */ /* 0x0c0fe20007c3e014 */
[----:B------:R-:W-:Y:S01]  /*4c00*/  VIADD R4, R20, 0x100 ;  /* 0x0000010014047836 */ /* 0x000fe20000000000 */
[----:B------:R-:W-:Y:S01]  /*4c10*/  BSSY.RECONVERGENT B2, `(.L_x_1639) ;  /* 0x0000016000027945 */ /* 0x000fe20003800200 */
[----:B------:R-:W-:Y:S01]  /*4c20*/  IMAD.MOV.U32 R2, RZ, RZ, R10 ;  /* 0x000000ffff027224 */ /* 0x000fe200078e000a */
[----:B------:R-:W-:Y:S01]  /*4c30*/  IADD3.X R22, PT, PT, R18, R7, RZ, P1, P4 ;  /* 0x0000000712167210 */ /* 0x000fe20000fe84ff */
[----:B------:R-:W-:Y:S01]  /*4c40*/  IMAD.MOV.U32 R5, RZ, RZ, R13 ;  /* 0x000000ffff057224 */ /* 0x000fe200078e000d */
[----:B------:R-:W-:Y:S01]  /*4c50*/  IADD3 R4, P2, P3, R19, R6, R4 ;  /* 0x0000000613047210 */ /* 0x000fe20007b5e004 */
        /* <DEDUP_REMOVED lines=17> */
.L_x_1640:
[----:B------:R-:W-:Y:S05]  /*4d70*/  BSYNC.RECONVERGENT B2 ;  /* 0x0000000000027941 */ /* 0x000fea0003800200 */
.L_x_1639:
[----:B------:R-:W-:Y:S01]  /*4d80*/  DSETP.GEU.AND P0, PT, R2, R14, PT ;  /* 0x0000000e0200722a */ /* 0x000fe20003f0e000 */
[----:B------:R-:W-:Y:S01]  /*4d90*/  IADD3.X R13, PT, PT, R18, R7, RZ, P2, P3 ;  /* 0x00000007120d7210 */ /* 0x000fe200017e64ff */
        /* <DEDUP_REMOVED lines=20> */
.L_x_1642:
[----:B------:R-:W-:Y:S05]  /*4ee0*/  BSYNC.RECONVERGENT B2 ;  /* 0x0000000000027941 */ /* 0x000fea0003800200 */
.L_x_1641:
[C---:B------:R-:W-:Y:S02]  /*4ef0*/  VIADD R2, R20.reuse, 0x200 ;  /* 0x0000020014027836 */ /* 0x040fe40000000000 */
[----:B------:R-:W-:-:S03]  /*4f00*/  VIADD R20, R20, 0x400 ;  /* 0x0000040014147836 */ /* 0x000fc60000000000 */
[----:B------:R-:W-:-:S13]  /*4f10*/  ISETP.GE.AND P0, PT, R2, R21, PT ;  /* 0x000000150200720c */ /* 0x000fda0003f06270 */
[----:B------:R-:W-:Y:S05]  /*4f20*/  @!P0 BRA `(.L_x_1643) ;  /* 0xfffffff800448947 */ /* 0x000fea000383ffff */
.L_x_1629:
[----:B------:R-:W-:Y:S05]  /*4f30*/  BSYNC.RECONVERGENT B1 ;  /* 0x0000000000017941 */ /* 0x000fea0003800200 */
.L_x_1628:
        /* <DEDUP_REMOVED lines=13> */
[----:B------:R-:W-:Y:S01]  /*5010*/  MOV R12, R6 ;  /* 0x00000006000c7202 */ /* 0x000fe20000000f00 */
[----:B------:R-:W-:Y:S02]  /*5020*/  IMAD.MOV.U32 R13, RZ, RZ, R7 ;  /* 0x000000ffff0d7224 */ /* 0x000fe400078e0007 */
        /* <DEDUP_REMOVED lines=17> */
.L_x_1645:
[----:B------:R-:W-:Y:S05]  /*5140*/  BSYNC.RECONVERGENT B1 ;  /* 0x0000000000017941 */ /* 0x000fea0003800200 */
.L_x_1644:
        /* <DEDUP_REMOVED lines=31> */
.L_x_1647:
[----:B------:R-:W-:Y:S05]  /*5340*/  BSYNC.RECONVERGENT B1 ;  /* 0x0000000000017941 */ /* 0x000fea0003800200 */
.L_x_1646:
        /* <DEDUP_REMOVED lines=31> */
.L_x_1649:
[----:B------:R-:W-:Y:S05]  /*5540*/  BSYNC.RECONVERGENT B1 ;  /* 0x0000000000017941 */ /* 0x000fea0003800200 */
.L_x_1648:
[----:B------:R-:W-:Y:S01]  /*5550*/  ISETP.GT.AND P0, PT, R8, 0x17, PT ;  /* 0x000000170800780c */ /* 0x000fe20003f04270 */
[----:B-1----:R1:W1:Y:S01]  /*5560*/  SHFL.DOWN PT, R6, R2, 0x8, 0x1f ;  /* 0x09001f0002067f89 */ /* 0x00226200000e0000 */
[----:B------:R-:W-:Y:S01]  /*5570*/  BSSY.RECONVERGENT B1, `(.L_x_1650) ;  /* 0x000001d000017945 */ /* 0x000fe20003800200 */
[----:B--2---:R-:W-:Y:S02]  /*5580*/  IMAD.MOV.U32 R9, RZ, RZ, R11 ;  /* 0x000000ffff097224 */ /* 0x004fe400078e000b */
[----:B---3--:R2:W3:Y:S01]  /*5590*/  SHFL.DOWN PT, R7, R3, 0x8, 0x1f ;  /* 0x09001f0003077f89 */ /* 0x0084e200000e0000 */
[----:B------:R-:W-:Y:S02]  /*55a0*/  IMAD.MOV.U32 R10, RZ, RZ, R12 ;  /* 0x000000ffff0a7224 */ /* 0x000fe400078e000c */
[----:B------:R-:W-:Y:S01]  /*55b0*/  IMAD.MOV.U32 R4, RZ, RZ, R2 ;  /* 0x000000ffff047224 */ /* 0x000fe200078e0002 */
[----:B0-----:R2:W0:Y:S01]  /*55c0*/  SHFL.DOWN PT, R14, R11, 0x8, 0x1f ;  /* 0x09001f000b0e7f89 */ /* 0x00142200000e0000 */
[----:B------:R-:W-:-:S03]  /*55d0*/  IMAD.MOV.U32 R5, RZ, RZ, R3 ;  /* 0x000000ffff057224 */ /* 0x000fc600078e0003 */
[----:B----4-:R2:W4:Y:S01]  /*55e0*/  SHFL.DOWN PT, R13, R12, 0x8, 0x1f ;  /* 0x09001f000c0d7f89 */ /* 0x01052200000e0000 */
[----:B------:R-:W-:Y:S05]  /*55f0*/  @P0 BRA `(.L_x_1651) ;  /* 0x0000000000500947 */ /* 0x000fea0003800000 */
[----:B-1-3--:R-:W-:Y:S01]  /*5600*/  DSETP.GEU.AND P0, PT, R2, R6, PT ;  /* 0x000000060200722a */ /* 0x00afe20003f0e000 */
[----:B0-----:R-:W-:Y:S01]  /*5610*/  IMAD.MOV.U32 R9, RZ, RZ, R14 ;  /* 0x000000ffff097224 */ /* 0x001fe200078e000e */
        /* <DEDUP_REMOVED lines=18> */
.L_x_1651:
[----:B------:R-:W-:Y:S05]  /*5740*/  BSYNC.RECONVERGENT B1 ;  /* 0x0000000000017941 */ /* 0x000fea0003800200 */
.L_x_1650:
        /* <DEDUP_REMOVED lines=8> */
[----:B----4-:R-:W-:-:S03]  /*57d0*/  IMAD.MOV.U32 R13, RZ, RZ, R5 ;  /* 0x000000ffff0d7224 */ /* 0x010fc600078e0005 */
[----:B---3--:R3:W4:Y:S01]  /*57e0*/  SHFL.DOWN PT, R7, R10, 0x10, 0x1f ;  /* 0x0a001f000a077f89 */ /* 0x00872200000e0000 */
[----:B------:R-:W-:Y:S05]  /*57f0*/  @P0 BRA `(.L_x_1653) ;  /* 0x0000000000500947 */ /* 0x000fea0003800000 */
[----:B-12---:R-:W-:Y:S01]  /*5800*/  DSETP.GEU.AND P0, PT, R4, R2, PT ;  /* 0x000000020400722a */ /* 0x006fe20003f0e000 */
        /* <DEDUP_REMOVED lines=19> */
.L_x_1653:
[----:B------:R-:W-:Y:S05]  /*5940*/  BSYNC.RECONVERGENT B1 ;  /* 0x0000000000017941 */ /* 0x000fea0003800200 */
.L_x_1652:
[----:B------:R-:W-:Y:S01]  /*5950*/  ISETP.NE.AND P0, PT, R8, RZ, PT ;  /* 0x000000ff0800720c */ /* 0x000fe20003f05270 */
[----:B------:R-:W-:-:S12]  /*5960*/  BSSY.RECONVERGENT B1, `(.L_x_1654) ;  /* 0x000000a000017945 */ /* 0x000fd80003800200 */
[----:B------:R-:W-:Y:S05]  /*5970*/  @P0 BRA `(.L_x_1655) ;  /* 0x0000000000200947 */ /* 0x000fea0003800000 */
[----:B-1----:R-:W1:Y:S01]  /*5980*/  S2R R4, SR_CgaCtaId ;  /* 0x0000000000047919 */ /* 0x002e620000008800 */
[----:B--2---:R-:W-:Y:S02]  /*5990*/  MOV R3, 0x400 ;  /* 0x0000040000037802 */ /* 0x004fe40000000f00 */
[----:B------:R-:W-:-:S04]  /*59a0*/  SHF.R.U32.HI R2, RZ, 0x1, R0 ;  /* 0x00000001ff027819 */ /* 0x000fc80000011600 */
[----:B------:R-:W-:Y:S02]  /*59b0*/  LOP3.LUT R2, R2, 0x1f0, RZ, 0xc0, !PT ;  /* 0x000001f002027812 */ /* 0x000fe400078ec0ff */
[----:B-1----:R-:W-:-:S05]  /*59c0*/  LEA R3, R4, R3, 0x18 ;  /* 0x0000000304037211 */ /* 0x002fca00078ec0ff */
[----:B------:R-:W-:-:S05]  /*59d0*/  IMAD.IADD R3, R2, 0x1, R3 ;  /* 0x0000000102037824 */ /* 0x000fca00078e0203 */
[----:B------:R1:W-:Y:S04]  /*59e0*/  STS.64 [R3+0x10], R14 ;  /* 0x0000100e03007388 */ /* 0x0003e80000000a00 */
[----:B------:R1:W-:Y:S02]  /*59f0*/  STS.64 [R3+0x8], R12 ;  /* 0x0000080c03007388 */ /* 0x0003e40000000a00 */
.L_x_1655:
[----:B------:R-:W-:Y:S05]  /*5a00*/  BSYNC.RECONVERGENT B1 ;  /* 0x0000000000017941 */ /* 0x000fea0003800200 */
.L_x_1654:
[----:B------:R-:W-:Y:S01]  /*5a10*/  BAR.SYNC.DEFER_BLOCKING 0x0 ;  /* 0x0000000000007b1d */ /* 0x000fe20000010000 */
[----:B------:R-:W-:-:S13]  /*5a20*/  ISETP.NE.AND P1, PT, R0, RZ, PT ;  /* 0x000000ff0000720c */ /* 0x000fda0003f25270 */
[----:B------:R-:W-:Y:S05]  /*5a30*/  @P1 BRA `(.L_x_1585) ;  /* 0x00000008008c1947 */ /* 0x000fea0003800000 */
[----:B-12---:R-:W1:Y:S01]  /*5a40*/  S2R R3, SR_CgaCtaId ;  /* 0x0000000000037919 */ /* 0x006e620000008800 */
[----:B------:R-:W-:Y:S01]  /*5a50*/  MOV R0, 0x400 ;  /* 0x0000040000007802 */ /* 0x000fe20000000f00 */
[----:B------:R-:W-:Y:S03]  /*5a60*/  BSSY.RECONVERGENT B1, `(.L_x_1656) ;  /* 0x000001a000017945 */ /* 0x000fe60003800200 */
[----:B-1----:R-:W-:-:S05]  /*5a70*/  LEA R0, R3, R0, 0x18 ;  /* 0x0000000003007211 */ /* 0x002fca00078ec0ff */
[----:B------:R-:W1:Y:S04]  /*5a80*/  LDS.64 R16, [R0+0x18] ;  /* 0x0000180000107984 */ /* 0x000e680000000a00 */
[----:B0---4-:R-:W0:Y:S04]  /*5a90*/  LDS.128 R4, [R0+0x20] ;  /* 0x0000200000047984 */ /* 0x011e280000000c00 */
[----:B------:R2:W4:Y:S04]  /*5aa0*/  LDS.64 R2, [R0+0x80] ;  /* 0x0000800000027984 */ /* 0x0005280000000a00 */
[----:B---3--:R2:W3:Y:S01]  /*5ab0*/  LDS.128 R8, [R0+0x30] ;  /* 0x0000300000087984 */ /* 0x0084e20000000c00 */
        /* <DEDUP_REMOVED lines=20> */
.L_x_1657:
[----:B------:R-:W-:Y:S05]  /*5c00*/  BSYNC.RECONVERGENT B1 ;  /* 0x0000000000017941 */ /* 0x000fea0003800200 */
.L_x_1656:
        /* <DEDUP_REMOVED lines=23> */
.L_x_1659:
[----:B------:R-:W-:Y:S05]  /*5d80*/  BSYNC.RECONVERGENT B1 ;  /* 0x0000000000017941 */ /* 0x000fea0003800200 */
.L_x_1658:
[----:B------:R-:W-:Y:S01]  /*5d90*/  DSETP.GEU.AND P0, PT, R4, R10, PT ;  /* 0x0000000a0400722a */ /* 0x000fe20003f0e000 */
[----:B------:R-:W-:Y:S01]  /*5da0*/  BSSY.RECONVERGENT B1, `(.L_x_1660) ;  /* 0x0000014000017945 */ /* 0x000fe20003800200 */
[----:B------:R-:W-:Y:S01]  /*5db0*/  IMAD.MOV.U32 R20, RZ, RZ, R10 ;  /* 0x000000ffff147224 */ /* 0x000fe200078e000a */
[----:B-1----:R-:W-:Y:S01]  /*5dc0*/  MOV R23, R13 ;  /* 0x0000000d00177202 */ /* 0x002fe20000000f00 */
[----:B------:R-:W-:Y:S02]  /*5dd0*/  IMAD.MOV.U32 R21, RZ, RZ, R11 ;  /* 0x000000ffff157224 */ /* 0x000fe400078e000b */
        /* <DEDUP_REMOVED lines=16> */
.L_x_1661:
[----:B------:R-:W-:Y:S05]  /*5ee0*/  BSYNC.RECONVERGENT B1 ;  /* 0x0000000000017941 */ /* 0x000fea0003800200 */
.L_x_1660:
        /* <DEDUP_REMOVED lines=23> */
.L_x_1663:
[----:B------:R-:W-:Y:S05]  /*6060*/  BSYNC.RECONVERGENT B1 ;  /* 0x0000000000017941 */ /* 0x000fea0003800200 */
.L_x_1662:
        /* <DEDUP_REMOVED lines=21> */
.L_x_1665:
[----:B------:R-:W-:Y:S05]  /*61c0*/  BSYNC.RECONVERGENT B1 ;  /* 0x0000000000017941 */ /* 0x000fea0003800200 */
.L_x_1664:
        /* <DEDUP_REMOVED lines=21> */
.L_x_1667:
[----:B------:R-:W-:Y:S05]  /*6320*/  BSYNC.RECONVERGENT B1 ;  /* 0x0000000000017941 */ /* 0x000fea0003800200 */
.L_x_1666:
        /* <DEDUP_REMOVED lines=20> */
.L_x_1585:
[----:B------:R-:W-:Y:S05]  /*6470*/  BSYNC.RECONVERGENT B0 ;  /* 0x0000000000007941 */ /* 0x000fea0003800200 */
.L_x_1552:
[----:B------:R-:W-:Y:S05]  /*6480*/  @P1 EXIT ;  /* 0x000000000000194d */ /* 0x000fea0003800000 */
[----:B0123--:R-:W0:Y:S02]  /*6490*/  LDC.64 R2, c[0x0][0x390] ;  /* 0x0000e400ff027b82 */ /* 0x00fe240000000a00 */
[----:B0-----:R-:W-:Y:S04]  /*64a0*/  STG.E.64 desc[UR8][R2.64], R12 ;  /* 0x0000000c02007986 */ /* 0x001fe8000c101b08 */
[----:B------:R-:W-:Y:S01]  /*64b0*/  STG.E.64 desc[UR8][R2.64+0x8], R14 ;  /* 0x0000080e02007986 */ /* 0x000fe2000c101b08 */
[----:B------:R-:W-:Y:S05]  /*64c0*/  EXIT ;  /* 0x000000000000794d */ /* 0x000fea0003800000 */
.L_x_1668:
        /* <DEDUP_REMOVED lines=11> */
.L_x_2052:


//--------------------- .text._ZN6thrust24THRUST_300001_SM_1000_NS8cuda_cub4core6detail13_kernel_agentINS1_8__reduce11ReduceAgentIPN4cuda3std3__45tupleIJdlEEESC_SB_iNS1_9__extrema9arg_max_fIdlNS9_4lessIdEEEEEEJSC_SC_iSH_EEEvDpT0_ --------------------------
	.section	.text._ZN6thrust24THRUST_300001_SM_1000_NS8cuda_cub4core6detail13_kernel_agentINS1_8__reduce11ReduceAgentIPN4cuda3std3__45tupleIJdlEEESC_SB_iNS1_9__extrema9arg_max_fIdlNS9_4lessIdEEEEEEJSC_SC_iSH_EEEvDpT0_,"ax",@progbits
	.align	128
        .global         _ZN6thrust24THRUST_300001_SM_1000_NS8cuda_cub4core6detail13_kernel_agentINS1_8__reduce11ReduceAgentIPN4cuda3std3__45tupleIJdlEEESC_SB_iNS1_9__extrema9arg_max_fIdlNS9_4lessIdEEEEEEJSC_SC_iSH_EEEvDpT0_
        .type           _ZN6thrust24THRUST_300001_SM_1000_NS8cuda_cub4core6detail13_kernel_agentINS1_8__reduce11ReduceAgentIPN4cuda3std3__45tupleIJdlEEESC_SB_iNS1_9__extrema9arg_max_fIdlNS9_4lessIdEEEEEEJSC_SC_iSH_EEEvDpT0_,@function
        .size           _ZN6thrust24THRUST_300001_SM_1000_NS8cuda_cub4core6detail13_kernel_agentINS1_8__reduce11ReduceAgentIPN4cuda3std3__45tupleIJdlEEESC_SB_iNS1_9__extrema9arg_max_fIdlNS9_4lessIdEEEEEEJSC_SC_iSH_EEEvDpT0_,(.L_x_2053 - _ZN6thrust24THRUST_300001_SM_1000_NS8cuda_cub4core6detail13_kernel_agentINS1_8__reduce11ReduceAgentIPN4cuda3std3__45tupleIJdlEEESC_SB_iNS1_9__extrema9arg_max_fIdlNS9_4lessIdEEEEEEJSC_SC_iSH_EEEvDpT0_)
        .other          _ZN6thrust24THRUST_300001_SM_1000_NS8cuda_cub4core6detail13_kernel_agentINS1_8__reduce11ReduceAgentIPN4cuda3std3__45tupleIJdlEEESC_SB_iNS1_9__extrema9arg_max_fIdlNS9_4lessIdEEEEEEJSC_SC_iSH_EEEvDpT0_,@"STO_CUDA_ENTRY STV_DEFAULT"
_ZN6thrust24THRUST_300001_SM_1000_NS8cuda_cub4core6detail13_kernel_agentINS1_8__reduce11ReduceAgentIPN4cuda3std3__45tupleIJdlEEESC_SB_iNS1_9__extrema9arg_max_fIdlNS9_4lessIdEEEEEEJSC_SC_iSH_EEEvDpT0_:
.text._ZN6thrust24THRUST_300001_SM_1000_NS8cuda_cub4core6detail13_kernel_agentINS1_8__reduce11ReduceAgentIPN4cuda3std3__45tupleIJdlEEESC_SB_iNS1_9__extrema9arg_max_fIdlNS9_4lessIdEEEEEEJSC_SC_iSH_EEEvDpT0_:
        /* <DEDUP_REMOVED lines=21> */
.L_x_1672:
[----:B0-----:R-:W-:Y:S05]  /*0150*/  BSYNC.RECONVERGENT B1 ;  /* 0x0000000000017941 */ /* 0x001fea0003800200 */
.L_x_1671:
        /* <DEDUP_REMOVED lines=15> */
.L_x_1679:
        /* <DEDUP_REMOVED lines=31> */
.L_x_1678:
[----:B------:R-:W-:Y:S05]  /*0440*/  BSYNC.RECONVERGENT B3 ;  /* 0x0000000000037941 */ /* 0x000fea0003800200 */
.L_x_1677:
[----:B------:R-:W-:Y:S02]  /*0450*/  IMAD.X R3, RZ, RZ, R3, P3 ;  /* 0x000000ffff037224 */ /* 0x000fe400018e0603 */
[----:B------:R-:W-:Y:S01]  /*0460*/  VIADD R19, R19, 0x100 ;  /* 0x0000010013137836 */ /* 0x000fe20000000000 */
[----:B------:R-:W-:Y:S06]  /*0470*/  @P2 BRA `(.L_x_1679) ;  /* 0xfffffffc00742947 */ /* 0x000fec000383ffff */
.L_x_1676:
[----:B------:R-:W-:Y:S05]  /*0480*/  BSYNC.RECONVERGENT B2 ;  /* 0x0000000000027941 */ /* 0x000fea0003800200 */
.L_x_1675:
[----:B------:R-:W0:Y:S01]  /*0490*/  LDC.64 R8, c[0x0][0x380] ;  /* 0x0000e000ff087b82 */ /* 0x000e220000000a00 */
[----:B------:R-:W-:-:S13]  /*04a0*/  ISETP.GE.U32.AND P0, PT, R4, 0x300, PT ;  /* 0x000003000400780c */ /* 0x000fda0003f06070 */
[----:B------:R-:W-:Y:S05]  /*04b0*/  @!P0 BRA `(.L_x_1674) ;  /* 0x0000000400908947 */ /* 0x000fea0003800000 */
.L_x_1688:
        /* <DEDUP_REMOVED lines=13> */
[----:B------:R-:W-:Y:S01]  /*0590*/  IMAD.MOV.U32 R23, RZ, RZ, R12 ;  /* 0x000000ffff177224 */ /* 0x000fe200078e000c */
[----:B------:R-:W-:Y:S01]  /*05a0*/  MOV R25, R13 ;  /* 0x0000000d00197202 */ /* 0x000fe20000000f00 */
[----:B------:R-:W-:Y:S02]  /*05b0*/  IMAD.MOV.U32 R2, RZ, RZ, R14 ;  /* 0x000000ffff027224 */ /* 0x000fe400078e000e */
[----:B------:R-:W-:-:S09]  /*05c0*/  IMAD.MOV.U32 R3, RZ, RZ, R15 ;  /* 0x000000ffff037224 */ /* 0x000fd200078e000f */
        /* <DEDUP_REMOVED lines=9> */
.L_x_1681:
[----:B------:R-:W-:Y:S05]  /*0660*/  BSYNC.RECONVERGENT B2 ;  /* 0x0000000000027941 */ /* 0x000fea0003800200 */
.L_x_1680:
        /* <DEDUP_REMOVED lines=25> */
.L_x_1683:
[----:B------:R-:W-:Y:S05]  /*0800*/  BSYNC.RECONVERGENT B2 ;  /* 0x0000000000027941 */ /* 0x000fea0003800200 */
.L_x_1682:
        /* <DEDUP_REMOVED lines=21> */
.L_x_1685:
[----:B------:R-:W-:Y:S05]  /*0960*/  BSYNC.RECONVERGENT B2 ;  /* 0x0000000000027941 */ /* 0x000fea0003800200 */
.L_x_1684:
        /* <DEDUP_REMOVED lines=8> */
[----:B------:R-:W-:Y:S01]  /*09f0*/  IMAD.MOV.U32 R14, RZ, RZ, R2 ;  /* 0x000000ffff0e7224 */ /* 0x000fe200078e0002 */
[----:B------:R-:W-:Y:S01]  /*0a00*/  MOV R13, R7 ;  /* 0x00000007000d7202 */ /* 0x000fe20000000f00 */
[----:B------:R-:W-:Y:S02]  /*0a10*/  IMAD.MOV.U32 R15, RZ, RZ, R3 ;  /* 0x000000ffff0f7224 */ /* 0x000fe400078e0003 */
[----:B------:R-:W-:-:S09]  /*0a20*/  IMAD.MOV.U32 R12, RZ, RZ, R5 ;  /* 0x000000ffff0c7224 */ /* 0x000fd200078e0005 */
        /* <DEDUP_REMOVED lines=9> */
.L_x_1687:
[----:B------:R-:W-:Y:S05]  /*0ac0*/  BSYNC.RECONVERGENT B2 ;  /* 0x0000000000027941 */ /* 0x000fea0003800200 */
.L_x_1686:
[----:B------:R-:W-:-:S05]  /*0ad0*/  VIADD R19, R19, 0x400 ;  /* 0x0000040013137836 */ /* 0x000fca0000000000 */
[----:B------:R-:W-:-:S13]  /*0ae0*/  ISETP.GE.AND P0, PT, R19, UR5, PT ;  /* 0x0000000513007c0c */ /* 0x000fda000bf06270 */
[----:B------:R-:W-:Y:S05]  /*0af0*/  @!P0 BRA `(.L_x_1688) ;  /* 0xfffffff800708947 */ /* 0x000fea000383ffff */
.L_x_1674:
[----:B------:R-:W-:Y:S05]  /*0b00*/  BSYNC.RECONVERGENT B1 ;  /* 0x0000000000017941 */ /* 0x000fea0003800200 */
.L_x_1673:
        /* <DEDUP_REMOVED lines=35> */
.L_x_1691:
[----:B------:R-:W-:Y:S05]  /*0d40*/  BSYNC.RECONVERGENT B1 ;  /* 0x0000000000017941 */ /* 0x000fea0003800200 */
.L_x_1690:
        /* <DEDUP_REMOVED lines=31> */
.L_x_1693:
[----:B------:R-:W-:Y:S05]  /*0f40*/  BSYNC.RECONVERGENT B1 ;  /* 0x0000000000017941 */ /* 0x000fea0003800200 */
.L_x_1692:
        /* <DEDUP_REMOVED lines=31> */
.L_x_1695:
[----:B------:R-:W-:Y:S05]  /*1140*/  BSYNC.RECONVERGENT B1 ;  /* 0x0000000000017941 */ /* 0x000fea0003800200 */
.L_x_1694:
        /* <DEDUP_REMOVED lines=31> */
.L_x_1697:
[----:B------:R-:W-:Y:S05]  /*1340*/  BSYNC.RECONVERGENT B1 ;  /* 0x0000000000017941 */ /* 0x000fea0003800200 */
.L_x_1696:
[----:B------:R-:W-:Y:S01]  /*1350*/  ISETP.GT.AND P0, PT, R9, 0xf, PT ;  /* 0x0000000f0900780c */ /* 0x000fe20003f04270 */
[----:B-1----:R1:W1:Y:S01]  /*1360*/  SHFL.DOWN PT, R6, R4, 0x10, 0x1f ;  /* 0x0a001f0004067f89 */ /* 0x00226200000e0000 */
[----:B------:R-:W-:Y:S01]  /*1370*/  BSSY.RECONVERGENT B1, `(.L_x_1698) ;  /* 0x000001d000017945 */ /* 0x000fe20003800200 */
[----:B0-----:R-:W-:Y:S01]  /*1380*/  MOV R14, R8 ;  /* 0x00000008000e7202 */ /* 0x001fe20000000f00 */
[----:B----4-:R-:W-:Y:S01]  /*1390*/  IMAD.MOV.U32 R15, RZ, RZ, R10 ;  /* 0x000000ffff0f7224 */ /* 0x010fe200078e000a */
[----:B--2---:R0:W2:Y:S01]  /*13a0*/  SHFL.DOWN PT, R7, R5, 0x10, 0x1f ;  /* 0x0a001f0005077f89 */ /* 0x0040a200000e0000 */
[----:B------:R-:W-:Y:S02]  /*13b0*/  IMAD.MOV.U32 R2, RZ, RZ, R4 ;  /* 0x000000ffff027224 */ /* 0x000fe400078e0004 */
[----:B------:R-:W-:Y:S01]  /*13c0*/  IMAD.MOV.U32 R3, RZ, RZ, R5 ;  /* 0x000000ffff037224 */ /* 0x000fe200078e0005 */
[----:B------:R0:W4:Y:S04]  /*13d0*/  SHFL.DOWN PT, R11, R8, 0x10, 0x1f ;  /* 0x0a001f00080b7f89 */ /* 0x00012800000e0000 */
[----:B------:R0:W0:Y:S01]  /*13e0*/  SHFL.DOWN PT, R13, R10, 0x10, 0x1f ;  /* 0x0a001f000a0d7f89 */ /* 0x00002200000e0000 */
[----:B------:R-:W-:Y:S05]  /*13f0*/  @P0 BRA `(.L_x_1699) ;  /* 0x0000000000500947 */ /* 0x000fea0003800000 */
[----:B-12---:R-:W-:Y:S01]  /*1400*/  DSETP.GEU.AND P0, PT, R4, R6, PT ;  /* 0x000000060400722a */ /* 0x006fe20003f0e000 */
        /* <DEDUP_REMOVED lines=19> */
.L_x_1699:
[----:B------:R-:W-:Y:S05]  /*1540*/  BSYNC.RECONVERGENT B1 ;  /* 0x0000000000017941 */ /* 0x000fea0003800200 */
.L_x_1698:
        /* <DEDUP_REMOVED lines=11> */
.L_x_1701:
[----:B------:R-:W-:Y:S05]  /*1600*/  BSYNC.RECONVERGENT B1 ;  /* 0x0000000000017941 */ /* 0x000fea0003800200 */
.L_x_1700:
        /* <DEDUP_REMOVED lines=8> */
[----:B-12---:R-:W1:Y:S04]  /*1690*/  LDS.128 R4, [R0+0x20] ;  /* 0x0000200000047984 */ /* 0x006e680000000c00 */
[----:B---3--:R2:W3:Y:S04]  /*16a0*/  LDS.64 R12, [R0+0x80] ;  /* 0x00008000000c7984 */ /* 0x0084e80000000a00 */
[----:B----4-:R2:W4:Y:S01]  /*16b0*/  LDS.128 R8, [R0+0x30] ;  /* 0x0000300000087984 */ /* 0x0105220000000c00 */
        /* <DEDUP_REMOVED lines=20> */
.L_x_1704:
[----:B------:R-:W-:Y:S05]  /*1800*/  BSYNC.RECONVERGENT B1 ;  /* 0x0000000000017941 */ /* 0x000fea0003800200 */
.L_x_1703:
        /* <DEDUP_REMOVED lines=10> */
[----:B------:R-:W-:Y:S01]  /*18b0*/  MOV R15, R26 ;  /* 0x0000001a000f7202 */ /* 0x000fe20000000f00 */
[----:B------:R-:W-:Y:S02]  /*18c0*/  IMAD.MOV.U32 R29, RZ, RZ, R27 ;  /* 0x000000ffff1d7224 */ /* 0x000fe400078e001b */
[----:B------:R-:W-:Y:S02]  /*18d0*/  IMAD.MOV.U32 R4, RZ, RZ, R24 ;  /* 0x000000ffff047224 */ /* 0x000fe400078e0018 */
[----:B------:R-:W-:-:S08]  /*18e0*/  IMAD.MOV.U32 R5, RZ, RZ, R25 ;  /* 0x000000ffff057224 */ /* 0x000fd000078e0019 */
        /* <DEDUP_REMOVED lines=9> */
.L_x_1706:
[----:B------:R-:W-:Y:S05]  /*1980*/  BSYNC.RECONVERGENT B1 ;  /* 0x0000000000017941 */ /* 0x000fea0003800200 */
.L_x_1705:
        /* <DEDUP_REMOVED lines=21> */
.L_x_1708:
[----:B------:R-:W-:Y:S05]  /*1ae0*/  BSYNC.RECONVERGENT B1 ;  /* 0x0000000000017941 */ /* 0x000fea0003800200 */
.L_x_1707:
        /* <DEDUP_REMOVED lines=23> */
.L_x_1710:
[----:B------:R-:W-:Y:S05]  /*1c60*/  BSYNC.RECONVERGENT B1 ;  /* 0x0000000000017941 */ /* 0x000fea0003800200 */
.L_x_1709:
        /* <DEDUP_REMOVED lines=21> */
.L_x_1712:
[----:B------:R-:W-:Y:S05]  /*1dc0*/  BSYNC.RECONVERGENT B1 ;  /* 0x0000000000017941 */ /* 0x000fea0003800200 */
.L_x_1711:
        /* <DEDUP_REMOVED lines=21> */
.L_x_1714:
[----:B------:R-:W-:Y:S05]  /*1f20*/  BSYNC.RECONVERGENT B1 ;  /* 0x0000000000017941 */ /* 0x000fea0003800200 */
.L_x_1713:
        /* <DEDUP_REMOVED lines=21> */
.L_x_1689:
[----:B------:R-:W2:Y:S01]  /*2080*/  S2R R4, SR_LANEID ;  /* 0x0000000000047919 */ /* 0x000ea20000000000 */
[----:B-1----:R-:W-:Y:S01]  /*2090*/  LOP3.LUT R2, R0, 0x3e0, RZ, 0xc0, !PT ;  /* 0x000003e000027812 */ /* 0x002fe200078ec0ff */
[----:B------:R-:W-:Y:S01]  /*20a0*/  BSSY.RECONVERGENT B1, `(.L_x_1715) ;  /* 0x0000024000017945 */ /* 0x000fe20003800200 */
[----:B-----5:R-:W-:Y:S02]  /*20b0*/  IMAD.MOV.U32 R16, RZ, RZ, R12 ;  /* 0x000000ffff107224 */ /* 0x020fe400078e000c */
[----:B------:R-:W-:Y:S02]  /*20c0*/  IMAD.MOV.U32 R18, RZ, RZ, R13 ;  /* 0x000000ffff127224 */ /* 0x000fe400078e000d */
[----:B------:R-:W-:Y:S01]  /*20d0*/  VIADD R3, R2, 0x20 ;  /* 0x0000002002037836 */ /* 0x000fe20000000000 */
[----:B------:R-:W-:-:S04]  /*20e0*/  LOP3.LUT R2, RZ, R2, RZ, 0x33, !PT ;  /* 0x00000002ff027212 */ /* 0x000fc800078e33ff */
[----:B------:R-:W-:Y:S01]  /*20f0*/  ISETP.GT.AND P0, PT, R3, UR8, PT ;  /* 0x0000000803007c0c */ /* 0x000fe2000bf04270 */
[----:B------:R-:W-:Y:S02]  /*2100*/  VIADD R2, R2, UR8 ;  /* 0x0000000802027c36 */ /* 0x000fe40008000000 */
[----:B------:R-:W-:-:S03]  /*2110*/  IMAD.MOV.U32 R3, RZ, RZ, R15 ;  /* 0x000000ffff037224 */ /* 0x000fc600078e000f */
[----:B------:R-:W-:Y:S01]  /*2120*/  SEL R5, R2, 0x1f, P0 ;  /* 0x0000001f02057807 */ /* 0x000fe20000000000 */
[----:B------:R-:W-:-:S04]  /*2130*/  IMAD.MOV.U32 R2, RZ, RZ, R14 ;  /* 0x000000ffff027224 */ /* 0x000fc800078e000e */
[----:B------:R1:W3:Y:S04]  /*2140*/  SHFL.DOWN PT, R6, R14, 0x1, R5 ;  /* 0x082000000e067989 */ /* 0x0002e800000e0005 */
[----:B------:R1:W4:Y:S04]  /*2150*/  SHFL.DOWN PT, R7, R15, 0x1, R5 ;  /* 0x082000000f077989 */ /* 0x00032800000e0005 */
[----:B0-----:R1:W0:Y:S01]  /*2160*/  SHFL.DOWN PT, R9, R12, 0x1, R5 ;  /* 0x082000000c097989 */ /* 0x00122200000e0005 */
[----:B--2---:R-:W-:-:S03]  /*2170*/  ISETP.GE.AND P0, PT, R4, R5, PT ;  /* 0x000000050400720c */ /* 0x004fc60003f06270 */
[----:B------:R1:W2:Y:S10]  /*2180*/  SHFL.DOWN PT, R11, R13, 0x1, R5 ;  /* 0x082000000d0b7989 */ /* 0x0002b400000e0005 */
[----:B-1----:R-:W-:Y:S05]  /*2190*/  @P0 BRA `(.L_x_1716) ;  /* 0x0000000000500947 */ /* 0x002fea0003800000 */
[----:B---34-:R-:W-:Y:S01]  /*21a0*/  DSETP.GEU.AND P0, PT, R14, R6, PT ;  /* 0x000000060e00722a */ /* 0x018fe20003f0e000 */
[----:B0-----:R-:W-:Y:S01]  /*21b0*/  MOV R16, R9 ;  /* 0x0000000900107202 */ /* 0x001fe20000000f00 */
[----:B--2---:R-:W-:Y:S02]  /*21c0*/  IMAD.MOV.U32 R18, RZ, RZ, R11 ;  /* 0x000000ffff127224 */ /* 0x004fe400078e000b */
        /* <DEDUP_REMOVED lines=17> */
.L_x_1716:
[----:B------:R-:W-:Y:S05]  /*22e0*/  BSYNC.RECONVERGENT B1 ;  /* 0x0000000000017941 */ /* 0x000fea0003800200 */
.L_x_1715:
        /* <DEDUP_REMOVED lines=8> */
[----:B--2---:R1:W2:Y:S01]  /*2370*/  SHFL.DOWN PT, R11, R16, 0x2, R5 ;  /* 0x08400000100b7989 */ /* 0x0042a200000e0005 */
[----:B----4-:R-:W-:-:S03]  /*2380*/  IMAD.MOV.U32 R7, RZ, RZ, R3 ;  /* 0x000000ffff077224 */ /* 0x010fc600078e0003 */
[----:B------:R1:W4:Y:S04]  /*2390*/  SHFL.DOWN PT, R13, R18, 0x2, R5 ;  /* 0x08400000120d7989 */ /* 0x00032800000e0005 */
[----:B------:R-:W-:Y:S05]  /*23a0*/  @P0 BRA `(.L_x_1718) ;  /* 0x0000000000500947 */ /* 0x000fea0003800000 */
[----:B0--3--:R-:W-:Y:S01]  /*23b0*/  DSETP.GEU.AND P0, PT, R2, R8, PT ;  /* 0x000000080200722a */ /* 0x009fe20003f0e000 */
        /* <DEDUP_REMOVED lines=19> */
.L_x_1718:
[----:B------:R-:W-:Y:S05]  /*24f0*/  BSYNC.RECONVERGENT B1 ;  /* 0x0000000000017941 */ /* 0x000fea0003800200 */
.L_x_1717:
[----:B-1----:R-:W-:Y:S01]  /*2500*/  VIADD R2, R4, 0x4 ;  /* 0x0000000404027836 */ /* 0x002fe20000000000 */
[----:B---3--:R1:W3:Y:S01]  /*2510*/  SHFL.DOWN PT, R8, R6, 0x4, R5 ;  /* 0x0880000006087989 */ /* 0x0082e200000e0005 */
[----:B------:R-:W-:Y:S01]  /*2520*/  BSSY.RECONVERGENT B1, `(.L_x_1719) ;  /* 0x000001e000017945 */ /* 0x000fe20003800200 */
[----:B------:R-:W-:Y:S01]  /*2530*/  IMAD.MOV.U32 R14, RZ, RZ, R10 ;  /* 0x000000ffff0e7224 */ /* 0x000fe200078e000a */
[----:B------:R-:W-:Y:S01]  /*2540*/  MOV R3, R7 ;  /* 0x0000000700037202 */ /* 0x000fe20000000f00 */
[----:B0-----:R1:W0:Y:S01]  /*2550*/  SHFL.DOWN PT, R9, R7, 0x4, R5 ;  /* 0x0880000007097989 */ /* 0x00122200000e0005 */
[----:B------:R-:W-:Y:S01]  /*2560*/  ISETP.GT.AND P0, PT, R2, R5, PT ;  /* 0x000000050200720c */ /* 0x000fe20003f04270 */
[----:B------:R-:W-:Y:S02]  /*2570*/  IMAD.MOV.U32 R16, RZ, RZ, R12 ;  /* 0x000000ffff107224 */ /* 0x000fe400078e000c */
[----:B--2---:R1:W2:Y:S01]  /*2580*/  SHFL.DOWN PT, R11, R10, 0x4, R5 ;  /* 0x088000000a0b7989 */ /* 0x0042a200000e0005 */
[----:B------:R-:W-:-:S03]  /*2590*/  IMAD.MOV.U32 R2, RZ, RZ, R6 ;  /* 0x000000ffff027224 */ /* 0x000fc600078e0006 */
[----:B----4-:R1:W4:Y:S06]  /*25a0*/  SHFL.DOWN PT, R13, R12, 0x4, R5 ;  /* 0x088000000c0d7989 */ /* 0x01032c00000e0005 */
        /* <DEDUP_REMOVED lines=21> */
.L_x_1720:
[----:B------:R-:W-:Y:S05]  /*2700*/  BSYNC.RECONVERGENT B1 ;  /* 0x0000000000017941 */ /* 0x000fea0003800200 */
.L_x_1719:
[----:B-1----:R-:W-:Y:S01]  /*2710*/  VIADD R6, R4, 0x8 ;  /* 0x0000000804067836 */ /* 0x002fe20000000000 */
[----:B---3--:R1:W3:Y:S01]  /*2720*/  SHFL.DOWN PT, R8, R2, 0x8, R5 ;  /* 0x0900000002087989 */ /* 0x0082e200000e0005 */
[----:B------:R-:W-:Y:S01]  /*2730*/  BSSY.RECONVERGENT B1, `(.L_x_1721) ;  /* 0x000001e000017945 */ /* 0x000fe20003800200 */
[----:B------:R-:W-:Y:S02]  /*2740*/  IMAD.MOV.U32 R10, RZ, RZ, R14 ;  /* 0x000000ffff0a7224 */ /* 0x000fe400078e000e */
[----:B------:R-:W-:Y:S01]  /*2750*/  ISETP.GT.AND P0, PT, R6, R5, PT ;  /* 0x000000050600720c */ /* 0x000fe20003f04270 */
[----:B0-----:R1:W0:Y:S01]  /*2760*/  SHFL.DOWN PT, R9, R3, 0x8, R5 ;  /* 0x0900000003097989 */ /* 0x00122200000e0005 */
[----:B------:R-:W-:Y:S02]  /*2770*/  IMAD.MOV.U32 R12, RZ, RZ, R16 ;  /* 0x000000ffff0c7224 */ /* 0x000fe400078e0010 */
[----:B------:R-:W-:Y:S01]  /*2780*/  IMAD.MOV.U32 R6, RZ, RZ, R2 ;  /* 0x000000ffff067224 */ /* 0x000fe200078e0002 */
[----:B--2---:R1:W2:Y:S01]  /*2790*/  SHFL.DOWN PT, R11, R14, 0x8, R5 ;  /* 0x090000000e0b7989 */ /* 0x0042a200000e0005 */
[----:B------:R-:W-:-:S03]  /*27a0*/  IMAD.MOV.U32 R7, RZ, RZ, R3 ;  /* 0x000000ffff077224 */ /* 0x000fc600078e0003 */
[----:B----4-:R1:W4:Y:S04]  /*27b0*/  SHFL.DOWN PT, R13, R16, 0x8, R5 ;  /* 0x09000000100d7989 */ /* 0x01032800000e0005 */
        /* <DEDUP_REMOVED lines=21> */
.L_x_1722:
[----:B------:R-:W-:Y:S05]  /*2910*/  BSYNC.RECONVERGENT B1 ;  /* 0x0000000000017941 */ /* 0x000fea0003800200 */
.L_x_1721:
[----:B-1----:R-:W-:Y:S01]  /*2920*/  VIADD R2, R4, 0x10 ;  /* 0x0000001004027836 */ /* 0x002fe20000000000 */
[----:B---3--:R1:W3:Y:S01]  /*2930*/  SHFL.DOWN PT, R8, R6, 0x10, R5 ;  /* 0x0a00000006087989 */ /* 0x0082e200000e0005 */
[----:B------:R-:W-:Y:S01]  /*2940*/  BSSY.RECONVERGENT B1, `(.L_x_1723) ;  /* 0x000001e000017945 */ /* 0x000fe20003800200 */
[----:B------:R-:W-:Y:S02]  /*2950*/  IMAD.MOV.U32 R14, RZ, RZ, R10 ;  /* 0x000000ffff0e7224 */ /* 0x000fe400078e000a */
[----:B------:R-:W-:Y:S01]  /*2960*/  ISETP.GT.AND P0, PT, R2, R5, PT ;  /* 0x000000050200720c */ /* 0x000fe20003f04270 */
[----:B0-----:R1:W0:Y:S01]  /*2970*/  SHFL.DOWN PT, R9, R7, 0x10, R5 ;  /* 0x0a00000007097989 */ /* 0x00122200000e0005 */
[----:B------:R-:W-:Y:S01]  /*2980*/  IMAD.MOV.U32 R15, RZ, RZ, R12 ;  /* 0x000000ffff0f7224 */ /* 0x000fe200078e000c */
[----:B------:R-:W-:Y:S01]  /*2990*/  MOV R2, R6 ;  /* 0x0000000600027202 */ /* 0x000fe20000000f00 */
[----:B------:R-:W-:Y:S01]  /*29a0*/  IMAD.MOV.U32 R3, RZ, RZ, R7 ;  /* 0x000000ffff037224 */ /* 0x000fe200078e0007 */
[----:B--2---:R1:W2:Y:S04]  /*29b0*/  SHFL.DOWN PT, R11, R10, 0x10, R5 ;  /* 0x0a0000000a0b7989 */ /* 0x0042a800000e0005 */
        /* <DEDUP_REMOVED lines=22> */
.L_x_1724:
[----:B------:R-:W-:Y:S05]  /*2b20*/  BSYNC.RECONVERGENT B1 ;  /* 0x0000000000017941 */ /* 0x000fea0003800200 */
.L_x_1723:
        /* <DEDUP_REMOVED lines=11> */
.L_x_1726:
[----:B------:R-:W-:Y:S05]  /*2be0*/  BSYNC.RECONVERGENT B1 ;  /* 0x0000000000017941 */ /* 0x000fea0003800200 */
.L_x_1725:
[----:B------:R-:W-:Y:S01]  /*2bf0*/  BAR.SYNC.DEFER_BLOCKING 0x0 ;  /* 0x0000000000007b1d */ /* 0x000fe20000010000 */
[----:B------:R-:W-:-:S13]  /*2c00*/  ISETP.NE.AND P1, PT, R0, RZ, PT ;  /* 0x000000ff0000720c */ /* 0x000fda0003f25270 */
[----:B------:R-:W-:Y:S05]  /*2c10*/  @P1 BRA `(.L_x_1702) ;  /* 0x0000003400981947 */ /* 0x000fea0003800000 */
[----:B------:R-:W-:Y:S01]  /*2c20*/  UISETP.GE.AND UP0, UPT, UR8, 0x21, UPT ;  /* 0x000000210800788c */ /* 0x000fe2000bf06270 */
[----:B--2---:R-:W-:Y:S02]  /*2c30*/  IMAD.MOV.U32 R11, RZ, RZ, R14 ;  /* 0x000000ffff0b7224 */ /* 0x004fe400078e000e */
[----:B---3--:R-:W-:Y:S02]  /*2c40*/  IMAD.MOV.U32 R8, RZ, RZ, R15 ;  /* 0x000000ffff087224 */ /* 0x008fe400078e000f */
[----:B------:R-:W-:Y:S02]  /*2c50*/  IMAD.MOV.U32 R4, RZ, RZ, R2 ;  /* 0x000000ffff047224 */ /* 0x000fe400078e0002 */
[----:B-1----:R-:W-:Y:S02]  /*2c60*/  IMAD.MOV.U32 R5, RZ, RZ, R3 ;  /* 0x000000ffff057224 */ /* 0x002fe400078e0003 */
[----:B------:R-:W-:Y:S05]  /*2c70*/  BRA.U !UP0, `(.L_x_1727) ;  /* 0x00000001086c7547 */ /* 0x000fea000b800000 */
[----:B------:R-:W1:Y:S01]  /*2c80*/  S2UR UR5, SR_CgaCtaId ;  /* 0x00000000000579c3 */ /* 0x000e620000008800 */
[----:B------:R-:W-:Y:S01]  /*2c90*/  UMOV UR4, 0x400 ;  /* 0x0000040000047882 */ /* 0x000fe20000000000 */
[----:B------:R-:W-:Y:S01]  /*2ca0*/  BSSY.RECONVERGENT B1, `(.L_x_1727) ;  /* 0x0000018000017945 */ /* 0x000fe20003800200 */
[----:B-1----:R-:W-:-:S09]  /*2cb0*/  ULEA UR4, UR5, UR4, 0x18 ;  /* 0x0000000405047291 */ /* 0x002fd2000f8ec0ff */
[----:B------:R-:W1:Y:S04]  /*2cc0*/  LDS.64 R6, [UR4+0x18] ;  /* 0x00001804ff067984 */ /* 0x000e680008000a00 */
[----:B----4-:R-:W2:Y:S01]  /*2cd0*/  LDS.64 R12, [UR4+0x20] ;  /* 0x00002004ff0c7984 */ /* 0x010ea20008000a00 */
[----:B-1----:R-:W-:Y:S01]  /*2ce0*/  DSETP.GEU.AND P0, PT, R2, R6, PT ;  /* 0x000000060200722a */ /* 0x002fe20003f0e000 */
        /* <DEDUP_REMOVED lines=19> */
.L_x_1728:
[----:B------:R-:W-:Y:S05]  /*2e20*/  BSYNC.RECONVERGENT B1 ;  /* 0x0000000000017941 */ /* 0x000fea0003800200 */
.L_x_1727:
[----:B------:R-:W-:Y:S01]  /*2e30*/  UISETP.GE.AND UP0, UPT, UR8, 0x41, UPT ;  /* 0x000000410800788c */ /* 0x000fe2000bf06270 */
[----:B0-----:R-:W-:Y:S01]  /*2e40*/  IMAD.MOV.U32 R9, RZ, RZ, R11 ;  /* 0x000000ffff097224 */ /* 0x001fe200078e000b */
        /* <DEDUP_REMOVED lines=9> */
[----:B----4-:R-:W1:Y:S01]  /*2ee0*/  LDS.64 R12, [UR4+0x30] ;  /* 0x00003004ff0c7984 */ /* 0x010e620008000a00 */
        /* <DEDUP_REMOVED lines=20> */
.L_x_1730:
[----:B------:R-:W-:Y:S05]  /*3030*/  BSYNC.RECONVERGENT B1 ;  /* 0x0000000000017941 */ /* 0x000fea0003800200 */
.L_x_1729:
        /* <DEDUP_REMOVED lines=32> */
.L_x_1732:
[----:B------:R-:W-:Y:S05]  /*3240*/  BSYNC.RECONVERGENT B1 ;  /* 0x0000000000017941 */ /* 0x000fea0003800200 */
.L_x_1731:
        /* <DEDUP_REMOVED lines=32> */
.L_x_1734:
[----:B------:R-:W-:Y:S05]  /*3450*/  BSYNC.RECONVERGENT B1 ;  /* 0x0000000000017941 */ /* 0x000fea0003800200 */
.L_x_1733:
        /* <DEDUP_REMOVED lines=32> */
.L_x_1736:
[----:B------:R-:W-:Y:S05]  /*3660*/  BSYNC.RECONVERGENT B1 ;  /* 0x0000000000017941 */ /* 0x000fea0003800200 */
.L_x_1735:
        /* <DEDUP_REMOVED lines=13> */
[----:B------:R-:W-:Y:S01]  /*3740*/  MOV R6, R2 ;  /* 0x0000000200067202 */ /* 0x000fe20000000f00 */
[----:B------:R-:W-:Y:S02]  /*3750*/  IMAD.MOV.U32 R7, RZ, RZ, R3 ;  /* 0x000000ffff077224 */ /* 0x000fe400078e0003 */
        /* <DEDUP_REMOVED lines=17> */
.L_x_1738:
[----:B------:R-:W-:Y:S05]  /*3870*/  BSYNC.RECONVERGENT B1 ;  /* 0x0000000000017941 */ /* 0x000fea0003800200 */
.L_x_1737:
        /* <DEDUP_REMOVED lines=32> */
.L_x_1670:
        /* <DEDUP_REMOVED lines=34> */
[----:B------:R-:W-:-:S04]  /*3ca0*/  IMAD.MOV.U32 R15, RZ, RZ, 0x500 ;  /* 0x00000500ff0f7424 */ /* 0x000fc800078e00ff */
        /* <DEDUP_REMOVED lines=8> */
[----:B------:R-:W-:Y:S02]  /*3d30*/  @P2 MOV R9, R13 ;  /* 0x0000000d00092202 */ /* 0x000fe40000000f00 */
[----:B------:R-:W-:-:S04]  /*3d40*/  @P2 SEL R7, R11, R7, P0 ;  /* 0x000000070b072207 */ /* 0x000fc80000000000 */
        /* <DEDUP_REMOVED lines=11> */
[----:B------:R-:W-:Y:S01]  /*3e00*/  IMAD.MOV.U32 R27, RZ, RZ, R2 ;  /* 0x000000ffff1b7224 */ /* 0x000fe200078e0002 */
[----:B------:R-:W0:Y:S01]  /*3e10*/  LDCU UR4, c[0x0][0x390] ;  /* 0x00007200ff0477ac */ /* 0x000e220008000800 */
[----:B------:R-:W-:Y:S02]  /*3e20*/  IMAD.MOV.U32 R24, RZ, RZ, R3 ;  /* 0x000000ffff187224 */ /* 0x000fe400078e0003 */
[----:B------:R-:W-:-:S07]  /*3e30*/  IMAD.MOV.U32 R25, RZ, RZ, 0x500 ;  /* 0x00000500ff197424 */ /* 0x000fce00078e00ff */
.L_x_1740:
[----:B------:R-:W1:Y:S01]  /*3e40*/  LDC.64 R22, c[0x0][0x380] ;  /* 0x0000e000ff167b82 */ /* 0x000e620000000a00 */
[----:B------:R-:W-:-:S04]  /*3e50*/  IMAD.IADD R3, R0, 0x1, R25 ;  /* 0x0000000100037824 */ /* 0x000fc800078e0219 */
[----:B-1----:R-:W-:-:S05]  /*3e60*/  IMAD.WIDE.U32 R22, R3, 0x10, R22 ;  /* 0x0000001003167825 */ /* 0x002fca00078e0016 */
        /* <DEDUP_REMOVED lines=17> */
[----:B------:R-:W-:-:S06]  /*3f80*/  @P2 IMAD.MOV.U32 R6, RZ, RZ, R29 ;  /* 0x000000ffff062224 */ /* 0x000fcc00078e001d */
[----:B----4-:R-:W-:Y:S01]  /*3f90*/  DSETP.GEU.AND P1, PT, R6, R10, PT ;  /* 0x0000000a0600722a */ /* 0x010fe20003f2e000 */
[----:B------:R-:W-:Y:S02]  /*3fa0*/  @P2 SEL R8, R27, R8, P0 ;  /* 0x000000081b082207 */ /* 0x000fe40000000000 */
[----:B------:R-:W-:-:S11]  /*3fb0*/  @P2 SEL R9, R24, R9, P0 ;  /* 0x0000000918092207 */ /* 0x000fd60000000000 */
[----:B-----5:R-:W-:-:S04]  /*3fc0*/  @P1 ISETP.GE.U32.AND P0, PT, R8, R12, PT ;  /* 0x0000000c0800120c */ /* 0x020fc80003f06070 */
        /* <DEDUP_REMOVED lines=25> */
[----:B------:R-:W-:Y:S01]  /*4160*/  @P1 IMAD.MOV.U32 R19, RZ, RZ, R15 ;  /* 0x000000ffff131224 */ /* 0x000fe200078e000f */
[----:B------:R-:W-:Y:S02]  /*4170*/  @P1 SEL R20, R16, R20, P0 ;  /* 0x0000001410141207 */ /* 0x000fe40000000000 */
[----:B------:R-:W-:Y:S01]  /*4180*/  @P1 SEL R21, R17, R21, P0 ;  /* 0x0000001511151207 */ /* 0x000fe20000000000 */
[----:B------:R-:W-:-:S05]  /*4190*/  VIADD R7, R25, 0xa00 ;  /* 0x00000a0019077836 */ /* 0x000fca0000000000 */
[----:B0-----:R-:W-:Y:S01]  /*41a0*/  ISETP.GT.AND P1, PT, R7, UR4, PT ;  /* 0x0000000407007c0c */ /* 0x001fe2000bf24270 */
[----:B------:R-:W-:-:S04]  /*41b0*/  VIADD R15, R25, 0x500 ;  /* 0x00000500190f7836 */ /* 0x000fc80000000000 */
[----:B------:R-:W-:Y:S01]  /*41c0*/  IMAD.MOV.U32 R25, RZ, RZ, R15 ;  /* 0x000000ffff197224 */ /* 0x000fe200078e000f */
[----:B--2---:R-:W-:-:S14]  /*41d0*/  DSETP.GEU.AND P2, PT, R18, R4, PT ;  /* 0x000000041200722a */ /* 0x004fdc0003f4e000 */
[----:B------:R-:W-:-:S04]  /*41e0*/  @P2 ISETP.GE.U32.AND P0, PT, R20, R2, PT ;  /* 0x000000021400220c */ /* 0x000fc80003f06070 */
[----:B------:R-:W-:-:S13]  /*41f0*/  @P2 ISETP.GE.AND.EX P0, PT, R21, R3, PT, P0 ;  /* 0x000000031500220c */ /* 0x000fda0003f06300 */
[----:B------:R-:W-:-:S06]  /*4200*/  @P2 DSETP.GT.OR P0, PT, R18, R4, !P0 ;  /* 0x000000041200222a */ /* 0x000fcc0004704400 */
[----:B------:R-:W-:Y:S02]  /*4210*/  @P2 FSEL R6, R18, R4, P0 ;  /* 0x0000000412062208 */ /* 0x000fe40000000000 */
[----:B------:R-:W-:Y:S02]  /*4220*/  @P2 FSEL R19, R19, R5, P0 ;  /* 0x0000000513132208 */ /* 0x000fe40000000000 */
[----:B------:R-:W-:Y:S02]  /*4230*/  @P2 SEL R2, R20, R2, P0 ;  /* 0x0000000214022207 */ /* 0x000fe40000000000 */
[----:B------:R-:W-:Y:S01]  /*4240*/  @P2 SEL R3, R21, R3, P0 ;  /* 0x0000000315032207 */ /* 0x000fe20000000000 */
[----:B------:R-:W-:Y:S02]  /*4250*/  @P2 IMAD.MOV.U32 R4, RZ, RZ, R6 ;  /* 0x000000ffff042224 */ /* 0x000fe400078e0006 */
[----:B------:R-:W-:Y:S02]  /*4260*/  @P2 IMAD.MOV.U32 R5, RZ, RZ, R19 ;  /* 0x000000ffff052224 */ /* 0x000fe400078e0013 */
[----:B------:R-:W-:-:S02]  /*4270*/  IMAD.MOV.U32 R27, RZ, RZ, R2 ;  /* 0x000000ffff1b7224 */ /* 0x000fc400078e0002 */
[----:B------:R-:W-:Y:S01]  /*4280*/  IMAD.MOV.U32 R24, RZ, RZ, R3 ;  /* 0x000000ffff187224 */ /* 0x000fe200078e0003 */
[----:B------:R-:W-:Y:S06]  /*4290*/  @!P1 BRA `(.L_x_1740) ;  /* 0xfffffff800e89947 */ /* 0x000fec000383ffff */
.L_x_1739:
        /* <DEDUP_REMOVED lines=14> */
[----:B------:R-:W-:Y:S01]  /*4380*/  LEA.HI R8, R20, 0x1, RZ, 0x18 ;  /* 0x0000000114087811 */ /* 0x000fe200078fc0ff */
[----:B------:R-:W-:Y:S01]  /*4390*/  IMAD.IADD R21, R0, 0x1, R15 ;  /* 0x0000000100157824 */ /* 0x000fe200078e020f */
[----:B------:R-:W-:Y:S02]  /*43a0*/  MOV R12, R0 ;  /* 0x00000000000c7202 */ /* 0x000fe40000000f00 */
[----:B------:R-:W-:-:S05]  /*43b0*/  LOP3.LUT R8, R8, 0x3, RZ, 0xc0, !PT ;  /* 0x0000000308087812 */ /* 0x000fca00078ec0ff */
[----:B------:R-:W-:-:S07]  /*43c0*/  IMAD.MOV R14, RZ, RZ, -R8 ;  /* 0x000000ffff0e7224 */ /* 0x000fce00078e0a08 */
.L_x_1747:
[----:B0-----:R-:W-:-:S05]  /*43d0*/  IMAD.WIDE.U32 R18, R21, 0x10, R6 ;  /* 0x0000001015127825 */ /* 0x001fca00078e0006 */
[----:B------:R-:W2:Y:S04]  /*43e0*/  LDG.E.64.CONSTANT R8, desc[UR6][R18.64] ;  /* 0x0000000612087981 */ /* 0x000ea8000c1e9b00 */
[----:B------:R-:W3:Y:S01]  /*43f0*/  LDG.E.64.CONSTANT R10, desc[UR6][R18.64+0x8] ;  /* 0x00000806120a7981 */ /* 0x000ee2000c1e9b00 */
[----:B------:R-:W-:Y:S01]  /*4400*/  VIADD R14, R14, 0x1 ;  /* 0x000000010e0e7836 */ /* 0x000fe20000000000 */
[----:B------:R-:W-:Y:S01]  /*4410*/  BSSY.RECONVERGENT B3, `(.L_x_1745) ;  /* 0x000001a000037945 */ /* 0x000fe20003800200 */
[----:B------:R-:W-:Y:S02]  /*4420*/  IMAD.MOV.U32 R23, RZ, RZ, R2 ;  /* 0x000000ffff177224 */ /* 0x000fe400078e0002 */
        /* <DEDUP_REMOVED lines=24> */
.L_x_1746:
[----:B------:R-:W-:Y:S05]  /*45b0*/  BSYNC.RECONVERGENT B3 ;  /* 0x0000000000037941 */ /* 0x000fea0003800200 */
.L_x_1745:
[----:B------:R-:W-:Y:S02]  /*45c0*/  VIADD R12, R12, 0x100 ;  /* 0x000001000c0c7836 */ /* 0x000fe40000000000 */
[----:B------:R-:W-:Y:S01]  /*45d0*/  VIADD R21, R21, 0x100 ;  /* 0x0000010015157836 */ /* 0x000fe20000000000 */
[----:B------:R-:W-:Y:S06]  /*45e0*/  @P2 BRA `(.L_x_1747) ;  /* 0xfffffffc00782947 */ /* 0x000fec000383ffff */
.L_x_1744:
[----:B------:R-:W-:Y:S05]  /*45f0*/  BSYNC.RECONVERGENT B2 ;  /* 0x0000000000027941 */ /* 0x000fea0003800200 */
.L_x_1743:
        /* <DEDUP_REMOVED lines=11> */
.L_x_1756:
[----:B-1----:R-:W-:-:S05]  /*46b0*/  IMAD.WIDE.U32 R8, R15, 0x10, R10 ;  /* 0x000000100f087825 */ /* 0x002fca00078e000a */
[----:B------:R-:W2:Y:S04]  /*46c0*/  LDG.E.64.CONSTANT R22, desc[UR6][R8.64] ;  /* 0x0000000608167981 */ /* 0x000ea8000c1e9b00 */
[----:B------:R0:W3:Y:S02]  /*46d0*/  LDG.E.64.CONSTANT R6, desc[UR6][R8.64+0x8] ;  /* 0x0000080608067981 */ /* 0x0000e4000c1e9b00 */
[----:B0-----:R-:W-:Y:S02]  /*46e0*/  IMAD.MOV.U32 R8, RZ, RZ, R14 ;  /* 0x000000ffff087224 */ /* 0x001fe400078e000e */
[----:B------:R-:W-:-:S05]  /*46f0*/  IMAD.MOV.U32 R9, RZ, RZ, R17 ;  /* 0x000000ffff097224 */ /* 0x000fca00078e0011 */
[----:B------:R0:W5:Y:S04]  /*4700*/  LDG.E.64.CONSTANT R20, desc[UR6][R8.64+-0x2008] ;  /* 0xffdff80608147981 */ /* 0x000168000c1e9b00 */
[----:B------:R0:W5:Y:S01]  /*4710*/  LDG.E.64.CONSTANT R18, desc[UR6][R8.64+-0x2000] ;  /* 0xffe0000608127981 */ /* 0x000162000c1e9b00 */
[----:B------:R-:W-:Y:S01]  /*4720*/  BSSY.RECONVERGENT B2, `(.L_x_1748) ;  /* 0x0000015000027945 */ /* 0x000fe20003800200 */
[----:B--2---:R-:W-:Y:S01]  /*4730*/  DSETP.GEU.AND P0, PT, R4, R22, PT ;  /* 0x000000160400722a */ /* 0x004fe20003f0e000 */
[----:B------:R-:W-:Y:S02]  /*4740*/  IMAD.MOV.U32 R16, RZ, RZ, R22 ;  /* 0x000000ffff107224 */ /* 0x000fe400078e0016 */
[----:B------:R-:W-:Y:S01]  /*4750*/  IMAD.MOV.U32 R17, RZ, RZ, R23 ;  /* 0x000000ffff117224 */ /* 0x000fe200078e0017 */
[----:B---3--:R-:W-:Y:S01]  /*4760*/  MOV R29, R7 ;  /* 0x00000007001d7202 */ /* 0x008fe20000000f00 */
[----:B------:R-:W-:-:S09]  /*4770*/  IMAD.MOV.U32 R27, RZ, RZ, R6 ;  /* 0x000000ffff1b7224 */ /* 0x000fd200078e0006 */
        /* <DEDUP_REMOVED lines=15> */
.L_x_1749:
[----:B------:R-:W-:Y:S05]  /*4870*/  BSYNC.RECONVERGENT B2 ;  /* 0x0000000000027941 */ /* 0x000fea0003800200 */
.L_x_1748:
[----:B------:R0:W5:Y:S04]  /*4880*/  LDG.E.64.CONSTANT R6, desc[UR6][R8.64+-0x1008] ;  /* 0xffeff80608067981 */ /* 0x000168000c1e9b00 */
[----:B------:R0:W5:Y:S02]  /*4890*/  LDG.E.64.CONSTANT R4, desc[UR6][R8.64+-0x1000] ;  /* 0xfff0000608047981 */ /* 0x000164000c1e9b00 */
[----:B-----5:R-:W-:Y:S01]  /*48a0*/  DSETP.GEU.AND P0, PT, R16, R20, PT ;  /* 0x000000141000722a */ /* 0x020fe20003f0e000 */
[----:B------:R-:W-:Y:S01]  /*48b0*/  BSSY.RECONVERGENT B2, `(.L_x_1750) ;  /* 0x0000014000027945 */ /* 0x000fe20003800200 */
[----:B------:R-:W-:Y:S02]  /*48c0*/  IMAD.MOV.U32 R2, RZ, RZ, R20 ;  /* 0x000000ffff027224 */ /* 0x000fe400078e0014 */
[----:B------:R-:W-:-:S02]  /*48d0*/  IMAD.MOV.U32 R3, RZ, RZ, R21 ;  /* 0x000000ffff037224 */ /* 0x000fc400078e0015 */
        /* <DEDUP_REMOVED lines=17> */
.L_x_1751:
[----:B------:R-:W-:Y:S05]  /*49f0*/  BSYNC.RECONVERGENT B2 ;  /* 0x0000000000027941 */ /* 0x000fea0003800200 */
.L_x_1750:
[----:B------:R0:W5:Y:S04]  /*4a00*/  LDG.E.64.CONSTANT R16, desc[UR6][R8.64+-0x8] ;  /* 0xfffff80608107981 */ /* 0x000168000c1e9b00 */
[----:B------:R0:W5:Y:S01]  /*4a10*/  LDG.E.64.CONSTANT R18, desc[UR6][R8.64] ;  /* 0x0000000608127981 */ /* 0x000162000c1e9b00 */
[----:B------:R-:W-:Y:S01]  /*4a20*/  DSETP.GEU.AND P0, PT, R2, R6, PT ;  /* 0x000000060200722a */ /* 0x000fe20003f0e000 */
[----:B------:R-:W-:Y:S01]  /*4a30*/  BSSY.RECONVERGENT B2, `(.L_x_1752) ;  /* 0x0000014000027945 */ /* 0x000fe20003800200 */
[----:B------:R-:W-:Y:S02]  /*4a40*/  IMAD.MOV.U32 R20, RZ, RZ, R6 ;  /* 0x000000ffff147224 */ /* 0x000fe400078e0006 */
[----:B------:R-:W-:Y:S02]  /*4a50*/  IMAD.MOV.U32 R21, RZ, RZ, R7 ;  /* 0x000000ffff157224 */ /* 0x000fe400078e0007 */
[----:B------:R-:W-:-:S02]  /*4a60*/  IMAD.MOV.U32 R29, RZ, RZ, R4 ;  /* 0x000000ffff1d7224 */ /* 0x000fc400078e0004 */
        /* <DEDUP_REMOVED lines=16> */
.L_x_1753:
[----:B------:R-:W-:Y:S05]  /*4b70*/  BSYNC.RECONVERGENT B2 ;  /* 0x0000000000027941 */ /* 0x000fea0003800200 */
.L_x_1752:
        /* <DEDUP_REMOVED lines=21> */
.L_x_1755:
[----:B------:R-:W-:Y:S05]  /*4cd0*/  BSYNC.RECONVERGENT B2 ;  /* 0x0000000000027941 */ /* 0x000fea0003800200 */
.L_x_1754:
[----:B------:R-:W-:Y:S01]  /*4ce0*/  VIADD R12, R12, 0x400 ;  /* 0x000004000c0c7836 */ /* 0x000fe20000000000 */
[----:B------:R-:W-:Y:S01]  /*4cf0*/  IADD3 R14, P1, PT, R8, 0x4000, RZ ;  /* 0x00004000080e7810 */ /* 0x000fe20007f3e0ff */
[----:B------:R-:W-:-:S03]  /*4d00*/  VIADD R15, R15, 0x400 ;  /* 0x000004000f0f7836 */ /* 0x000fc60000000000 */
[----:B------:R-:W-:Y:S01]  /*4d10*/  ISETP.GE.AND P0, PT, R12, R13, PT ;  /* 0x0000000d0c00720c */ /* 0x000fe20003f06270 */
[----:B------:R-:W-:-:S12]  /*4d20*/  IMAD.X R17, RZ, RZ, R9, P1 ;  /* 0x000000ffff117224 */ /* 0x000fd800008e0609 */
[----:B------:R-:W-:Y:S05]  /*4d30*/  @!P0 BRA `(.L_x_1756) ;  /* 0xfffffff8005c8947 */ /* 0x000fea000383ffff */
.L_x_1742:
[----:B------:R-:W-:Y:S05]  /*4d40*/  BSYNC.RECONVERGENT B1 ;  /* 0x0000000000017941 */ /* 0x000fea0003800200 */
.L_x_1741:
        /* <DEDUP_REMOVED lines=32> */
.L_x_1758:
[----:B------:R-:W-:Y:S05]  /*4f50*/  BSYNC.RECONVERGENT B1 ;  /* 0x0000000000017941 */ /* 0x000fea0003800200 */
.L_x_1757:
        /* <DEDUP_REMOVED lines=12> */
[----:B---3--:R-:W-:Y:S01]  /*5020*/  IMAD.MOV.U32 R8, RZ, RZ, R14 ;  /* 0x000000ffff087224 */ /* 0x008fe200078e000e */
        /* <DEDUP_REMOVED lines=18> */
.L_x_1760:
[----:B------:R-:W-:Y:S05]  /*5150*/  BSYNC.RECONVERGENT B1 ;  /* 0x0000000000017941 */ /* 0x000fea0003800200 */
.L_x_1759:
[----:B------:R-:W-:Y:S01]  /*5160*/  ISETP.GT.AND P0, PT, R10, 0x1b, PT ;  /* 0x0000001b0a00780c */ /* 0x000fe20003f04270 */
[----:B0-----:R0:W0:Y:S01]  /*5170*/  SHFL.DOWN PT, R6, R2, 0x4, 0x1f ;  /* 0x08801f0002067f89 */ /* 0x00102200000e0000 */
[----:B------:R-:W-:Y:S01]  /*5180*/  BSSY.RECONVERGENT B1, `(.L_x_1761) ;  /* 0x000001d000017945 */ /* 0x000fe20003800200 */
[----:B------:R-:W-:Y:S02]  /*5190*/  IMAD.MOV.U32 R11, RZ, RZ, R8 ;  /* 0x000000ffff0b7224 */ /* 0x000fe400078e0008 */
[----:B------:R0:W0:Y:S01]  /*51a0*/  SHFL.DOWN PT, R7, R3, 0x4, 0x1f ;  /* 0x08801f0003077f89 */ /* 0x00002200000e0000 */
[----:B------:R-:W-:Y:S02]  /*51b0*/  IMAD.MOV.U32 R12, RZ, RZ, R9 ;  /* 0x000000ffff0c7224 */ /* 0x000fe400078e0009 */
[----:B-1----:R-:W-:Y:S01]  /*51c0*/  IMAD.MOV.U32 R4, RZ, RZ, R2 ;  /* 0x000000ffff047224 */ /* 0x002fe200078e0002 */
[----:B----4-:R1:W4:Y:S01]  /*51d0*/  SHFL.DOWN PT, R13, R8, 0x4, 0x1f ;  /* 0x08801f00080d7f89 */ /* 0x01032200000e0000 */
[----:B--2---:R-:W-:-:S03]  /*51e0*/  IMAD.MOV.U32 R5, RZ, RZ, R3 ;  /* 0x000000ffff057224 */ /* 0x004fc600078e0003 */
[----:B---3--:R1:W2:Y:S01]  /*51f0*/  SHFL.DOWN PT, R14, R9, 0x4, 0x1f ;  /* 0x08801f00090e7f89 */ /* 0x0082a200000e0000 */
[----:B------:R-:W-:Y:S05]  /*5200*/  @P0 BRA `(.L_x_1762) ;  /* 0x0000000000500947 */ /* 0x000fea0003800000 */
[----:B0-----:R-:W-:Y:S01]  /*5210*/  DSETP.GEU.AND P0, PT, R2, R6, PT ;  /* 0x000000060200722a */ /* 0x001fe20003f0e000 */
[----:B----4-:R-:W-:Y:S02]  /*5220*/  IMAD.MOV.U32 R11, RZ, RZ, R13 ;  /* 0x000000ffff0b7224 */ /* 0x010fe400078e000d */
[----:B--2---:R-:W-:Y:S02]  /*5230*/  IMAD.MOV.U32 R12, RZ, RZ, R14 ;  /* 0x000000ffff0c7224 */ /* 0x004fe400078e000e */
        /* <DEDUP_REMOVED lines=17> */
.L_x_1762:
[----:B------:R-:W-:Y:S05]  /*5350*/  BSYNC.RECONVERGENT B1 ;  /* 0x0000000000017941 */ /* 0x000fea0003800200 */
.L_x_1761:
[----:B------:R-:W-:Y:S01]  /*5360*/  ISETP.GT.AND P0, PT, R10, 0x17, PT ;  /* 0x000000170a00780c */ /* 0x000fe20003f04270 */
[----:B0-----:R0:W3:Y:S01]  /*5370*/  SHFL.DOWN PT, R2, R4, 0x8, 0x1f ;  /* 0x09001f0004027f89 */ /* 0x0010e200000e0000 */
[----:B------:R-:W-:Y:S01]  /*5380*/  BSSY.RECONVERGENT B1, `(.L_x_1763) ;  /* 0x000001d000017945 */ /* 0x000fe20003800200 */
[----:B-1----:R-:W-:Y:S02]  /*5390*/  IMAD.MOV.U32 R8, RZ, RZ, R11 ;  /* 0x000000ffff087224 */ /* 0x002fe400078e000b */
[----:B------:R0:W1:Y:S01]  /*53a0*/  SHFL.DOWN PT, R3, R5, 0x8, 0x1f ;  /* 0x09001f0005037f89 */ /* 0x00006200000e0000 */
[----:B------:R-:W-:Y:S02]  /*53b0*/  IMAD.MOV.U32 R9, RZ, RZ, R12 ;  /* 0x000000ffff097224 */ /* 0x000fe400078e000c */
[----:B------:R-:W-:Y:S01]  /*53c0*/  IMAD.MOV.U32 R6, RZ, RZ, R4 ;  /* 0x000000ffff067224 */ /* 0x000fe200078e0004 */
[----:B--2---:R0:W2:Y:S01]  /*53d0*/  SHFL.DOWN PT, R14, R11, 0x8, 0x1f ;  /* 0x09001f000b0e7f89 */ /* 0x0040a200000e0000 */
[----:B------:R-:W-:-:S03]  /*53e0*/  IMAD.MOV.U32 R7, RZ, RZ, R5 ;  /* 0x000000ffff077224 */ /* 0x000fc600078e0005 */
[----:B----4-:R0:W4:Y:S01]  /*53f0*/  SHFL.DOWN PT, R13, R12, 0x8, 0x1f ;  /* 0x09001f000c0d7f89 */ /* 0x01012200000e0000 */
        /* <DEDUP_REMOVED lines=21> */
.L_x_1764:
[----:B------:R-:W-:Y:S05]  /*5550*/  BSYNC.RECONVERGENT B1 ;  /* 0x0000000000017941 */ /* 0x000fea0003800200 */
.L_x_1763:
[----:B------:R-:W-:Y:S01]  /*5560*/  ISETP.GT.AND P0, PT, R10, 0xf, PT ;  /* 0x0000000f0a00780c */ /* 0x000fe20003f04270 */
[----:B0-----:R0:W0:Y:S01]  /*5570*/  SHFL.DOWN PT, R4, R6, 0x10, 0x1f ;  /* 0x0a001f0006047f89 */ /* 0x00102200000e0000 */
[----:B------:R-:W-:Y:S01]  /*5580*/  BSSY.RECONVERGENT B1, `(.L_x_1765) ;  /* 0x000001d000017945 */ /* 0x000fe20003800200 */
[----:B--2---:R-:W-:Y:S02]  /*5590*/  IMAD.MOV.U32 R14, RZ, RZ, R8 ;  /* 0x000000ffff0e7224 */ /* 0x004fe400078e0008 */
[----:B------:R2:W0:Y:S01]  /*55a0*/  SHFL.DOWN PT, R5, R7, 0x10, 0x1f ;  /* 0x0a001f0007057f89 */ /* 0x00042200000e0000 */
[----:B------:R-:W-:Y:S02]  /*55b0*/  IMAD.MOV.U32 R15, RZ, RZ, R9 ;  /* 0x000000ffff0f7224 */ /* 0x000fe400078e0009 */
[----:B---3--:R-:W-:Y:S01]  /*55c0*/  IMAD.MOV.U32 R2, RZ, RZ, R6 ;  /* 0x000000ffff027224 */ /* 0x008fe200078e0006 */
[----:B------:R2:W3:Y:S01]  /*55d0*/  SHFL.DOWN PT, R11, R8, 0x10, 0x1f ;  /* 0x0a001f00080b7f89 */ /* 0x0004e200000e0000 */
[----:B-1----:R-:W-:-:S03]  /*55e0*/  IMAD.MOV.U32 R3, RZ, RZ, R7 ;  /* 0x000000ffff037224 */ /* 0x002fc600078e0007 */
[----:B------:R2:W1:Y:S01]  /*55f0*/  SHFL.DOWN PT, R12, R9, 0x10, 0x1f ;  /* 0x0a001f00090c7f89 */ /* 0x00046200000e0000 */
[----:B------:R-:W-:Y:S05]  /*5600*/  @P0 BRA `(.L_x_1766) ;  /* 0x0000000000500947 */ /* 0x000fea0003800000 */
[----:B0-----:R-:W-:Y:S01]  /*5610*/  DSETP.GEU.AND P0, PT, R6, R4, PT ;  /* 0x000000040600722a */ /* 0x001fe20003f0e000 */
[----:B---3--:R-:W-:Y:S02]  /*5620*/  IMAD.MOV.U32 R14, RZ, RZ, R11 ;  /* 0x000000ffff0e7224 */ /* 0x008fe400078e000b */
        /* <DEDUP_REMOVED lines=18> */
.L_x_1766:
[----:B------:R-:W-:Y:S05]  /*5750*/  BSYNC.RECONVERGENT B1 ;  /* 0x0000000000017941 */ /* 0x000fea0003800200 */
.L_x_1765:
        /* <DEDUP_REMOVED lines=11> */
.L_x_1768:
[----:B------:R-:W-:Y:S05]  /*5810*/  BSYNC.RECONVERGENT B1 ;  /* 0x0000000000017941 */ /* 0x000fea0003800200 */
.L_x_1767:
        /* <DEDUP_REMOVED lines=8> */
[----:B--2---:R-:W2:Y:S04]  /*58a0*/  LDS.128 R4, [R0+0x20] ;  /* 0x0000200000047984 */ /* 0x004ea80000000c00 */
[----:B-1--4-:R1:W4:Y:S04]  /*58b0*/  LDS.64 R12, [R0+0x80] ;  /* 0x00008000000c7984 */ /* 0x0123280000000a00 */
[----:B---3--:R1:W3:Y:S01]  /*58c0*/  LDS.128 R8, [R0+0x30] ;  /* 0x0000300000087984 */ /* 0x0082e20000000c00 */
[----:B0-----:R-:W-:Y:S01]  /*58d0*/  DSETP.GEU.AND P0, PT, R2, R16, PT ;  /* 0x000000100200722a */ /* 0x001fe20003f0e000 */
[----:B------:R-:W-:-:S02]  /*58e0*/  IMAD.MOV.U32 R24, RZ, RZ, R16 ;  /* 0x000000ffff187224 */ /* 0x000fc400078e0010 */
[----:B------:R-:W-:Y:S02]  /*58f0*/  IMAD.MOV.U32 R25, RZ, RZ, R17 ;  /* 0x000000ffff197224 */ /* 0x000fe400078e0011 */
[----:B--2---:R-:W-:Y:S02]  /*5900*/  IMAD.MOV.U32 R27, RZ, RZ, R4 ;  /* 0x000000ffff1b7224 */ /* 0x004fe400078e0004 */
[----:B------:R-:W-:-:S07]  /*5910*/  IMAD.MOV.U32 R29, RZ, RZ, R5 ;  /* 0x000000ffff1d7224 */ /* 0x000fce00078e0005 */
[----:B-1-34-:R-:W-:Y:S05]  /*5920*/  @!P0 BRA `(.L_x_1770) ;  /* 0x0000000000388947 */ /* 0x01afea0003800000 */
        /* <DEDUP_REMOVED lines=14> */
.L_x_1770:
[----:B------:R-:W-:Y:S05]  /*5a10*/  BSYNC.RECONVERGENT B1 ;  /* 0x0000000000017941 */ /* 0x000fea0003800200 */
.L_x_1769:
        /* <DEDUP_REMOVED lines=23> */
.L_x_1772:
[----:B------:R-:W-:Y:S05]  /*5b90*/  BSYNC.RECONVERGENT B1 ;  /* 0x0000000000017941 */ /* 0x000fea0003800200 */
.L_x_1771:
        /* <DEDUP_REMOVED lines=21> */
.L_x_1774:
[----:B------:R-:W-:Y:S05]  /*5cf0*/  BSYNC.RECONVERGENT B1 ;  /* 0x0000000000017941 */ /* 0x000fea0003800200 */
.L_x_1773:
        /* <DEDUP_REMOVED lines=23> */
.L_x_1776:
[----:B------:R-:W-:Y:S05]  /*5e70*/  BSYNC.RECONVERGENT B1 ;  /* 0x0000000000017941 */ /* 0x000fea0003800200 */
.L_x_1775:
[----:B------:R-:W-:Y:S01]  /*5e80*/  DSETP.GEU.AND P0, PT, R14, R22, PT ;  /* 0x000000160e00722a */ /* 0x000fe20003f0e000 */
[----:B------:R-:W-:Y:S01]  /*5e90*/  BSSY.RECONVERGENT B1, `(.L_x_1777) ;  /* 0x0000014000017945 */ /* 0x000fe20003800200 */
[----:B------:R-:W-:Y:S01]  /*5ea0*/  MOV R2, R22 ;  /* 0x0000001600027202 */ /* 0x000fe20000000f00 */
[----:B------:R-:W-:Y:S02]  /*5eb0*/  IMAD.MOV.U32 R3, RZ, RZ, R23 ;  /* 0x000000ffff037224 */ /* 0x000fe400078e0017 */
[----:B-1----:R-:W-:Y:S02]  /*5ec0*/  IMAD.MOV.U32 R19, RZ, RZ, R8 ;  /* 0x000000ffff137224 */ /* 0x002fe400078e0008 */
        /* <DEDUP_REMOVED lines=16> */
.L_x_1778:
[----:B------:R-:W-:Y:S05]  /*5fd0*/  BSYNC.RECONVERGENT B1 ;  /* 0x0000000000017941 */ /* 0x000fea0003800200 */
.L_x_1777:
        /* <DEDUP_REMOVED lines=21> */
.L_x_1780:
[----:B------:R-:W-:Y:S05]  /*6130*/  BSYNC.RECONVERGENT B1 ;  /* 0x0000000000017941 */ /* 0x000fea0003800200 */
.L_x_1779:
        /* <DEDUP_REMOVED lines=20> */
.L_x_1702:
[----:B------:R-:W-:Y:S05]  /*6280*/  BSYNC.RECONVERGENT B0 ;  /* 0x0000000000007941 */ /* 0x000fea0003800200 */
.L_x_1669:
[----:B------:R-:W-:Y:S05]  /*6290*/  @P1 EXIT ;  /* 0x000000000000194d */ /* 0x000fea0003800000 */
[----:B01----:R-:W0:Y:S02]  /*62a0*/  LDC.64 R4, c[0x0][0x388] ;  /* 0x0000e200ff047b82 */ /* 0x003e240000000a00 */
[----:B0-----:R-:W-:Y:S04]  /*62b0*/  STG.E.64 desc[UR6][R4.64], R2 ;  /* 0x0000000204007986 */ /* 0x001fe8000c101b06 */
[----:B------:R-:W-:Y:S01]  /*62c0*/  STG.E.64 desc[UR6][R4.64+0x8], R14 ;  /* 0x0000080e04007986 */ /* 0x000fe2000c101b06 */
[----:B------:R-:W-:Y:S05]  /*62d0*/  EXIT ;  /* 0x000000000000794d */ /* 0x000fea0003800000 */
.L_x_1781:
        /* <DEDUP_REMOVED lines=10> */
.L_x_2053:


//--------------------- .text._ZN6thrust24THRUST_300001_SM_1000_NS8cuda_cub4core6detail13_kernel_agentINS1_8__reduce10DrainAgentIiEEJN3cub18CUB_300001_SM_10009GridQueueIjEEiEEEvDpT0_ --------------------------
	.section	.text._ZN6thrust24THRUST_300001_SM_1000_NS8cuda_cub4core6detail13_kernel_agentINS1_8__reduce10DrainAgentIiEEJN3cub18CUB_300001_SM_10009GridQueueIjEEiEEEvDpT0_,"ax",@progbits
	.align	128
        .global         _ZN6thrust24THRUST_300001_SM_1000_NS8cuda_cub4core6detail13_kernel_agentINS1_8__reduce10DrainAgentIiEEJN3cub18CUB_300001_SM_10009GridQueueIjEEiEEEvDpT0_
        .type           _ZN6thrust24THRUST_300001_SM_1000_NS8cuda_cub4core6detail13_kernel_agentINS1_8__reduce10DrainAgentIiEEJN3cub18CUB_300001_SM_10009GridQueueIjEEiEEEvDpT0_,@function
        .size           _ZN6thrust24THRUST_300001_SM_1000_NS8cuda_cub4core6detail13_kernel_agentINS1_8__reduce10DrainAgentIiEEJN3cub18CUB_300001_SM_10009GridQueueIjEEiEEEvDpT0_,(.L_x_2054 - _ZN6thrust24THRUST_300001_SM_1000_NS8cuda_cub4core6detail13_kernel_agentINS1_8__reduce10DrainAgentIiEEJN3cub18CUB_300001_SM_10009GridQueueIjEEiEEEvDpT0_)
        .other          _ZN6thrust24THRUST_300001_SM_1000_NS8cuda_cub4core6detail13_kernel_agentINS1_8__reduce10DrainAgentIiEEJN3cub18CUB_300001_SM_10009GridQueueIjEEiEEEvDpT0_,@"STO_CUDA_ENTRY STV_DEFAULT"
_ZN6thrust24THRUST_300001_SM_1000_NS8cuda_cub4core6detail13_kernel_agentINS1_8__reduce10DrainAgentIiEEJN3cub18CUB_300001_SM_10009GridQueueIjEEiEEEvDpT0_:
.text._ZN6thrust24THRUST_300001_SM_1000_NS8cuda_cub4core6detail13_kernel_agentINS1_8__reduce10DrainAgentIiEEJN3cub18CUB_300001_SM_10009GridQueueIjEEiEEEvDpT0_:
[----:B------:R-:W-:Y:S08]  /*0000*/  LDC R1, c[0x0][0x37c] ;  /* 0x0000df00ff017b82 */ /* 0x000ff00000000800 */
[----:B------:R-:W0:Y:S01]  /*0010*/  LDC.64 R2, c[0x0][0x380] ;  /* 0x0000e000ff027b82 */ /* 0x000e220000000a00 */
[----:B------:R-:W0:Y:S07]  /*0020*/  LDCU.64 UR4, c[0x0][0x358] ;  /* 0x00006b00ff0477ac */ /* 0x000e2e0008000a00 */
[----:B------:R-:W1:Y:S01]  /*0030*/  LDC R5, c[0x0][0x388] ;  /* 0x0000e200ff057b82 */ /* 0x000e620000000800 */
[----:B0-----:R-:W-:Y:S04]  /*0040*/  STG.E desc[UR4][R2.64+0x4], RZ ;  /* 0x000004ff02007986 */ /* 0x001fe8000c101904 */
[----:B-1----:R-:W-:Y:S01]  /*0050*/  STG.E desc[UR4][R2.64], R5 ;  /* 0x0000000502007986 */ /* 0x002fe2000c101904 */
[----:B------:R-:W-:Y:S05]  /*0060*/  EXIT ;  /* 0x000000000000794d */ /* 0x000fea0003800000 */
.L_x_1782:
        /* <DEDUP_REMOVED lines=9> */
.L_x_2054:


//--------------------- .text._ZN6thrust24THRUST_300001_SM_1000_NS8cuda_cub4core6detail13_kernel_agentINS1_8__reduce11ReduceAgentINS0_12zip_iteratorIN4cuda3std3__45tupleIJNS0_6detail15normal_iteratorINS0_10device_ptrIdEEEENS0_17counting_iteratorIlNS0_11use_defaultESI_SI_EEEEEEEPNSB_IJdlEEESM_iNS1_9__extrema9arg_max_fIdlNSA_4lessIdEEEEEEJSL_SN_iN3cub18CUB_300001_SM_100013GridEvenShareIiEENSV_9GridQueueIjEESS_EEEvDpT0_ --------------------------
	.section	.text._ZN6thrust24THRUST_300001_SM_1000_NS8cuda_cub4core6detail13_kernel_agentINS1_8__reduce11ReduceAgentINS0_12zip_iteratorIN4cuda3std3__45tupleIJNS0_6detail15normal_iteratorINS0_10device_ptrIdEEEENS0_17counting_iteratorIlNS0_11use_defaultESI_SI_EEEEEEEPNSB_IJdlEEESM_iNS1_9__extrema9arg_max_fIdlNSA_4lessIdEEEEEEJSL_SN_iN3cub18CUB_300001_SM_100013GridEvenShareIiEENSV_9GridQueueIjEESS_EEEvDpT0_,"ax",@progbits
	.align	128
        .global         _ZN6thrust24THRUST_300001_SM_1000_NS8cuda_cub4core6detail13_kernel_agentINS1_8__reduce11ReduceAgentINS0_12zip_iteratorIN4cuda3std3__45tupleIJNS0_6detail15normal_iteratorINS0_10device_ptrIdEEEENS0_17counting_iteratorIlNS0_11use_defaultESI_SI_EEEEEEEPNSB_IJdlEEESM_iNS1_9__extrema9arg_max_fIdlNSA_4lessIdEEEEEEJSL_SN_iN3cub18CUB_300001_SM_100013GridEvenShareIiEENSV_9GridQueueIjEESS_EEEvDpT0_
        .type           _ZN6thrust24THRUST_300001_SM_1000_NS8cuda_cub4core6detail13_kernel_agentINS1_8__reduce11ReduceAgentINS0_12zip_iteratorIN4cuda3std3__45tupleIJNS0_6detail15normal_iteratorINS0_10device_ptrIdEEEENS0_17counting_iteratorIlNS0_11use_defaultESI_SI_EEEEEEEPNSB_IJdlEEESM_iNS1_9__extrema9arg_max_fIdlNSA_4lessIdEEEEEEJSL_SN_iN3cub18CUB_300001_SM_100013GridEvenShareIiEENSV_9GridQueueIjEESS_EEEvDpT0_,@function
        .size           _ZN6thrust24THRUST_300001_SM_1000_NS8cuda_cub4core6detail13_kernel_agentINS1_8__reduce11ReduceAgentINS0_12zip_iteratorIN4cuda3std3__45tupleIJNS0_6detail15normal_iteratorINS0_10device_ptrIdEEEENS0_17counting_iteratorIlNS0_11use_defaultESI_SI_EEEEEEEPNSB_IJdlEEESM_iNS1_9__extrema9arg_max_fIdlNSA_4lessIdEEEEEEJSL_SN_iN3cub18CUB_300001_SM_100013GridEvenShareIiEENSV_9GridQueueIjEESS_EEEvDpT0_,(.L_x_2055 - _ZN6thrust24THRUST_300001_SM_1000_NS8cuda_cub4core6detail13_kernel_agentINS1_8__reduce11ReduceAgentINS0_12zip_iteratorIN4cuda3std3__45tupleIJNS0_6detail15normal_iteratorINS0_10device_ptrIdEEEENS0_17counting_iteratorIlNS0_11use_defaultESI_SI_EEEEEEEPNSB_IJdlEEESM_iNS1_9__extrema9arg_max_fIdlNSA_4lessIdEEEEEEJSL_SN_iN3cub18CUB_300001_SM_100013GridEvenShareIiEENSV_9GridQueueIjEESS_EEEvDpT0_)
        .other          _ZN6thrust24THRUST_300001_SM_1000_NS8cuda_cub4core6detail13_kernel_agentINS1_8__reduce11ReduceAgentINS0_12zip_iteratorIN4cuda3std3__45tupleIJNS0_6detail15normal_iteratorINS0_10device_ptrIdEEEENS0_17counting_iteratorIlNS0_11use_defaultESI_SI_EEEEEEEPNSB_IJdlEEESM_iNS1_9__extrema9arg_max_fIdlNSA_4lessIdEEEEEEJSL_SN_iN3cub18CUB_300001_SM_100013GridEvenShareIiEENSV_9GridQueueIjEESS_EEEvDpT0_,@"STO_CUDA_ENTRY STV_DEFAULT"
_ZN6thrust24THRUST_300001_SM_1000_NS8cuda_cub4core6detail13_kernel_agentINS1_8__reduce11ReduceAgentINS0_12zip_iteratorIN4cuda3std3__45tupleIJNS0_6detail15normal_iteratorINS0_10device_ptrIdEEEENS0_17counting_iteratorIlNS0_11use_defaultESI_SI_EEEEEEEPNSB_IJdlEEESM_iNS1_9__extrema9arg_max_fIdlNSA_4lessIdEEEEEEJSL_SN_iN3cub18CUB_300001_SM_100013GridEvenShareIiEENSV_9GridQueueIjEESS_EEEvDpT0_:
.text._ZN6thrust24THRUST_300001_SM_1000_NS8cuda_cub4core6detail13_kernel_agentINS1_8__reduce11ReduceAgentINS0_12zip_iteratorIN4cuda3std3__45tupleIJNS0_6detail15normal_iteratorINS0_10device_ptrIdEEEENS0_17counting_iteratorIlNS0_11use_defaultESI_SI_EEEEEEEPNSB_IJdlEEESM_iNS1_9__extrema9arg_max_fIdlNSA_4lessIdEEEEEEJSL_SN_iN3cub18CUB_300001_SM_100013GridEvenShareIiEENSV_9GridQueueIjEESS_EEEvDpT0_:
        /* <DEDUP_REMOVED lines=30> */
.L_x_1786:
[----:B------:R-:W-:Y:S05]  /*01e0*/  BSYNC.RECONVERGENT B1 ;  /* 0x0000000000017941 */ /* 0x000fea0003800200 */
.L_x_1785:
        /* <DEDUP_REMOVED lines=14> */
.L_x_1793:
[----:B0-----:R-:W-:-:S06]  /*02d0*/  IMAD.WIDE R14, R19, 0x8, R12 ;  /* 0x00000008130e7825 */ /* 0x001fcc00078e020c */
[----:B------:R-:W2:Y:S01]  /*02e0*/  LDG.E.64 R14, desc[UR10][R14.64] ;  /* 0x0000000a0e0e7981 */ /* 0x000ea2000c1e1b00 */
[----:B------:R-:W-:Y:S01]  /*02f0*/  IADD3 R21, P1, PT, R19, UR6, RZ ;  /* 0x0000000613157c10 */ /* 0x000fe2000ff3e0ff */
[----:B------:R-:W-:Y:S01]  /*0300*/  VIADD R7, R7, 0x1 ;  /* 0x0000000107077836 */ /* 0x000fe20000000000 */
[----:B------:R-:W-:Y:S01]  /*0310*/  BSSY.RECONVERGENT B3, `(.L_x_1791) ;  /* 0x000001b000037945 */ /* 0x000fe20003800200 */
[----:B------:R-:W-:Y:S01]  /*0320*/  IMAD.MOV.U32 R18, RZ, RZ, R9 ;  /* 0x000000ffff127224 */ /* 0x000fe200078e0009 */
[----:B------:R-:W-:Y:S01]  /*0330*/  LEA.HI.X.SX32 R23, R19, UR7, 0x1, P1 ;  /* 0x0000000713177c11 */ /* 0x000fe200088f0eff */
[----:B------:R-:W-:Y:S01]  /*0340*/  IMAD.MOV.U32 R20, RZ, RZ, R8 ;  /* 0x000000ffff147224 */ /* 0x000fe200078e0008 */
[----:B------:R-:W-:Y:S01]  /*0350*/  ISETP.NE.AND P2, PT, R7, RZ, PT ;  /* 0x000000ff0700720c */ /* 0x000fe20003f45270 */
[----:B-----5:R-:W-:Y:S02]  /*0360*/  IMAD.MOV.U32 R16, RZ, RZ, R2 ;  /* 0x000000ffff107224 */ /* 0x020fe400078e0002 */
[----:B------:R-:W-:-:S02]  /*0370*/  IMAD.MOV.U32 R17, RZ, RZ, R3 ;  /* 0x000000ffff117224 */ /* 0x000fc400078e0003 */
[----:B------:R-:W-:Y:S02]  /*0380*/  IMAD.MOV.U32 R9, RZ, RZ, R21 ;  /* 0x000000ffff097224 */ /* 0x000fe400078e0015 */
        /* <DEDUP_REMOVED lines=19> */
.L_x_1792:
[----:B------:R-:W-:Y:S05]  /*04c0*/  BSYNC.RECONVERGENT B3 ;  /* 0x0000000000037941 */ /* 0x000fea0003800200 */
.L_x_1791:
[----:B------:R-:W-:Y:S02]  /*04d0*/  VIADD R11, R11, 0x100 ;  /* 0x000001000b0b7836 */ /* 0x000fe40000000000 */
[----:B------:R-:W-:Y:S01]  /*04e0*/  VIADD R19, R19, 0x100 ;  /* 0x0000010013137836 */ /* 0x000fe20000000000 */
[----:B------:R-:W-:Y:S06]  /*04f0*/  @P2 BRA `(.L_x_1793) ;  /* 0xfffffffc00742947 */ /* 0x000fec000383ffff */
.L_x_1790:
[----:B------:R-:W-:Y:S05]  /*0500*/  BSYNC.RECONVERGENT B2 ;  /* 0x0000000000027941 */ /* 0x000fea0003800200 */
.L_x_1789:
        /* <DEDUP_REMOVED lines=9> */
.L_x_1802:
[----:B------:R-:W-:-:S05]  /*05a0*/  IMAD.WIDE R24, R23, 0x8, R6 ;  /* 0x0000000817187825 */ /* 0x000fca00078e0206 */
[----:B------:R-:W2:Y:S04]  /*05b0*/  LDG.E.64 R20, desc[UR10][R24.64+-0x1000] ;  /* 0xfff0000a18147981 */ /* 0x000ea8000c1e1b00 */
[----:B-----5:R0:W5:Y:S04]  /*05c0*/  LDG.E.64 R16, desc[UR10][R24.64+-0x800] ;  /* 0xfff8000a18107981 */ /* 0x020168000c1e1b00 */
[----:B------:R0:W5:Y:S04]  /*05d0*/  LDG.E.64 R14, desc[UR10][R24.64] ;  /* 0x0000000a180e7981 */ /* 0x000168000c1e1b00 */
[----:B------:R0:W5:Y:S01]  /*05e0*/  LDG.E.64 R12, desc[UR10][R24.64+0x800] ;  /* 0x0008000a180c7981 */ /* 0x000162000c1e1b00 */
[C---:B------:R-:W-:Y:S01]  /*05f0*/  IADD3 R30, P1, PT, R23.reuse, UR8, RZ ;  /* 0x00000008171e7c10 */ /* 0x040fe2000ff3e0ff */
[----:B------:R-:W-:Y:S03]  /*0600*/  BSSY.RECONVERGENT B2, `(.L_x_1794) ;  /* 0x0000016000027945 */ /* 0x000fe60003800200 */
[----:B------:R-:W-:Y:S01]  /*0610*/  LEA.HI.X.SX32 R29, R23, UR9, 0x1, P1 ;  /* 0x00000009171d7c11 */ /* 0x000fe200088f0eff */
        /* <DEDUP_REMOVED lines=20> */
.L_x_1795:
[----:B------:R-:W-:Y:S05]  /*0760*/  BSYNC.RECONVERGENT B2 ;  /* 0x0000000000027941 */ /* 0x000fea0003800200 */
.L_x_1794:
[----:B-----5:R-:W-:Y:S01]  /*0770*/  DSETP.GEU.AND P0, PT, R18, R16, PT ;  /* 0x000000101200722a */ /* 0x020fe20003f0e000 */
[C---:B------:R-:W-:Y:S01]  /*0780*/  IADD3 R21, P1, PT, R27.reuse, UR8, RZ ;  /* 0x000000081b157c10 */ /* 0x040fe2000ff3e0ff */
[----:B------:R-:W-:Y:S01]  /*0790*/  BSSY.RECONVERGENT B2, `(.L_x_1796) ;  /* 0x0000015000027945 */ /* 0x000fe20003800200 */
[----:B------:R-:W-:Y:S01]  /*07a0*/  IMAD.MOV.U32 R2, RZ, RZ, R16 ;  /* 0x000000ffff027224 */ /* 0x000fe200078e0010 */
[----:B------:R-:W-:Y:S02]  /*07b0*/  MOV R3, R17 ;  /* 0x0000001100037202 */ /* 0x000fe40000000f00 */
[----:B------:R-:W-:Y:S01]  /*07c0*/  LEA.HI.X.SX32 R25, R27, UR9, 0x1, P1 ;  /* 0x000000091b197c11 */ /* 0x000fe200088f0eff */
[----:B------:R-:W-:-:S04]  /*07d0*/  IMAD.MOV.U32 R8, RZ, RZ, R21 ;  /* 0x000000ffff087224 */ /* 0x000fc800078e0015 */
        /* <DEDUP_REMOVED lines=16> */
.L_x_1797:
[----:B------:R-:W-:Y:S05]  /*08e0*/  BSYNC.RECONVERGENT B2 ;  /* 0x0000000000027941 */ /* 0x000fea0003800200 */
.L_x_1796:
        /* <DEDUP_REMOVED lines=24> */
.L_x_1799:
[----:B------:R-:W-:Y:S05]  /*0a70*/  BSYNC.RECONVERGENT B2 ;  /* 0x0000000000027941 */ /* 0x000fea0003800200 */
.L_x_1798:
[----:B------:R-:W-:Y:S01]  /*0a80*/  DSETP.GEU.AND P0, PT, R16, R12, PT ;  /* 0x0000000c1000722a */ /* 0x000fe20003f0e000 */
[----:B------:R-:W-:Y:S01]  /*0a90*/  LEA.HI.X.SX32 R15, R22, UR9, 0x1, P2 ;  /* 0x00000009160f7c11 */ /* 0x000fe200090f0eff */
        /* <DEDUP_REMOVED lines=20> */
.L_x_1801:
[----:B------:R-:W-:Y:S05]  /*0be0*/  BSYNC.RECONVERGENT B2 ;  /* 0x0000000000027941 */ /* 0x000fea0003800200 */
.L_x_1800:
[----:B------:R-:W-:Y:S02]  /*0bf0*/  VIADD R11, R11, 0x400 ;  /* 0x000004000b0b7836 */ /* 0x000fe40000000000 */
[----:B------:R-:W-:Y:S02]  /*0c00*/  VIADD R27, R27, 0x400 ;  /* 0x000004001b1b7836 */ /* 0x000fe40000000000 */
[----:B------:R-:W-:Y:S01]  /*0c10*/  VIADD R26, R26, 0x400 ;  /* 0x000004001a1a7836 */ /* 0x000fe20000000000 */
[----:B------:R-:W-:Y:S01]  /*0c20*/  ISETP.GE.AND P0, PT, R11, R4, PT ;  /* 0x000000040b00720c */ /* 0x000fe20003f06270 */
[----:B------:R-:W-:Y:S02]  /*0c30*/  VIADD R22, R22, 0x400 ;  /* 0x0000040016167836 */ /* 0x000fe40000000000 */
[----:B------:R-:W-:-:S10]  /*0c40*/  VIADD R23, R23, 0x400 ;  /* 0x0000040017177836 */ /* 0x000fd40000000000 */
[----:B------:R-:W-:Y:S05]  /*0c50*/  @!P0 BRA `(.L_x_1802) ;  /* 0xfffffff800508947 */ /* 0x000fea000383ffff */
.L_x_1788:
[----:B------:R-:W-:Y:S05]  /*0c60*/  BSYNC.RECONVERGENT B1 ;  /* 0x0000000000017941 */ /* 0x000fea0003800200 */
.L_x_1787:
        /* <DEDUP_REMOVED lines=34> */
.L_x_1805:
[----:B------:R-:W-:Y:S05]  /*0e90*/  BSYNC.RECONVERGENT B1 ;  /* 0x0000000000017941 */ /* 0x000fea0003800200 */
.L_x_1804:
        /* <DEDUP_REMOVED lines=31> */
.L_x_1807:
[----:B------:R-:W-:Y:S05]  /*1090*/  BSYNC.RECONVERGENT B1 ;  /* 0x0000000000017941 */ /* 0x000fea0003800200 */
.L_x_1806:
[----:B------:R-:W-:Y:S01]  /*10a0*/  ISETP.GT.AND P0, PT, R14, 0x1b, PT ;  /* 0x0000001b0e00780c */ /* 0x000fe20003f04270 */
[----:B-1----:R1:W1:Y:S01]  /*10b0*/  SHFL.DOWN PT, R8, R2, 0x4, 0x1f ;  /* 0x08801f0002087f89 */ /* 0x00226200000e0000 */
[----:B------:R-:W-:Y:S01]  /*10c0*/  BSSY.RECONVERGENT B1, `(.L_x_1808) ;  /* 0x000001d000017945 */ /* 0x000fe20003800200 */
[----:B---3--:R-:W-:Y:S02]  /*10d0*/  IMAD.MOV.U32 R11, RZ, RZ, R4 ;  /* 0x000000ffff0b7224 */ /* 0x008fe400078e0004 */
[----:B--2---:R2:W3:Y:S01]  /*10e0*/  SHFL.DOWN PT, R9, R3, 0x4, 0x1f ;  /* 0x08801f0003097f89 */ /* 0x0044e200000e0000 */
[----:B0-----:R-:W-:Y:S02]  /*10f0*/  IMAD.MOV.U32 R12, RZ, RZ, R10 ;  /* 0x000000ffff0c7224 */ /* 0x001fe400078e000a */
[----:B------:R-:W-:Y:S01]  /*1100*/  IMAD.MOV.U32 R6, RZ, RZ, R2 ;  /* 0x000000ffff067224 */ /* 0x000fe200078e0002 */
[----:B------:R2:W0:Y:S01]  /*1110*/  SHFL.DOWN PT, R13, R4, 0x4, 0x1f ;  /* 0x08801f00040d7f89 */ /* 0x00042200000e0000 */
[----:B------:R-:W-:-:S03]  /*1120*/  IMAD.MOV.U32 R7, RZ, RZ, R3 ;  /* 0x000000ffff077224 */ /* 0x000fc600078e0003 */
[----:B------:R2:W0:Y:S01]  /*1130*/  SHFL.DOWN PT, R15, R10, 0x4, 0x1f ;  /* 0x08801f000a0f7f89 */ /* 0x00042200000e0000 */
[----:B------:R-:W-:Y:S05]  /*1140*/  @P0 BRA `(.L_x_1809) ;  /* 0x0000000000500947 */ /* 0x000fea0003800000 */
[----:B-1-3--:R-:W-:Y:S01]  /*1150*/  DSETP.GEU.AND P0, PT, R2, R8, PT ;  /* 0x000000080200722a */ /* 0x00afe20003f0e000 */
        /* <DEDUP_REMOVED lines=19> */
.L_x_1809:
[----:B------:R-:W-:Y:S05]  /*1290*/  BSYNC.RECONVERGENT B1 ;  /* 0x0000000000017941 */ /* 0x000fea0003800200 */
.L_x_1808:
[----:B------:R-:W-:Y:S01]  /*12a0*/  ISETP.GT.AND P0, PT, R14, 0x17, PT ;  /* 0x000000170e00780c */ /* 0x000fe20003f04270 */
[----:B-1----:R1:W1:Y:S01]  /*12b0*/  SHFL.DOWN PT, R8, R6, 0x8, 0x1f ;  /* 0x09001f0006087f89 */ /* 0x00226200000e0000 */
[----:B------:R-:W-:Y:S01]  /*12c0*/  BSSY.RECONVERGENT B1, `(.L_x_1810) ;  /* 0x000001d000017945 */ /* 0x000fe20003800200 */
[----:B--2---:R-:W-:Y:S02]  /*12d0*/  IMAD.MOV.U32 R4, RZ, RZ, R11 ;  /* 0x000000ffff047224 */ /* 0x004fe400078e000b */
[----:B---3--:R2:W3:Y:S01]  /*12e0*/  SHFL.DOWN PT, R9, R7, 0x8, 0x1f ;  /* 0x09001f0007097f89 */ /* 0x0084e200000e0000 */
[----:B------:R-:W-:Y:S02]  /*12f0*/  IMAD.MOV.U32 R10, RZ, RZ, R12 ;  /* 0x000000ffff0a7224 */ /* 0x000fe400078e000c */
[----:B------:R-:W-:Y:S01]  /*1300*/  IMAD.MOV.U32 R2, RZ, RZ, R6 ;  /* 0x000000ffff027224 */ /* 0x000fe200078e0006 */
[----:B----4-:R2:W4:Y:S01]  /*1310*/  SHFL.DOWN PT, R16, R11, 0x8, 0x1f ;  /* 0x09001f000b107f89 */ /* 0x01052200000e0000 */
[----:B------:R-:W-:-:S03]  /*1320*/  IMAD.MOV.U32 R3, RZ, RZ, R7 ;  /* 0x000000ffff037224 */ /* 0x000fc600078e0007 */
[----:B0-----:R2:W0:Y:S01]  /*1330*/  SHFL.DOWN PT, R13, R12, 0x8, 0x1f ;  /* 0x09001f000c0d7f89 */ /* 0x00142200000e0000 */
[----:B------:R-:W-:Y:S05]  /*1340*/  @P0 BRA `(.L_x_1811) ;  /* 0x0000000000500947 */ /* 0x000fea0003800000 */
[----:B-1-3--:R-:W-:Y:S01]  /*1350*/  DSETP.GEU.AND P0, PT, R6, R8, PT ;  /* 0x000000080600722a */ /* 0x00afe20003f0e000 */
        /* <DEDUP_REMOVED lines=19> */
.L_x_1811:
[----:B------:R-:W-:Y:S05]  /*1490*/  BSYNC.RECONVERGENT B1 ;  /* 0x0000000000017941 */ /* 0x000fea0003800200 */
.L_x_1810:
[----:B------:R-:W-:Y:S01]  /*14a0*/  ISETP.GT.AND P0, PT, R14, 0xf, PT ;  /* 0x0000000f0e00780c */ /* 0x000fe20003f04270 */
[----:B-1----:R1:W1:Y:S01]  /*14b0*/  SHFL.DOWN PT, R6, R2, 0x10, 0x1f ;  /* 0x0a001f0002067f89 */ /* 0x00226200000e0000 */
[----:B------:R-:W-:Y:S01]  /*14c0*/  BSSY.RECONVERGENT B1, `(.L_x_1812) ;  /* 0x000001d000017945 */ /* 0x000fe20003800200 */
[----:B------:R-:W-:Y:S01]  /*14d0*/  MOV R17, R4 ;  /* 0x0000000400117202 */ /* 0x000fe20000000f00 */
[----:B------:R-:W-:Y:S01]  /*14e0*/  IMAD.MOV.U32 R19, RZ, RZ, R10 ;  /* 0x000000ffff137224 */ /* 0x000fe200078e000a */
[----:B--2---:R2:W1:Y:S01]  /*14f0*/  SHFL.DOWN PT, R7, R3, 0x10, 0x1f ;  /* 0x0a001f0003077f89 */ /* 0x00446200000e0000 */
[----:B------:R-:W-:Y:S02]  /*1500*/  IMAD.MOV.U32 R12, RZ, RZ, R2 ;  /* 0x000000ffff0c7224 */ /* 0x000fe400078e0002 */
[----:B0-----:R-:W-:Y:S01]  /*1510*/  IMAD.MOV.U32 R13, RZ, RZ, R3 ;  /* 0x000000ffff0d7224 */ /* 0x001fe200078e0003 */
[----:B---3--:R2:W0:Y:S04]  /*1520*/  SHFL.DOWN PT, R9, R4, 0x10, 0x1f ;  /* 0x0a001f0004097f89 */ /* 0x00842800000e0000 */
[----:B------:R2:W3:Y:S01]  /*1530*/  SHFL.DOWN PT, R11, R10, 0x10, 0x1f ;  /* 0x0a001f000a0b7f89 */ /* 0x0004e200000e0000 */
        /* <DEDUP_REMOVED lines=21> */
.L_x_1813:
[----:B------:R-:W-:Y:S05]  /*1690*/  BSYNC.RECONVERGENT B1 ;  /* 0x0000000000017941 */ /* 0x000fea0003800200 */
.L_x_1812:
[----:B------:R-:W-:Y:S01]  /*16a0*/  ISETP.NE.AND P0, PT, R14, RZ, PT ;  /* 0x000000ff0e00720c */ /* 0x000fe20003f05270 */
[----:B------:R-:W-:-:S12]  /*16b0*/  BSSY.RECONVERGENT B1, `(.L_x_1814) ;  /* 0x000000b000017945 */ /* 0x000fd80003800200 */
[----:B------:R-:W-:Y:S05]  /*16c0*/  @P0 BRA `(.L_x_1815) ;  /* 0x0000000000240947 */ /* 0x000fea0003800000 */
[----:B--2---:R-:W2:Y:S01]  /*16d0*/  S2R R4, SR_CgaCtaId ;  /* 0x0000000000047919 */ /* 0x004ea20000008800 */
[----:B------:R-:W-:Y:S01]  /*16e0*/  MOV R3, 0x400 ;  /* 0x0000040000037802 */ /* 0x000fe20000000f00 */
[----:B------:R-:W-:Y:S01]  /*16f0*/  IMAD.MOV.U32 R18, RZ, RZ, R17 ;  /* 0x000000ffff127224 */ /* 0x000fe200078e0011 */
[----:B-1----:R-:W-:-:S04]  /*1700*/  SHF.R.U32.HI R2, RZ, 0x1, R5 ;  /* 0x00000001ff027819 */ /* 0x002fc80000011605 */
[----:B------:R-:W-:Y:S02]  /*1710*/  LOP3.LUT R2, R2, 0x1f0, RZ, 0xc0, !PT ;  /* 0x000001f002027812 */ /* 0x000fe400078ec0ff */
[----:B--2---:R-:W-:-:S05]  /*1720*/  LEA R3, R4, R3, 0x18 ;  /* 0x0000000304037211 */ /* 0x004fca00078ec0ff */
[----:B------:R-:W-:-:S05]  /*1730*/  IMAD.IADD R3, R2, 0x1, R3 ;  /* 0x0000000102037824 */ /* 0x000fca00078e0203 */
[----:B------:R1:W-:Y:S04]  /*1740*/  STS.64 [R3+0x10], R18 ;  /* 0x0000101203007388 */ /* 0x0003e80000000a00 */
[----:B------:R1:W-:Y:S02]  /*1750*/  STS.64 [R3+0x8], R12 ;  /* 0x0000080c03007388 */ /* 0x0003e40000000a00 */
.L_x_1815:
[----:B------:R-:W-:Y:S05]  /*1760*/  BSYNC.RECONVERGENT B1 ;  /* 0x0000000000017941 */ /* 0x000fea0003800200 */
.L_x_1814:
        /* <DEDUP_REMOVED lines=8> */
[----:B0--3--:R-:W0:Y:S04]  /*17f0*/  LDS.128 R8, [R32+0x20] ;  /* 0x0000200020087984 */ /* 0x009e280000000c00 */
[----:B------:R2:W3:Y:S04]  /*1800*/  LDS.64 R2, [R32+0x80] ;  /* 0x0000800020027984 */ /* 0x0004e80000000a00 */
[----:B------:R2:W2:Y:S01]  /*1810*/  LDS.128 R4, [R32+0x30] ;  /* 0x0000300020047984 */ /* 0x0004a20000000c00 */
[----:B-1----:R-:W-:Y:S01]  /*1820*/  DSETP.GEU.AND P0, PT, R12, R14, PT ;  /* 0x0000000e0c00722a */ /* 0x002fe20003f0e000 */
[----:B------:R-:W-:-:S02]  /*1830*/  IMAD.MOV.U32 R28, RZ, RZ, R14 ;  /* 0x000000ffff1c7224 */ /* 0x000fc400078e000e */
[----:B------:R-:W-:Y:S02]  /*1840*/  IMAD.MOV.U32 R29, RZ, RZ, R15 ;  /* 0x000000ffff1d7224 */ /* 0x000fe400078e000f */
[----:B0-----:R-:W-:Y:S02]  /*1850*/  IMAD.MOV.U32 R30, RZ, RZ, R8 ;  /* 0x000000ffff1e7224 */ /* 0x001fe400078e0008 */
[----:B------:R-:W-:-:S07]  /*1860*/  IMAD.MOV.U32 R31, RZ, RZ, R9 ;  /* 0x000000ffff1f7224 */ /* 0x000fce00078e0009 */
[----:B--23--:R-:W-:Y:S05]  /*1870*/  @!P0 BRA `(.L_x_1818) ;  /* 0x0000000000388947 */ /* 0x00cfea0003800000 */
        /* <DEDUP_REMOVED lines=14> */
.L_x_1818:
[----:B------:R-:W-:Y:S05]  /*1960*/  BSYNC.RECONVERGENT B1 ;  /* 0x0000000000017941 */ /* 0x000fea0003800200 */
.L_x_1817:
[----:B------:R0:W1:Y:S01]  /*1970*/  LDS.128 R12, [R32+0x40] ;  /* 0x00004000200c7984 */ /* 0x0000620000000c00 */
[----:B------:R-:W-:Y:S01]  /*1980*/  DSETP.GEU.AND P0, PT, R28, R10, PT ;  /* 0x0000000a1c00722a */ /* 0x000fe20003f0e000 */
[----:B------:R-:W-:Y:S01]  /*1990*/  BSSY.RECONVERGENT B1, `(.L_x_1819) ;  /* 0x0000017000017945 */ /* 0x000fe20003800200 */
[----:B------:R-:W-:Y:S01]  /*19a0*/  IMAD.MOV.U32 R33, RZ, RZ, R4 ;  /* 0x000000ffff217224 */ /* 0x000fe200078e0004 */
[----:B----4-:R0:W2:Y:S01]  /*19b0*/  LDS.128 R16, [R32+0x50] ;  /* 0x0000500020107984 */ /* 0x0100a20000000c00 */
[----:B------:R-:W-:Y:S02]  /*19c0*/  IMAD.MOV.U32 R35, RZ, RZ, R5 ;  /* 0x000000ffff237224 */ /* 0x000fe400078e0005 */
[----:B------:R-:W-:Y:S01]  /*19d0*/  IMAD.MOV.U32 R8, RZ, RZ, R10 ;  /* 0x000000ffff087224 */ /* 0x000fe200078e000a */
[----:B------:R0:W3:Y:S01]  /*19e0*/  LDS.128 R20, [R32+0x60] ;  /* 0x0000600020147984 */ /* 0x0000e20000000c00 */
[----:B------:R-:W-:-:S03]  /*19f0*/  IMAD.MOV.U32 R9, RZ, RZ, R11 ;  /* 0x000000ffff097224 */ /* 0x000fc600078e000b */
[----:B------:R0:W4:Y:S03]  /*1a00*/  LDS.128 R24, [R32+0x70] ;  /* 0x0000700020187984 */ /* 0x0001260000000c00 */
[----:B------:R-:W-:Y:S05]  /*1a10*/  @!P0 BRA `(.L_x_1820) ;  /* 0x0000000000388947 */ /* 0x000fea0003800000 */
        /* <DEDUP_REMOVED lines=14> */
.L_x_1820:
[----:B------:R-:W-:Y:S05]  /*1b00*/  BSYNC.RECONVERGENT B1 ;  /* 0x0000000000017941 */ /* 0x000fea0003800200 */
.L_x_1819:
        /* <DEDUP_REMOVED lines=21> */
.L_x_1822:
[----:B------:R-:W-:Y:S05]  /*1c60*/  BSYNC.RECONVERGENT B1 ;  /* 0x0000000000017941 */ /* 0x000fea0003800200 */
.L_x_1821:
[----:B------:R-:W-:Y:S01]  /*1c70*/  DSETP.GEU.AND P0, PT, R4, R14, PT ;  /* 0x0000000e0400722a */ /* 0x000fe20003f0e000 */
[----:B------:R-:W-:Y:S01]  /*1c80*/  BSSY.RECONVERGENT B1, `(.L_x_1823) ;  /* 0x0000014000017945 */ /* 0x000fe20003800200 */
[----:B------:R-:W-:Y:S02]  /*1c90*/  IMAD.MOV.U32 R6, RZ, RZ, R14 ;  /* 0x000000ffff067224 */ /* 0x000fe400078e000e */
[----:B------:R-:W-:Y:S02]  /*1ca0*/  IMAD.MOV.U32 R7, RZ, RZ, R15 ;  /* 0x000000ffff077224 */ /* 0x000fe400078e000f */
[----:B--2---:R-:W-:Y:S02]  /*1cb0*/  IMAD.MOV.U32 R9, RZ, RZ, R16 ;  /* 0x000000ffff097224 */ /* 0x004fe400078e0010 */
        /* <DEDUP_REMOVED lines=16> */
.L_x_1824:
[----:B------:R-:W-:Y:S05]  /*1dc0*/  BSYNC.RECONVERGENT B1 ;  /* 0x0000000000017941 */ /* 0x000fea0003800200 */
.L_x_1823:
        /* <DEDUP_REMOVED lines=21> */
.L_x_1826:
[----:B------:R-:W-:Y:S05]  /*1f20*/  BSYNC.RECONVERGENT B1 ;  /* 0x0000000000017941 */ /* 0x000fea0003800200 */
.L_x_1825:
[----:B------:R-:W-:Y:S01]  /*1f30*/  DSETP.GEU.AND P0, PT, R4, R22, PT ;  /* 0x000000160400722a */ /* 0x000fe20003f0e000 */
[----:B------:R-:W-:Y:S01]  /*1f40*/  BSSY.RECONVERGENT B1, `(.L_x_1827) ;  /* 0x0000014000017945 */ /* 0x000fe20003800200 */
[----:B------:R-:W-:Y:S02]  /*1f50*/  IMAD.MOV.U32 R6, RZ, RZ, R22 ;  /* 0x000000ffff067224 */ /* 0x000fe400078e0016 */
[----:B------:R-:W-:Y:S02]  /*1f60*/  IMAD.MOV.U32 R7, RZ, RZ, R23 ;  /* 0x000000ffff077224 */ /* 0x000fe400078e0017 */
[----:B----4-:R-:W-:Y:S02]  /*1f70*/  IMAD.MOV.U32 R9, RZ, RZ, R24 ;  /* 0x000000ffff097224 */ /* 0x010fe400078e0018 */
        /* <DEDUP_REMOVED lines=16> */
.L_x_1828:
[----:B------:R-:W-:Y:S05]  /*2080*/  BSYNC.RECONVERGENT B1 ;  /* 0x0000000000017941 */ /* 0x000fea0003800200 */
.L_x_1827:
        /* <DEDUP_REMOVED lines=21> */
.L_x_1803:
[----:B------:R-:W0:Y:S01]  /*21e0*/  S2R R6, SR_LANEID ;  /* 0x0000000000067919 */ /* 0x000e220000000000 */
[----:B------:R-:W-:Y:S01]  /*21f0*/  LOP3.LUT R7, R5, 0x3e0, RZ, 0xc0, !PT ;  /* 0x000003e005077812 */ /* 0x000fe200078ec0ff */
[----:B------:R-:W-:Y:S01]  /*2200*/  BSSY.RECONVERGENT B1, `(.L_x_1829) ;  /* 0x0000024000017945 */ /* 0x000fe20003800200 */
[----:B------:R-:W-:Y:S01]  /*2210*/  IMAD.MOV.U32 R18, RZ, RZ, R9 ;  /* 0x000000ffff127224 */ /* 0x000fe200078e0009 */
[----:B-----5:R-:W-:Y:S01]  /*2220*/  MOV R10, R2 ;  /* 0x00000002000a7202 */ /* 0x020fe20000000f00 */
[----:B------:R-:W-:Y:S02]  /*2230*/  IMAD.MOV.U32 R20, RZ, RZ, R8 ;  /* 0x000000ffff147224 */ /* 0x000fe400078e0008 */
[----:B------:R-:W-:Y:S01]  /*2240*/  VIADD R11, R7, 0x20 ;  /* 0x00000020070b7836 */ /* 0x000fe20000000000 */
[----:B------:R-:W-:-:S04]  /*2250*/  LOP3.LUT R7, RZ, R7, RZ, 0x33, !PT ;  /* 0x00000007ff077212 */ /* 0x000fc800078e33ff */
[----:B------:R-:W-:Y:S01]  /*2260*/  ISETP.GT.AND P0, PT, R11, R4, PT ;  /* 0x000000040b00720c */ /* 0x000fe20003f04270 */
[----:B------:R-:W-:Y:S02]  /*2270*/  IMAD.IADD R7, R4, 0x1, R7 ;  /* 0x0000000104077824 */ /* 0x000fe400078e0207 */
        /* <DEDUP_REMOVED lines=28> */
.L_x_1830:
[----:B------:R-:W-:Y:S05]  /*2440*/  BSYNC.RECONVERGENT B1 ;  /* 0x0000000000017941 */ /* 0x000fea0003800200 */
.L_x_1829:
[----:B------:R-:W-:Y:S01]  /*2450*/  VIADD R2, R6, 0x2 ;  /* 0x0000000206027836 */ /* 0x000fe20000000000 */
[----:B------:R1:W1:Y:S01]  /*2460*/  SHFL.DOWN PT, R8, R10, 0x2, R7 ;  /* 0x084000000a087989 */ /* 0x00026200000e0007 */
[----:B------:R-:W-:Y:S01]  /*2470*/  BSSY.RECONVERGENT B1, `(.L_x_1831) ;  /* 0x000001e000017945 */ /* 0x000fe20003800200 */
[----:B----4-:R-:W-:Y:S02]  /*2480*/  IMAD.MOV.U32 R14, RZ, RZ, R18 ;  /* 0x000000ffff0e7224 */ /* 0x010fe400078e0012 */
[----:B------:R-:W-:Y:S01]  /*2490*/  ISETP.GT.AND P0, PT, R2, R7, PT ;  /* 0x000000070200720c */ /* 0x000fe20003f04270 */
[----:B------:R4:W1:Y:S01]  /*24a0*/  SHFL.DOWN PT, R9, R11, 0x2, R7 ;  /* 0x084000000b097989 */ /* 0x00086200000e0007 */
[----:B------:R-:W-:Y:S02]  /*24b0*/  IMAD.MOV.U32 R16, RZ, RZ, R20 ;  /* 0x000000ffff107224 */ /* 0x000fe400078e0014 */
[----:B------:R-:W-:Y:S01]  /*24c0*/  IMAD.MOV.U32 R2, RZ, RZ, R10 ;  /* 0x000000ffff027224 */ /* 0x000fe200078e000a */
[----:B---3--:R4:W3:Y:S01]  /*24d0*/  SHFL.DOWN PT, R13, R18, 0x2, R7 ;  /* 0x08400000120d7989 */ /* 0x0088e200000e0007 */
[----:B------:R-:W-:-:S03]  /*24e0*/  IMAD.MOV.U32 R3, RZ, RZ, R11 ;  /* 0x000000ffff037224 */ /* 0x000fc600078e000b */
[----:B0-----:R4:W0:Y:S04]  /*24f0*/  SHFL.DOWN PT, R15, R20, 0x2, R7 ;  /* 0x08400000140f7989 */ /* 0x00182800000e0007 */
        /* <DEDUP_REMOVED lines=21> */
.L_x_1832:
[----:B------:R-:W-:Y:S05]  /*2650*/  BSYNC.RECONVERGENT B1 ;  /* 0x0000000000017941 */ /* 0x000fea0003800200 */
.L_x_1831:
        /* <DEDUP_REMOVED lines=32> */
.L_x_1834:
[----:B------:R-:W-:Y:S05]  /*2860*/  BSYNC.RECONVERGENT B1 ;  /* 0x0000000000017941 */ /* 0x000fea0003800200 */
.L_x_1833:
[----:B-1----:R-:W-:Y:S01]  /*2870*/  VIADD R2, R6, 0x8 ;  /* 0x0000000806027836 */ /* 0x002fe20000000000 */
[----:B------:R1:W1:Y:S01]  /*2880*/  SHFL.DOWN PT, R10, R8, 0x8, R7 ;  /* 0x09000000080a7989 */ /* 0x00026200000e0007 */
[----:B------:R-:W-:Y:S01]  /*2890*/  BSSY.RECONVERGENT B1, `(.L_x_1835) ;  /* 0x000001e000017945 */ /* 0x000fe20003800200 */
[----:B--2---:R-:W-:Y:S01]  /*28a0*/  MOV R14, R12 ;  /* 0x0000000c000e7202 */ /* 0x004fe20000000f00 */
[----:B------:R-:W-:Y:S01]  /*28b0*/  IMAD.MOV.U32 R16, RZ, RZ, R18 ;  /* 0x000000ffff107224 */ /* 0x000fe200078e0012 */
[----:B------:R-:W-:Y:S01]  /*28c0*/  ISETP.GT.AND P0, PT, R2, R7, PT ;  /* 0x000000070200720c */ /* 0x000fe20003f04270 */
[----:B----4-:R2:W4:Y:S01]  /*28d0*/  SHFL.DOWN PT, R11, R9, 0x8, R7 ;  /* 0x09000000090b7989 */ /* 0x01052200000e0007 */
[----:B------:R-:W-:Y:S02]  /*28e0*/  IMAD.MOV.U32 R2, RZ, RZ, R8 ;  /* 0x000000ffff027224 */ /* 0x000fe400078e0008 */
[----:B------:R-:W-:Y:S01]  /*28f0*/  IMAD.MOV.U32 R3, RZ, RZ, R9 ;  /* 0x000000ffff037224 */ /* 0x000fe200078e0009 */
[----:B---3--:R2:W3:Y:S04]  /*2900*/  SHFL.DOWN PT, R13, R12, 0x8, R7 ;  /* 0x090000000c0d7989 */ /* 0x0084e800000e0007 */
        /* <DEDUP_REMOVED lines=22> */
.L_x_1836:
[----:B------:R-:W-:Y:S05]  /*2a70*/  BSYNC.RECONVERGENT B1 ;  /* 0x0000000000017941 */ /* 0x000fea0003800200 */
.L_x_1835:
[----:B-1----:R-:W-:Y:S01]  /*2a80*/  VIADD R10, R6, 0x10 ;  /* 0x00000010060a7836 */ /* 0x002fe20000000000 */
[----:B------:R1:W1:Y:S01]  /*2a90*/  SHFL.DOWN PT, R8, R2, 0x10, R7 ;  /* 0x0a00000002087989 */ /* 0x00026200000e0007 */
[----:B------:R-:W-:Y:S01]  /*2aa0*/  BSSY.RECONVERGENT B1, `(.L_x_1837) ;  /* 0x000001e000017945 */ /* 0x000fe20003800200 */
[----:B------:R-:W-:Y:S02]  /*2ab0*/  IMAD.MOV.U32 R17, RZ, RZ, R14 ;  /* 0x000000ffff117224 */ /* 0x000fe400078e000e */
[----:B------:R-:W-:Y:S01]  /*2ac0*/  ISETP.GT.AND P0, PT, R10, R7, PT ;  /* 0x000000070a00720c */ /* 0x000fe20003f04270 */
[----:B--2---:R2:W1:Y:S01]  /*2ad0*/  SHFL.DOWN PT, R9, R3, 0x10, R7 ;  /* 0x0a00000003097989 */ /* 0x00446200000e0007 */
[----:B------:R-:W-:Y:S02]  /*2ae0*/  IMAD.MOV.U32 R19, RZ, RZ, R16 ;  /* 0x000000ffff137224 */ /* 0x000fe400078e0010 */
[----:B------:R-:W-:Y:S01]  /*2af0*/  IMAD.MOV.U32 R12, RZ, RZ, R2 ;  /* 0x000000ffff0c7224 */ /* 0x000fe200078e0002 */
[----:B----4-:R2:W4:Y:S01]  /*2b00*/  SHFL.DOWN PT, R11, R14, 0x10, R7 ;  /* 0x0a0000000e0b7989 */ /* 0x01052200000e0007 */
[----:B---3--:R-:W-:-:S03]  /*2b10*/  IMAD.MOV.U32 R13, RZ, RZ, R3 ;  /* 0x000000ffff0d7224 */ /* 0x008fc600078e0003 */
[----:B0-----:R2:W0:Y:S04]  /*2b20*/  SHFL.DOWN PT, R15, R16, 0x10, R7 ;  /* 0x0a000000100f7989 */ /* 0x00142800000e0007 */
        /* <DEDUP_REMOVED lines=21> */
.L_x_1838:
[----:B------:R-:W-:Y:S05]  /*2c80*/  BSYNC.RECONVERGENT B1 ;  /* 0x0000000000017941 */ /* 0x000fea0003800200 */
.L_x_1837:
[----:B------:R-:W-:Y:S01]  /*2c90*/  ISETP.NE.AND P0, PT, R6, RZ, PT ;  /* 0x000000ff0600720c */ /* 0x000fe20003f05270 */
[----:B------:R-:W-:-:S12]  /*2ca0*/  BSSY.RECONVERGENT B1, `(.L_x_1839) ;  /* 0x000000b000017945 */ /* 0x000fd80003800200 */
[----:B------:R-:W-:Y:S05]  /*2cb0*/  @P0 BRA `(.L_x_1840) ;  /* 0x0000000000240947 */ /* 0x000fea0003800000 */
[----:B------:R-:W3:Y:S01]  /*2cc0*/  S2R R6, SR_CgaCtaId ;  /* 0x0000000000067919 */ /* 0x000ee20000008800 */
[----:B--2---:R-:W-:Y:S01]  /*2cd0*/  MOV R3, 0x400 ;  /* 0x0000040000037802 */ /* 0x004fe20000000f00 */
[----:B------:R-:W-:Y:S01]  /*2ce0*/  IMAD.MOV.U32 R18, RZ, RZ, R17 ;  /* 0x000000ffff127224 */ /* 0x000fe200078e0011 */
[----:B-1----:R-:W-:-:S04]  /*2cf0*/  SHF.R.U32.HI R2, RZ, 0x1, R5 ;  /* 0x00000001ff027819 */ /* 0x002fc80000011605 */
[----:B------:R-:W-:Y:S02]  /*2d00*/  LOP3.LUT R2, R2, 0x1f0, RZ, 0xc0, !PT ;  /* 0x000001f002027812 */ /* 0x000fe400078ec0ff */
[----:B---3--:R-:W-:-:S05]  /*2d10*/  LEA R3, R6, R3, 0x18 ;  /* 0x0000000306037211 */ /* 0x008fca00078ec0ff */
[----:B------:R-:W-:-:S05]  /*2d20*/  IMAD.IADD R3, R2, 0x1, R3 ;  /* 0x0000000102037824 */ /* 0x000fca00078e0203 */
[----:B------:R3:W-:Y:S04]  /*2d30*/  STS.64 [R3+0x10], R18 ;  /* 0x0000101203007388 */ /* 0x0007e80000000a00 */
[----:B------:R3:W-:Y:S02]  /*2d40*/  STS.64 [R3+0x8], R12 ;  /* 0x0000080c03007388 */ /* 0x0007e40000000a00 */
.L_x_1840:
[----:B------:R-:W-:Y:S05]  /*2d50*/  BSYNC.RECONVERGENT B1 ;  /* 0x0000000000017941 */ /* 0x000fea0003800200 */
.L_x_1839:
[----:B------:R-:W-:Y:S01]  /*2d60*/  BAR.SYNC.DEFER_BLOCKING 0x0 ;  /* 0x0000000000007b1d */ /* 0x000fe20000010000 */
[----:B------:R-:W-:-:S13]  /*2d70*/  ISETP.NE.AND P1, PT, R5, RZ, PT ;  /* 0x000000ff0500720c */ /* 0x000fda0003f25270 */
[----:B------:R-:W-:Y:S05]  /*2d80*/  @P1 BRA `(.L_x_1816) ;  /* 0x0000003800601947 */ /* 0x000fea0003800000 */
[----:B------:R-:W-:Y:S01]  /*2d90*/  ISETP.GE.AND P0, PT, R4, 0x21, PT ;  /* 0x000000210400780c */ /* 0x000fe20003f06270 */
[----:B----4-:R-:W-:Y:S02]  /*2da0*/  IMAD.MOV.U32 R11, RZ, RZ, R17 ;  /* 0x000000ffff0b7224 */ /* 0x010fe400078e0011 */
[----:B--2---:R-:W-:Y:S02]  /*2db0*/  IMAD.MOV.U32 R14, RZ, RZ, R19 ;  /* 0x000000ffff0e7224 */ /* 0x004fe400078e0013 */
[----:B-1----:R-:W-:Y:S02]  /*2dc0*/  IMAD.MOV.U32 R2, RZ, RZ, R12 ;  /* 0x000000ffff027224 */ /* 0x002fe400078e000c */
[----:B---3--:R-:W-:-:S06]  /*2dd0*/  IMAD.MOV.U32 R3, RZ, RZ, R13 ;  /* 0x000000ffff037224 */ /* 0x008fcc00078e000d */
[----:B------:R-:W-:Y:S05]  /*2de0*/  @!P0 BRA `(.L_x_1841) ;  /* 0x00000000006c8947 */ /* 0x000fea0003800000 */
[----:B------:R-:W1:Y:S01]  /*2df0*/  S2UR UR5, SR_CgaCtaId ;  /* 0x00000000000579c3 */ /* 0x000e620000008800 */
[----:B------:R-:W-:Y:S01]  /*2e00*/  UMOV UR4, 0x400 ;  /* 0x0000040000047882 */ /* 0x000fe20000000000 */
[----:B------:R-:W-:Y:S01]  /*2e10*/  BSSY.RECONVERGENT B1, `(.L_x_1841) ;  /* 0x0000018000017945 */ /* 0x000fe20003800200 */
[----:B-1----:R-:W-:-:S09]  /*2e20*/  ULEA UR4, UR5, UR4, 0x18 ;  /* 0x0000000405047291 */ /* 0x002fd2000f8ec0ff */
[----:B------:R-:W1:Y:S04]  /*2e30*/  LDS.64 R6, [UR4+0x18] ;  /* 0x00001804ff067984 */ /* 0x000e680008000a00 */
[----:B------:R-:W2:Y:S01]  /*2e40*/  LDS.64 R8, [UR4+0x20] ;  /* 0x00002004ff087984 */ /* 0x000ea20008000a00 */
[----:B-1----:R-:W-:Y:S01]  /*2e50*/  DSETP.GEU.AND P0, PT, R12, R6, PT ;  /* 0x000000060c00722a */ /* 0x002fe20003f0e000 */
[----:B------:R-:W-:Y:S02]  /*2e60*/  IMAD.MOV.U32 R2, RZ, RZ, R6 ;  /* 0x000000ffff027224 */ /* 0x000fe400078e0006 */
[----:B------:R-:W-:Y:S02]  /*2e70*/  IMAD.MOV.U32 R3, RZ, RZ, R7 ;  /* 0x000000ffff037224 */ /* 0x000fe400078e0007 */
[----:B--2---:R-:W-:-:S02]  /*2e80*/  IMAD.MOV.U32 R11, RZ, RZ, R8 ;  /* 0x000000ffff0b7224 */ /* 0x004fc400078e0008 */
        /* <DEDUP_REMOVED lines=16> */
.L_x_1842:
[----:B------:R-:W-:Y:S05]  /*2f90*/  BSYNC.RECONVERGENT B1 ;  /* 0x0000000000017941 */ /* 0x000fea0003800200 */
.L_x_1841:
[----:B------:R-:W-:Y:S01]  /*2fa0*/  ISETP.GE.AND P0, PT, R4, 0x41, PT ;  /* 0x000000410400780c */ /* 0x000fe20003f06270 */
[----:B------:R-:W-:Y:S02]  /*2fb0*/  IMAD.MOV.U32 R5, RZ, RZ, R11 ;  /* 0x000000ffff057224 */ /* 0x000fe400078e000b */
[----:B------:R-:W-:Y:S02]  /*2fc0*/  IMAD.MOV.U32 R10, RZ, RZ, R14 ;  /* 0x000000ffff0a7224 */ /* 0x000fe400078e000e */
[----:B------:R-:W-:Y:S02]  /*2fd0*/  IMAD.MOV.U32 R6, RZ, RZ, R2 ;  /* 0x000000ffff067224 */ /* 0x000fe400078e0002 */
[----:B------:R-:W-:-:S06]  /*2fe0*/  IMAD.MOV.U32 R7, RZ, RZ, R3 ;  /* 0x000000ffff077224 */ /* 0x000fcc00078e0003 */
        /* <DEDUP_REMOVED lines=27> */
.L_x_1844:
[----:B------:R-:W-:Y:S05]  /*31a0*/  BSYNC.RECONVERGENT B1 ;  /* 0x0000000000017941 */ /* 0x000fea0003800200 */
.L_x_1843:
        /* <DEDUP_REMOVED lines=11> */
[----:B0-----:R-:W0:Y:S01]  /*3260*/  LDS.64 R14, [UR4+0x40] ;  /* 0x00004004ff0e7984 */ /* 0x001e220008000a00 */
[----:B-1----:R-:W-:Y:S01]  /*3270*/  DSETP.GEU.AND P0, PT, R6, R8, PT ;  /* 0x000000080600722a */ /* 0x002fe20003f0e000 */
[----:B------:R-:W-:Y:S02]  /*3280*/  IMAD.MOV.U32 R2, RZ, RZ, R8 ;  /* 0x000000ffff027224 */ /* 0x000fe400078e0008 */
[----:B------:R-:W-:Y:S02]  /*3290*/  IMAD.MOV.U32 R3, RZ, RZ, R9 ;  /* 0x000000ffff037224 */ /* 0x000fe400078e0009 */
[----:B0-----:R-:W-:-:S02]  /*32a0*/  IMAD.MOV.U32 R11, RZ, RZ, R14 ;  /* 0x000000ffff0b7224 */ /* 0x001fc400078e000e */
        /* <DEDUP_REMOVED lines=16> */
.L_x_1846:
[----:B------:R-:W-:Y:S05]  /*33b0*/  BSYNC.RECONVERGENT B1 ;  /* 0x0000000000017941 */ /* 0x000fea0003800200 */
.L_x_1845:
        /* <DEDUP_REMOVED lines=32> */
.L_x_1848:
[----:B------:R-:W-:Y:S05]  /*35c0*/  BSYNC.RECONVERGENT B1 ;  /* 0x0000000000017941 */ /* 0x000fea0003800200 */
.L_x_1847:
        /* <DEDUP_REMOVED lines=32> */
.L_x_1850:
[----:B------:R-:W-:Y:S05]  /*37d0*/  BSYNC.RECONVERGENT B1 ;  /* 0x0000000000017941 */ /* 0x000fea0003800200 */
.L_x_1849:
        /* <DEDUP_REMOVED lines=32> */
.L_x_1852:
[----:B------:R-:W-:Y:S05]  /*39e0*/  BSYNC.RECONVERGENT B1 ;  /* 0x0000000000017941 */ /* 0x000fea0003800200 */
.L_x_1851:
[----:B------:R-:W-:Y:S01]  /*39f0*/  ISETP.GE.AND P0, PT, R4, 0xe1, PT ;  /* 0x000000e10400780c */ /* 0x000fe20003f06270 */
[----:B------:R-:W-:Y:S02]  /*3a00*/  IMAD.MOV.U32 R17, RZ, RZ, R5 ;  /* 0x000000ffff117224 */ /* 0x000fe400078e0005 */
[----:B------:R-:W-:Y:S02]  /*3a10*/  IMAD.MOV.U32 R19, RZ, RZ, R10 ;  /* 0x000000ffff137224 */ /* 0x000fe400078e000a */
[----:B------:R-:W-:Y:S02]  /*3a20*/  IMAD.MOV.U32 R12, RZ, RZ, R6 ;  /* 0x000000ffff0c7224 */ /* 0x000fe400078e0006 */
[----:B------:R-:W-:-:S06]  /*3a30*/  IMAD.MOV.U32 R13, RZ, RZ, R7 ;  /* 0x000000ffff0d7224 */ /* 0x000fcc00078e0007 */
[----:B------:R-:W-:Y:S05]  /*3a40*/  @!P0 BRA `(.L_x_1816) ;  /* 0x0000002c00308947 */ /* 0x000fea0003800000 */
[----:B------:R-:W1:Y:S01]  /*3a50*/  S2UR UR5, SR_CgaCtaId ;  /* 0x00000000000579c3 */ /* 0x000e620000008800 */
[----:B------:R-:W-:Y:S02]  /*3a60*/  UMOV UR4, 0x400 ;  /* 0x0000040000047882 */ /* 0x000fe40000000000 */
        /* <DEDUP_REMOVED lines=24> */
.L_x_1784:
[----:B------:R-:W0:Y:S01]  /*3bf0*/  S2R R4, SR_TID.X ;  /* 0x0000000000047919 */ /* 0x000e220000002100 */
[----:B------:R-:W1:Y:S01]  /*3c00*/  LDCU.128 UR12, c[0x0][0x380] ;  /* 0x00007000ff0c77ac */ /* 0x000e620008000c00 */
[----:B------:R-:W-:Y:S02]  /*3c10*/  SHF.R.S32.HI R5, RZ, 0x1f, R6 ;  /* 0x0000001fff057819 */ /* 0x000fe40000011406 */
[----:B0-----:R-:W-:-:S04]  /*3c20*/  IADD3 R2, P0, PT, R6, R4, RZ ;  /* 0x0000000406027210 */ /* 0x001fc80007f1e0ff */
[----:B-1----:R-:W-:Y:S02]  /*3c30*/  LEA R8, P1, R2, UR12, 0x3 ;  /* 0x0000000c02087c11 */ /* 0x002fe4000f8218ff */
[----:B------:R-:W-:-:S04]  /*3c40*/  IADD3.X R3, PT, PT, RZ, R5, RZ, P0, !PT ;  /* 0x00000005ff037210 */ /* 0x000fc800007fe4ff */
[----:B------:R-:W-:-:S05]  /*3c50*/  LEA.HI.X R9, R2, UR13, R3, 0x3, P1 ;  /* 0x0000000d02097c11 */ /* 0x000fca00088f1c03 */
[----:B------:R-:W2:Y:S04]  /*3c60*/  LDG.E.64 R10, desc[UR10][R8.64] ;  /* 0x0000000a080a7981 */ /* 0x000ea8000c1e1b00 */
[----:B------:R-:W2:Y:S04]  /*3c70*/  LDG.E.64 R12, desc[UR10][R8.64+0x800] ;  /* 0x0008000a080c7981 */ /* 0x000ea8000c1e1b00 */
[----:B------:R-:W3:Y:S04]  /*3c80*/  LDG.E.64 R14, desc[UR10][R8.64+0x1000] ;  /* 0x0010000a080e7981 */ /* 0x000ee8000c1e1b00 */
[----:B------:R-:W4:Y:S04]  /*3c90*/  LDG.E.64 R16, desc[UR10][R8.64+0x1800] ;  /* 0x0018000a08107981 */ /* 0x000f28000c1e1b00 */
[----:B------:R0:W5:Y:S01]  /*3ca0*/  LDG.E.64 R2, desc[UR10][R8.64+0x2000] ;  /* 0x0020000a08027981 */ /* 0x000162000c1e1b00 */
[----:B------:R-:W-:Y:S01]  /*3cb0*/  BSSY.RECONVERGENT B1, `(.L_x_1853) ;  /* 0x000001f000017945 */ /* 0x000fe20003800200 */
[----:B------:R-:W-:-:S02]  /*3cc0*/  ISETP.LE.AND P1, PT, R7, UR6, PT ;  /* 0x0000000607007c0c */ /* 0x000fc4000bf23270 */
[C---:B0-----:R-:W-:Y:S01]  /*3cd0*/  LOP3.LUT R8, R4.reuse, 0x400, RZ, 0xfc, !PT ;  /* 0x0000040004087812 */ /* 0x041fe200078efcff */
[----:B------:R-:W-:Y:S01]  /*3ce0*/  VIADD R9, R4, 0x200 ;  /* 0x0000020004097836 */ /* 0x000fe20000000000 */
[----:B--2---:R-:W-:-:S06]  /*3cf0*/  DSETP.GEU.AND P3, PT, R10, R12, PT ;  /* 0x0000000c0a00722a */ /* 0x004fcc0003f6e000 */
[----:B------:R-:W-:Y:S02]  /*3d00*/  FSEL R10, R10, R12, P3 ;  /* 0x0000000c0a0a7208 */ /* 0x000fe40001800000 */
[----:B------:R-:W-:Y:S02]  /*3d10*/  FSEL R11, R11, R13, P3 ;  /* 0x0000000d0b0b7208 */ /* 0x000fe40001800000 */
[----:B------:R-:W-:-:S04]  /*3d20*/  IADD3 R12, P5, PT, R6, UR14, RZ ;  /* 0x0000000e060c7c10 */ /* 0x000fc8000ffbe0ff */
[----:B---3--:R-:W-:Y:S01]  /*3d30*/  DSETP.GEU.AND P4, PT, R10, R14, PT ;  /* 0x0000000e0a00722a */ /* 0x008fe20003f8e000 */
[----:B------:R-:W-:Y:S02]  /*3d40*/  IADD3.X R13, PT, PT, R5, UR15, RZ, P5, !PT ;  /* 0x0000000f050d7c10 */ /* 0x000fe4000affe4ff */
[----:B------:R-:W-:-:S03]  /*3d50*/  IADD3 R6, P5, PT, R8, R12, RZ ;  /* 0x0000000c08067210 */ /* 0x000fc60007fbe0ff */
[----:B------:R-:W-:Y:S02]  /*3d60*/  FSEL R10, R10, R14, P4 ;  /* 0x0000000e0a0a7208 */ /* 0x000fe40002000000 */
[----:B------:R-:W-:Y:S01]  /*3d70*/  FSEL R11, R11, R15, P4 ;  /* 0x0000000f0b0b7208 */ /* 0x000fe20002000000 */
[----:B------:R-:W-:Y:S02]  /*3d80*/  VIADD R15, R4, 0x100 ;  /* 0x00000100040f7836 */ /* 0x000fe40000000000 */
[----:B------:R-:W-:-:S03]  /*3d90*/  IMAD.X R5, RZ, RZ, R13, P5 ;  /* 0x000000ffff057224 */ /* 0x000fc600028e060d */
[----:B----4-:R-:W-:Y:S01]  /*3da0*/  DSETP.GEU.AND P2, PT, R10, R16, PT ;  /* 0x000000100a00722a */ /* 0x010fe20003f4e000 */
[----:B------:R-:W-:-:S05]  /*3db0*/  @P4 SEL R9, R4, R15, P3 ;  /* 0x0000000f04094207 */ /* 0x000fca0001800000 */
[----:B------:R-:W-:Y:S02]  /*3dc0*/  FSEL R10, R10, R16, P2 ;  /* 0x000000100a0a7208 */ /* 0x000fe40001000000 */
[----:B------:R-:W-:-:S06]  /*3dd0*/  FSEL R11, R11, R17, P2 ;  /* 0x000000110b0b7208 */ /* 0x000fcc0001000000 */
[----:B-----5:R-:W-:Y:S01]  /*3de0*/  DSETP.GEU.AND P0, PT, R10, R2, PT ;  /* 0x000000020a00722a */ /* 0x020fe20003f0e000 */
[----:B------:R-:W-:-:S13]  /*3df0*/  @!P2 VIADD R9, R4, 0x300 ;  /* 0x000003000409a836 */ /* 0x000fda0000000000 */
        /* <DEDUP_REMOVED lines=10> */
.L_x_1854:
[----:B------:R-:W-:Y:S05]  /*3ea0*/  BSYNC.RECONVERGENT B1 ;  /* 0x0000000000017941 */ /* 0x000fea0003800200 */
.L_x_1853:
        /* <DEDUP_REMOVED lines=19> */
.L_x_1857:
[----:B------:R-:W-:Y:S05]  /*3fe0*/  BSYNC.RECONVERGENT B1 ;  /* 0x0000000000017941 */ /* 0x000fea0003800200 */
.L_x_1856:
[----:B------:R-:W1:Y:S08]  /*3ff0*/  S2UR UR5, SR_CgaCtaId ;  /* 0x00000000000579c3 */ /* 0x000e700000008800 */
[----:B------:R-:W-:Y:S06]  /*4000*/  BAR.SYNC.DEFER_BLOCKING 0x0 ;  /* 0x0000000000007b1d */ /* 0x000fec0000010000 */
[----:B------:R-:W-:-:S02]  /*4010*/  UMOV UR4, 0x400 ;  /* 0x0000040000047882 */ /* 0x000fc40000000000 */
[----:B-1----:R-:W-:-:S06]  /*4020*/  ULEA UR4, UR5, UR4, 0x18 ;  /* 0x0000000405047291 */ /* 0x002fcc000f8ec0ff */
[----:B------:R-:W-:-:S05]  /*4030*/  IMAD.U32 R11, RZ, RZ, UR4 ;  /* 0x00000004ff0b7e24 */ /* 0x000fca000f8e00ff */
[----:B0-----:R-:W0:Y:S02]  /*4040*/  LDS R10, [R11+0x98] ;  /* 0x000098000b0a7984 */ /* 0x001e240000000800 */
[----:B0-----:R-:W-:-:S05]  /*4050*/  VIADD R12, R10, 0x500 ;  /* 0x000005000a0c7836 */ /* 0x001fca0000000000 */
[----:B------:R-:W-:-:S13]  /*4060*/  ISETP.GT.AND P0, PT, R12, R7, PT ;  /* 0x000000070c00720c */ /* 0x000fda0003f04270 */
[----:B------:R-:W-:Y:S05]  /*4070*/  @P0 BRA `(.L_x_1858) ;  /* 0x0000000400980947 */ /* 0x000fea0003800000 */
[----:B------:R-:W-:Y:S01]  /*4080*/  BSSY.RECONVERGENT B1, `(.L_x_1858) ;  /* 0x0000065000017945 */ /* 0x000fe20003800200 */
[----:B------:R-:W-:Y:S01]  /*4090*/  IMAD.MOV.U32 R20, RZ, RZ, R2 ;  /* 0x000000ffff147224 */ /* 0x000fe200078e0002 */
[----:B------:R-:W0:Y:S01]  /*40a0*/  LDCU UR7, c[0x0][0x398] ;  /* 0x00007300ff0777ac */ /* 0x000e220008000800 */
[----:B------:R-:W-:Y:S01]  /*40b0*/  IMAD.MOV.U32 R21, RZ, RZ, R3 ;  /* 0x000000ffff157224 */ /* 0x000fe200078e0003 */
[----:B------:R-:W1:Y:S06]  /*40c0*/  LDCU.128 UR12, c[0x0][0x380] ;  /* 0x00007000ff0c77ac */ /* 0x000e6c0008000c00 */
.L_x_1861:
[----:B------:R-:W-:Y:S02]  /*40d0*/  SHF.R.S32.HI R2, RZ, 0x1f, R10 ;  /* 0x0000001fff027819 */ /* 0x000fe4000001140a */
[----:B------:R-:W-:-:S05]  /*40e0*/  IADD3 R7, P0, PT, R4, R10, RZ ;  /* 0x0000000a04077210 */ /* 0x000fca0007f1e0ff */
[----:B------:R-:W-:Y:S01]  /*40f0*/  IMAD.X R24, RZ, RZ, R2, P0 ;  /* 0x000000ffff187224 */ /* 0x000fe200000e0602 */
[----:B-1----:R-:W-:-:S04]  /*4100*/  LEA R22, P0, R7, UR12, 0x3 ;  /* 0x0000000c07167c11 */ /* 0x002fc8000f8018ff */
[----:B------:R-:W-:-:S05]  /*4110*/  LEA.HI.X R23, R7, UR13, R24, 0x3, P0 ;  /* 0x0000000d07177c11 */ /* 0x000fca00080f1c18 */
[----:B------:R-:W2:Y:S04]  /*4120*/  LDG.E.64 R18, desc[UR10][R22.64] ;  /* 0x0000000a16127981 */ /* 0x000ea8000c1e1b00 */
[----:B------:R-:W3:Y:S04]  /*4130*/  LDG.E.64 R16, desc[UR10][R22.64+0x800] ;  /* 0x0008000a16107981 */ /* 0x000ee8000c1e1b00 */
[----:B------:R-:W4:Y:S04]  /*4140*/  LDG.E.64 R14, desc[UR10][R22.64+0x1000] ;  /* 0x0010000a160e7981 */ /* 0x000f28000c1e1b00 */
[----:B------:R-:W4:Y:S01]  /*4150*/  LDG.E.64 R12, desc[UR10][R22.64+0x1800] ;  /* 0x0018000a160c7981 */ /* 0x000f22000c1e1b00 */
[----:B------:R-:W-:Y:S01]  /*4160*/  IADD3 R25, P0, PT, R7, UR14, RZ ;  /* 0x0000000e07197c10 */ /* 0x000fe2000ff1e0ff */
[----:B------:R-:W-:Y:S02]  /*4170*/  BSSY.RECONVERGENT B2, `(.L_x_1859) ;  /* 0x000003d000027945 */ /* 0x000fe40003800200 */
[----:B------:R1:W5:Y:S01]  /*4180*/  LDG.E.64 R2, desc[UR10][R22.64+0x2000] ;  /* 0x0020000a16027981 */ /* 0x000362000c1e1b00 */
[----:B------:R-:W-:Y:S01]  /*4190*/  IADD3.X R24, PT, PT, R24, UR15, RZ, P0, !PT ;  /* 0x0000000f18187c10 */ /* 0x000fe200087fe4ff */
[----:B------:R-:W-:Y:S06]  /*41a0*/  BAR.SYNC.DEFER_BLOCKING 0x0 ;  /* 0x0000000000007b1d */ /* 0x000fec0000010000 */
[----:B--2---:R-:W-:-:S14]  /*41b0*/  DSETP.GEU.AND P1, PT, R20, R18, PT ;  /* 0x000000121400722a */ /* 0x004fdc0003f2e000 */
[----:B------:R-:W-:-:S04]  /*41c0*/  @P1 ISETP.GE.U32.AND P0, PT, R6, R25, PT ;  /* 0x000000190600120c */ /* 0x000fc80003f06070 */
[----:B------:R-:W-:-:S13]  /*41d0*/  @P1 ISETP.GE.AND.EX P0, PT, R5, R24, PT, P0 ;  /* 0x000000180500120c */ /* 0x000fda0003f06300 */
[----:B------:R-:W-:-:S06]  /*41e0*/  @P1 DSETP.LT.OR P0, PT, R18, R20, !P0 ;  /* 0x000000141200122a */ /* 0x000fcc0004701400 */
[----:B------:R-:W-:Y:S02]  /*41f0*/  @P1 FSEL R7, R20, R18, P0 ;  /* 0x0000001214071208 */ /* 0x000fe40000000000 */
[----:B------:R-:W-:Y:S01]  /*4200*/  @P1 FSEL R20, R21, R19, P0 ;  /* 0x0000001315141208 */ /* 0x000fe20000000000 */
[----:B------:R-:W-:Y:S01]  /*4210*/  IMAD.MOV.U32 R21, RZ, RZ, R24 ;  /* 0x000000ffff157224 */ /* 0x000fe200078e0018 */
[----:B------:R-:W-:Y:S01]  /*4220*/  @P1 SEL R21, R5, R24, P0 ;  /* 0x0000001805151207 */ /* 0x000fe20000000000 */
[----:B------:R-:W-:Y:S01]  /*4230*/  @P1 IMAD.MOV.U32 R18, RZ, RZ, R7 ;  /* 0x000000ffff121224 */ /* 0x000fe200078e0007 */
[----:B------:R-:W-:Y:S01]  /*4240*/  IADD3 R7, P3, PT, R25, 0x100, RZ ;  /* 0x0000010019077810 */ /* 0x000fe20007f7e0ff */
[----:B------:R-:W-:Y:S02]  /*4250*/  @P1 IMAD.MOV.U32 R19, RZ, RZ, R20 ;  /* 0x000000ffff131224 */ /* 0x000fe400078e0014 */
[----:B------:R-:W-:Y:S01]  /*4260*/  IMAD.MOV.U32 R20, RZ, RZ, R25 ;  /* 0x000000ffff147224 */ /* 0x000fe200078e0019 */
[----:B------:R-:W-:Y:S01]  /*4270*/  @P1 SEL R20, R6, R25, P0 ;  /* 0x0000001906141207 */ /* 0x000fe20000000000 */
[----:B------:R-:W-:-:S02]  /*4280*/  IMAD.X R6, RZ, RZ, R24, P3 ;  /* 0x000000ffff067224 */ /* 0x000fc400018e0618 */
[----:B---3--:R-:W-:-:S14]  /*4290*/  DSETP.GEU.AND P2, PT, R18, R16, PT ;  /* 0x000000101200722a */ /* 0x008fdc0003f4e000 */
        /* <DEDUP_REMOVED lines=9> */
[----:B------:R-:W-:Y:S02]  /*4330*/  IADD3 R18, P3, PT, R25, 0x200, RZ ;  /* 0x0000020019127810 */ /* 0x000fe40007f7e0ff */
[----:B------:R-:W-:-:S03]  /*4340*/  SHF.R.S32.HI R21, RZ, 0x1f, R10 ;  /* 0x0000001fff157819 */ /* 0x000fc6000001140a */
[----:B----4-:R-:W-:Y:S01]  /*4350*/  DSETP.GEU.AND P1, PT, R16, R14, PT ;  /* 0x0000000e1000722a */ /* 0x010fe20003f2e000 */
[----:B------:R-:W-:Y:S01]  /*4360*/  IMAD.X R19, RZ, RZ, R24, P3 ;  /* 0x000000ffff137224 */ /* 0x000fe200018e0618 */
[----:B------:R-:W-:-:S04]  /*4370*/  IADD3 R20, P3, P4, R4, UR14, R10 ;  /* 0x0000000e04147c10 */ /* 0x000fc8000fc7e00a */
[----:B------:R-:W-:-:S08]  /*4380*/  IADD3.X R21, PT, PT, RZ, UR15, R21, P3, P4 ;  /* 0x0000000fff157c10 */ /* 0x000fd00009fe8415 */
[----:B------:R-:W-:-:S04]  /*4390*/  @P1 ISETP.GE.U32.AND P0, PT, R7, R18, PT ;  /* 0x000000120700120c */ /* 0x000fc80003f06070 */
[----:B------:R-:W-:-:S13]  /*43a0*/  @P1 ISETP.GE.AND.EX P0, PT, R6, R19, PT, P0 ;  /* 0x000000130600120c */ /* 0x000fda0003f06300 */
[----:B------:R-:W-:-:S06]  /*43b0*/  @P1 DSETP.LT.OR P0, PT, R14, R16, !P0 ;  /* 0x000000100e00122a */ /* 0x000fcc0004701400 */
[----:B------:R-:W-:Y:S02]  /*43c0*/  @P1 FSEL R5, R16, R14, P0 ;  /* 0x0000000e10051208 */ /* 0x000fe40000000000 */
[----:B------:R-:W-:Y:S02]  /*43d0*/  @P1 FSEL R16, R17, R15, P0 ;  /* 0x0000000f11101208 */ /* 0x000fe40000000000 */
[----:B------:R-:W-:Y:S01]  /*43e0*/  IADD3 R17, P3, PT, R20, 0x300, RZ ;  /* 0x0000030014117810 */ /* 0x000fe20007f7e0ff */
[----:B------:R-:W-:Y:S01]  /*43f0*/  @P1 IMAD.MOV.U32 R14, RZ, RZ, R5 ;  /* 0x000000ffff0e1224 */ /* 0x000fe200078e0005 */
[----:B------:R-:W-:Y:S01]  /*4400*/  @P1 SEL R18, R7, R18, P0 ;  /* 0x0000001207121207 */ /* 0x000fe20000000000 */
[----:B------:R-:W-:Y:S01]  /*4410*/  @P1 IMAD.MOV.U32 R15, RZ, RZ, R16 ;  /* 0x000000ffff0f1224 */ /* 0x000fe200078e0010 */
[----:B------:R-:W-:Y:S01]  /*4420*/  @P1 SEL R19, R6, R19, P0 ;  /* 0x0000001306131207 */ /* 0x000fe20000000000 */
[----:B------:R-:W-:Y:S01]  /*4430*/  IMAD.X R16, RZ, RZ, R21, P3 ;  /* 0x000000ffff107224 */ /* 0x000fe200018e0615 */
[----:B------:R-:W-:-:S03]  /*4440*/  ISETP.NE.AND P1, PT, R4, RZ, PT ;  /* 0x000000ff0400720c */ /* 0x000fc60003f25270 */
[----:B------:R-:W-:-:S14]  /*4450*/  DSETP.GEU.AND P2, PT, R14, R12, PT ;  /* 0x0000000c0e00722a */ /* 0x000fdc0003f4e000 */
[----:B------:R-:W-:-:S04]  /*4460*/  @P2 ISETP.GE.U32.AND P0, PT, R18, R17, PT ;  /* 0x000000111200220c */ /* 0x000fc80003f06070 */
[----:B------:R-:W-:-:S13]  /*4470*/  @P2 ISETP.GE.AND.EX P0, PT, R19, R16, PT, P0 ;  /* 0x000000101300220c */ /* 0x000fda0003f06300 */
[----:B------:R-:W-:-:S06]  /*4480*/  @P2 DSETP.LT.OR P0, PT, R12, R14, !P0 ;  /* 0x0000000e0c00222a */ /* 0x000fcc0004701400 */
[----:B------:R-:W-:Y:S02]  /*4490*/  @P2 FSEL R7, R14, R12, P0 ;  /* 0x0000000c0e072208 */ /* 0x000fe40000000000 */
[----:B------:R-:W-:Y:S01]  /*44a0*/  @P2 FSEL R14, R15, R13, P0 ;  /* 0x0000000d0f0e2208 */ /* 0x000fe20000000000 */
[----:B-1----:R-:W-:Y:S06]  /*44b0*/  @P1 BRA `(.L_x_1860) ;  /* 0x0000000000201947 */ /* 0x002fec0003800000 */
[----:B------:R-:W-:-:S06]  /*44c0*/  IMAD.MOV.U32 R5, RZ, RZ, 0x500 ;  /* 0x00000500ff057424 */ /* 0x000fcc00078e00ff */
[----:B------:R-:W2:Y:S01]  /*44d0*/  ATOMG.E.ADD.STRONG.GPU PT, R5, desc[UR10][R8.64], R5 ;  /* 0x80000005080579a8 */ /* 0x000ea200081ef10a */
[----:B------:R-:W1:Y:S01]  /*44e0*/  S2UR UR5, SR_CgaCtaId ;  /* 0x00000000000579c3 */ /* 0x000e620000008800 */
[----:B------:R-:W-:Y:S02]  /*44f0*/  UMOV UR4, 0x400 ;  /* 0x0000040000047882 */ /* 0x000fe40000000000 */
[----:B-1----:R-:W-:-:S06]  /*4500*/  ULEA UR4, UR5, UR4, 0x18 ;  /* 0x0000000405047291 */ /* 0x002fcc000f8ec0ff */
[----:B------:R-:W-:Y:S02]  /*4510*/  IMAD.U32 R11, RZ, RZ, UR4 ;  /* 0x00000004ff0b7e24 */ /* 0x000fe4000f8e00ff */
[----:B--2---:R-:W-:-:S05]  /*4520*/  VIADD R6, R5, UR6 ;  /* 0x0000000605067c36 */ /* 0x004fca0008000000 */
[----:B------:R1:W-:Y:S02]  /*4530*/  STS [R11+0x98], R6 ;  /* 0x000098060b007388 */ /* 0x0003e40000000800 */
.L_x_1860:
[----:B0-----:R-:W-:Y:S05]  /*4540*/  BSYNC.RECONVERGENT B2 ;  /* 0x0000000000027941 */ /* 0x001fea0003800200 */
.L_x_1859:
[----:B------:R-:W-:Y:S01]  /*4550*/  BAR.SYNC.DEFER_BLOCKING 0x0 ;  /* 0x0000000000007b1d */ /* 0x000fe20000010000 */
[----:B------:R-:W-:Y:S01]  /*4560*/  @P2 IMAD.MOV.U32 R12, RZ, RZ, R7 ;  /* 0x000000ffff0c2224 */ /* 0x000fe200078e0007 */
[----:B-1----:R-:W-:Y:S01]  /*4570*/  IADD3 R6, P3, PT, R20, 0x400, RZ ;  /* 0x0000040014067810 */ /* 0x002fe20007f7e0ff */
[----:B------:R-:W-:Y:S01]  /*4580*/  @P2 IMAD.MOV.U32 R13, RZ, RZ, R14 ;  /* 0x000000ffff0d2224 */ /* 0x000fe200078e000e */
[----:B------:R-:W-:Y:S01]  /*4590*/  @P2 SEL R17, R18, R17, P0 ;  /* 0x0000001112112207 */ /* 0x000fe20000000000 */
[----:B------:R-:W-:Y:S01]  /*45a0*/  IMAD.U32 R7, RZ, RZ, UR7 ;  /* 0x00000007ff077e24 */ /* 0x000fe2000f8e00ff */
[----:B------:R-:W-:Y:S01]  /*45b0*/  @P2 SEL R16, R19, R16, P0 ;  /* 0x0000001013102207 */ /* 0x000fe20000000000 */
[----:B------:R-:W-:Y:S02]  /*45c0*/  IMAD.X R5, RZ, RZ, R21, P3 ;  /* 0x000000ffff057224 */ /* 0x000fe400018e0615 */
[----:B-----5:R-:W-:-:S14]  /*45d0*/  DSETP.GEU.AND P1, PT, R12, R2, PT ;  /* 0x000000020c00722a */ /* 0x020fdc0003f2e000 */
[----:B------:R-:W-:Y:S01]  /*45e0*/  @P1 ISETP.GE.U32.AND P0, PT, R17, R6, PT ;  /* 0x000000061100120c */ /* 0x000fe20003f06070 */
[----:B------:R-:W0:Y:S03]  /*45f0*/  LDS R10, [R11+0x98] ;  /* 0x000098000b0a7984 */ /* 0x000e260000000800 */
[----:B------:R-:W-:-:S13]  /*4600*/  @P1 ISETP.GE.AND.EX P0, PT, R16, R5, PT, P0 ;  /* 0x000000051000120c */ /* 0x000fda0003f06300 */
[----:B------:R-:W-:-:S06]  /*4610*/  @P1 DSETP.LT.OR P0, PT, R2, R12, !P0 ;  /* 0x0000000c0200122a */ /* 0x000fcc0004701400 */
[----:B------:R-:W-:Y:S02]  /*4620*/  @P1 FSEL R14, R12, R2, P0 ;  /* 0x000000020c0e1208 */ /* 0x000fe40000000000 */
[----:B------:R-:W-:Y:S02]  /*4630*/  @P1 FSEL R13, R13, R3, P0 ;  /* 0x000000030d0d1208 */ /* 0x000fe40000000000 */
[----:B------:R-:W-:Y:S01]  /*4640*/  @P1 SEL R6, R17, R6, P0 ;  /* 0x0000000611061207 */ /* 0x000fe20000000000 */
[----:B------:R-:W-:Y:S01]  /*4650*/  @P1 IMAD.MOV.U32 R2, RZ, RZ, R14 ;  /* 0x000000ffff021224 */ /* 0x000fe200078e000e */
[----:B------:R-:W-:Y:S01]  /*4660*/  @P1 SEL R5, R16, R5, P0 ;  /* 0x0000000510051207 */ /* 0x000fe20000000000 */
[----:B------:R-:W-:-:S03]  /*4670*/  @P1 IMAD.MOV.U32 R3, RZ, RZ, R13 ;  /* 0x000000ffff031224 */ /* 0x000fc600078e000d */
[----:B------:R-:W-:Y:S01]  /*4680*/  MOV R20, R2 ;  /* 0x0000000200147202 */ /* 0x000fe20000000f00 */
[----:B------:R-:W-:Y:S02]  /*4690*/  IMAD.MOV.U32 R21, RZ, RZ, R3 ;  /* 0x000000ffff157224 */ /* 0x000fe400078e0003 */
[----:B0-----:R-:W-:-:S05]  /*46a0*/  VIADD R12, R10, 0x500 ;  /* 0x000005000a0c7836 */ /* 0x001fca0000000000 */
[----:B------:R-:W-:-:S13]  /*46b0*/  ISETP.GT.AND P0, PT, R12, R7, PT ;  /* 0x000000070c00720c */ /* 0x000fda0003f04270 */
[----:B------:R-:W-:Y:S05]  /*46c0*/  @!P0 BRA `(.L_x_1861) ;  /* 0xfffffff800808947 */ /* 0x000fea000383ffff */
[----:B------:R-:W-:Y:S05]  /*46d0*/  BSYNC.RECONVERGENT B1 ;  /* 0x0000000000017941 */ /* 0x000fea0003800200 */
.L_x_1858:
        /* <DEDUP_REMOVED lines=21> */
.L_x_1867:
[----:B--2---:R-:W-:-:S06]  /*4830*/  IMAD.WIDE R14, R11, 0x8, R12 ;  /* 0x000000080b0e7825 */ /* 0x004fcc00078e020c */
[----:B------:R-:W2:Y:S01]  /*4840*/  LDG.E.64 R14, desc[UR10][R14.64] ;  /* 0x0000000a0e0e7981 */ /* 0x000ea2000c1e1b00 */
[C---:B-1----:R-:W-:Y:S01]  /*4850*/  IADD3 R19, P1, PT, R11.reuse, UR4, RZ ;  /* 0x000000040b137c10 */ /* 0x042fe2000ff3e0ff */
[----:B------:R-:W-:Y:S01]  /*4860*/  VIADD R8, R8, 0x1 ;  /* 0x0000000108087836 */ /* 0x000fe20000000000 */
[----:B------:R-:W-:Y:S01]  /*4870*/  BSSY.RECONVERGENT B3, `(.L_x_1865) ;  /* 0x000001b000037945 */ /* 0x000fe20003800200 */
[----:B------:R-:W-:Y:S01]  /*4880*/  IMAD.MOV.U32 R22, RZ, RZ, R6 ;  /* 0x000000ffff167224 */ /* 0x000fe200078e0006 */
[----:B------:R-:W-:Y:S01]  /*4890*/  LEA.HI.X.SX32 R20, R11, UR5, 0x1, P1 ;  /* 0x000000050b147c11 */ /* 0x000fe200088f0eff */
[----:B------:R-:W-:Y:S01]  /*48a0*/  IMAD.MOV.U32 R21, RZ, RZ, R5 ;  /* 0x000000ffff157224 */ /* 0x000fe200078e0005 */
[----:B------:R-:W-:Y:S01]  /*48b0*/  ISETP.NE.AND P2, PT, R8, RZ, PT ;  /* 0x000000ff0800720c */ /* 0x000fe20003f45270 */
[----:B------:R-:W-:Y:S02]  /*48c0*/  IMAD.MOV.U32 R16, RZ, RZ, R2 ;  /* 0x000000ffff107224 */ /* 0x000fe400078e0002 */
        /* <DEDUP_REMOVED lines=21> */
.L_x_1866:
[----:B0-----:R-:W-:Y:S05]  /*4a20*/  BSYNC.RECONVERGENT B3 ;  /* 0x0000000000037941 */ /* 0x001fea0003800200 */
.L_x_1865:
[----:B------:R-:W-:Y:S02]  /*4a30*/  VIADD R7, R7, 0x100 ;  /* 0x0000010007077836 */ /* 0x000fe40000000000 */
[----:B------:R-:W-:Y:S01]  /*4a40*/  VIADD R11, R11, 0x100 ;  /* 0x000001000b0b7836 */ /* 0x000fe20000000000 */
[----:B------:R-:W-:Y:S06]  /*4a50*/  @P2 BRA `(.L_x_1867) ;  /* 0xfffffffc00742947 */ /* 0x000fec000383ffff */
.L_x_1864:
[----:B01----:R-:W-:Y:S05]  /*4a60*/  BSYNC.RECONVERGENT B2 ;  /* 0x0000000000027941 */ /* 0x003fea0003800200 */
.L_x_1863:
        /* <DEDUP_REMOVED lines=9> */
.L_x_1876:
[----:B------:R-:W-:-:S05]  /*4b00*/  IMAD.WIDE R24, R23, 0x8, R10 ;  /* 0x0000000817187825 */ /* 0x000fca00078e020a */
[----:B------:R-:W2:Y:S04]  /*4b10*/  LDG.E.64 R20, desc[UR10][R24.64+-0x1000] ;  /* 0xfff0000a18147981 */ /* 0x000ea8000c1e1b00 */
[----:B------:R0:W5:Y:S04]  /*4b20*/  LDG.E.64 R16, desc[UR10][R24.64+-0x800] ;  /* 0xfff8000a18107981 */ /* 0x000168000c1e1b00 */
        /* <DEDUP_REMOVED lines=25> */
.L_x_1869:
[----:B------:R-:W-:Y:S05]  /*4cc0*/  BSYNC.RECONVERGENT B2 ;  /* 0x0000000000027941 */ /* 0x000fea0003800200 */
.L_x_1868:
[----:B-----5:R-:W-:Y:S01]  /*4cd0*/  DSETP.GEU.AND P0, PT, R18, R16, PT ;  /* 0x000000101200722a */ /* 0x020fe20003f0e000 */
[C---:B------:R-:W-:Y:S01]  /*4ce0*/  IADD3 R21, P1, PT, R27.reuse, UR6, RZ ;  /* 0x000000061b157c10 */ /* 0x040fe2000ff3e0ff */
[----:B------:R-:W-:Y:S01]  /*4cf0*/  BSSY.RECONVERGENT B2, `(.L_x_1870) ;  /* 0x0000015000027945 */ /* 0x000fe20003800200 */
[----:B------:R-:W-:Y:S01]  /*4d00*/  MOV R2, R16 ;  /* 0x0000001000027202 */ /* 0x000fe20000000f00 */
[----:B------:R-:W-:Y:S01]  /*4d10*/  IMAD.MOV.U32 R3, RZ, RZ, R17 ;  /* 0x000000ffff037224 */ /* 0x000fe200078e0011 */
[----:B------:R-:W-:Y:S01]  /*4d20*/  LEA.HI.X.SX32 R25, R27, UR7, 0x1, P1 ;  /* 0x000000071b197c11 */ /* 0x000fe200088f0eff */
[----:B------:R-:W-:-:S04]  /*4d30*/  IMAD.MOV.U32 R5, RZ, RZ, R21 ;  /* 0x000000ffff057224 */ /* 0x000fc800078e0015 */
        /* <DEDUP_REMOVED lines=16> */
.L_x_1871:
[----:B------:R-:W-:Y:S05]  /*4e40*/  BSYNC.RECONVERGENT B2 ;  /* 0x0000000000027941 */ /* 0x000fea0003800200 */
.L_x_1870:
        /* <DEDUP_REMOVED lines=24> */
.L_x_1873:
[----:B------:R-:W-:Y:S05]  /*4fd0*/  BSYNC.RECONVERGENT B2 ;  /* 0x0000000000027941 */ /* 0x000fea0003800200 */
.L_x_1872:
        /* <DEDUP_REMOVED lines=22> */
.L_x_1875:
[----:B------:R-:W-:Y:S05]  /*5140*/  BSYNC.RECONVERGENT B2 ;  /* 0x0000000000027941 */ /* 0x000fea0003800200 */
.L_x_1874:
[----:B------:R-:W-:Y:S02]  /*5150*/  VIADD R7, R7, 0x400 ;  /* 0x0000040007077836 */ /* 0x000fe40000000000 */
[----:B------:R-:W-:Y:S02]  /*5160*/  VIADD R27, R27, 0x400 ;  /* 0x000004001b1b7836 */ /* 0x000fe40000000000 */
[----:B------:R-:W-:Y:S01]  /*5170*/  VIADD R26, R26, 0x400 ;  /* 0x000004001a1a7836 */ /* 0x000fe20000000000 */
[----:B------:R-:W-:Y:S01]  /*5180*/  ISETP.GE.AND P0, PT, R7, R9, PT ;  /* 0x000000090700720c */ /* 0x000fe20003f06270 */
[----:B------:R-:W-:Y:S02]  /*5190*/  VIADD R22, R22, 0x400 ;  /* 0x0000040016167836 */ /* 0x000fe40000000000 */
[----:B------:R-:W-:-:S10]  /*51a0*/  VIADD R23, R23, 0x400 ;  /* 0x0000040017177836 */ /* 0x000fd40000000000 */
[----:B------:R-:W-:Y:S05]  /*51b0*/  @!P0 BRA `(.L_x_1876) ;  /* 0xfffffff800508947 */ /* 0x000fea000383ffff */
.L_x_1862:
[----:B01----:R-:W-:Y:S05]  /*51c0*/  BSYNC.RECONVERGENT B1 ;  /* 0x0000000000017941 */ /* 0x003fea0003800200 */
.L_x_1855:
        /* <DEDUP_REMOVED lines=32> */
.L_x_1878:
[----:B------:R-:W-:Y:S05]  /*53d0*/  BSYNC.RECONVERGENT B1 ;  /* 0x0000000000017941 */ /* 0x000fea0003800200 */
.L_x_1877:
        /* <DEDUP_REMOVED lines=31> */
.L_x_1880:
[----:B------:R-:W-:Y:S05]  /*55d0*/  BSYNC.RECONVERGENT B1 ;  /* 0x0000000000017941 */ /* 0x000fea0003800200 */
.L_x_1879:
[----:B------:R-:W-:Y:S01]  /*55e0*/  ISETP.GT.AND P0, PT, R14, 0x1b, PT ;  /* 0x0000001b0e00780c */ /* 0x000fe20003f04270 */
[----:B0-----:R0:W0:Y:S01]  /*55f0*/  SHFL.DOWN PT, R8, R2, 0x4, 0x1f ;  /* 0x08801f0002087f89 */ /* 0x00102200000e0000 */
[----:B------:R-:W-:Y:S01]  /*5600*/  BSSY.RECONVERGENT B1, `(.L_x_1881) ;  /* 0x000001d000017945 */ /* 0x000fe20003800200 */
[----:B---3--:R-:W-:Y:S02]  /*5610*/  IMAD.MOV.U32 R11, RZ, RZ, R5 ;  /* 0x000000ffff0b7224 */ /* 0x008fe400078e0005 */
[----:B------:R3:W0:Y:S01]  /*5620*/  SHFL.DOWN PT, R9, R3, 0x4, 0x1f ;  /* 0x08801f0003097f89 */ /* 0x00062200000e0000 */
[----:B------:R-:W-:Y:S02]  /*5630*/  IMAD.MOV.U32 R12, RZ, RZ, R10 ;  /* 0x000000ffff0c7224 */ /* 0x000fe400078e000a */
[----:B-1----:R-:W-:Y:S01]  /*5640*/  IMAD.MOV.U32 R6, RZ, RZ, R2 ;  /* 0x000000ffff067224 */ /* 0x002fe200078e0002 */
[----:B----4-:R3:W1:Y:S01]  /*5650*/  SHFL.DOWN PT, R16, R5, 0x4, 0x1f ;  /* 0x08801f0005107f89 */ /* 0x01066200000e0000 */
[----:B--2---:R-:W-:-:S03]  /*5660*/  IMAD.MOV.U32 R7, RZ, RZ, R3 ;  /* 0x000000ffff077224 */ /* 0x004fc600078e0003 */
[----:B------:R3:W2:Y:S01]  /*5670*/  SHFL.DOWN PT, R13, R10, 0x4, 0x1f ;  /* 0x08801f000a0d7f89 */ /* 0x0006a200000e0000 */
[----:B------:R-:W-:Y:S05]  /*5680*/  @P0 BRA `(.L_x_1882) ;  /* 0x0000000000500947 */ /* 0x000fea0003800000 */
[----:B0-----:R-:W-:Y:S01]  /*5690*/  DSETP.GEU.AND P0, PT, R2, R8, PT ;  /* 0x000000080200722a */ /* 0x001fe20003f0e000 */
[----:B-1----:R-:W-:Y:S02]  /*56a0*/  IMAD.MOV.U32 R11, RZ, RZ, R16 ;  /* 0x000000ffff0b7224 */ /* 0x002fe400078e0010 */
        /* <DEDUP_REMOVED lines=18> */
.L_x_1882:
[----:B------:R-:W-:Y:S05]  /*57d0*/  BSYNC.RECONVERGENT B1 ;  /* 0x0000000000017941 */ /* 0x000fea0003800200 */
.L_x_1881:
[----:B------:R-:W-:Y:S01]  /*57e0*/  ISETP.GT.AND P0, PT, R14, 0x17, PT ;  /* 0x000000170e00780c */ /* 0x000fe20003f04270 */
[----:B0-----:R0:W4:Y:S01]  /*57f0*/  SHFL.DOWN PT, R8, R6, 0x8, 0x1f ;  /* 0x09001f0006087f89 */ /* 0x00112200000e0000 */
[----:B------:R-:W-:Y:S01]  /*5800*/  BSSY.RECONVERGENT B1, `(.L_x_1883) ;  /* 0x000001d000017945 */ /* 0x000fe20003800200 */
[----:B---3--:R-:W-:Y:S02]  /*5810*/  IMAD.MOV.U32 R5, RZ, RZ, R11 ;  /* 0x000000ffff057224 */ /* 0x008fe400078e000b */
[----:B------:R0:W3:Y:S01]  /*5820*/  SHFL.DOWN PT, R9, R7, 0x8, 0x1f ;  /* 0x09001f0007097f89 */ /* 0x0000e200000e0000 */
[----:B------:R-:W-:Y:S02]  /*5830*/  IMAD.MOV.U32 R10, RZ, RZ, R12 ;  /* 0x000000ffff0a7224 */ /* 0x000fe400078e000c */
[----:B------:R-:W-:Y:S01]  /*5840*/  IMAD.MOV.U32 R2, RZ, RZ, R6 ;  /* 0x000000ffff027224 */ /* 0x000fe200078e0006 */
[----:B-1----:R0:W1:Y:S01]  /*5850*/  SHFL.DOWN PT, R16, R11, 0x8, 0x1f ;  /* 0x09001f000b107f89 */ /* 0x00206200000e0000 */
[----:B------:R-:W-:-:S03]  /*5860*/  IMAD.MOV.U32 R3, RZ, RZ, R7 ;  /* 0x000000ffff037224 */ /* 0x000fc600078e0007 */
[----:B--2---:R0:W2:Y:S01]  /*5870*/  SHFL.DOWN PT, R13, R12, 0x8, 0x1f ;  /* 0x09001f000c0d7f89 */ /* 0x0040a200000e0000 */
[----:B------:R-:W-:Y:S05]  /*5880*/  @P0 BRA `(.L_x_1884) ;  /* 0x0000000000500947 */ /* 0x000fea0003800000 */
[----:B---34-:R-:W-:Y:S01]  /*5890*/  DSETP.GEU.AND P0, PT, R6, R8, PT ;  /* 0x000000080600722a */ /* 0x018fe20003f0e000 */
[----:B-1----:R-:W-:Y:S02]  /*58a0*/  IMAD.MOV.U32 R5, RZ, RZ, R16 ;  /* 0x000000ffff057224 */ /* 0x002fe400078e0010 */
[----:B--2---:R-:W-:Y:S02]  /*58b0*/  IMAD.MOV.U32 R10, RZ, RZ, R13 ;  /* 0x000000ffff0a7224 */ /* 0x004fe400078e000d */
        /* <DEDUP_REMOVED lines=17> */
.L_x_1884:
[----:B------:R-:W-:Y:S05]  /*59d0*/  BSYNC.RECONVERGENT B1 ;  /* 0x0000000000017941 */ /* 0x000fea0003800200 */
.L_x_1883:
[----:B------:R-:W-:Y:S01]  /*59e0*/  ISETP.GT.AND P0, PT, R14, 0xf, PT ;  /* 0x0000000f0e00780c */ /* 0x000fe20003f04270 */
[----:B0-----:R0:W0:Y:S01]  /*59f0*/  SHFL.DOWN PT, R6, R2, 0x10, 0x1f ;  /* 0x0a001f0002067f89 */ /* 0x00102200000e0000 */
[----:B------:R-:W-:Y:S01]  /*5a00*/  BSSY.RECONVERGENT B1, `(.L_x_1885) ;  /* 0x000001d000017945 */ /* 0x000fe20003800200 */
[----:B------:R-:W-:Y:S02]  /*5a10*/  IMAD.MOV.U32 R17, RZ, RZ, R5 ;  /* 0x000000ffff117224 */ /* 0x000fe400078e0005 */
[----:B------:R0:W0:Y:S01]  /*5a20*/  SHFL.DOWN PT, R7, R3, 0x10, 0x1f ;  /* 0x0a001f0003077f89 */ /* 0x00002200000e0000 */
[----:B------:R-:W-:Y:S02]  /*5a30*/  IMAD.MOV.U32 R19, RZ, RZ, R10 ;  /* 0x000000ffff137224 */ /* 0x000fe400078e000a */
[----:B------:R-:W-:Y:S01]  /*5a40*/  IMAD.MOV.U32 R12, RZ, RZ, R2 ;  /* 0x000000ffff0c7224 */ /* 0x000fe200078e0002 */
[----:B----4-:R4:W0:Y:S01]  /*5a50*/  SHFL.DOWN PT, R8, R5, 0x10, 0x1f ;  /* 0x0a001f0005087f89 */ /* 0x01082200000e0000 */
[----:B--2---:R-:W-:-:S03]  /*5a60*/  IMAD.MOV.U32 R13, RZ, RZ, R3 ;  /* 0x000000ffff0d7224 */ /* 0x004fc600078e0003 */
[----:B---3--:R4:W2:Y:S01]  /*5a70*/  SHFL.DOWN PT, R9, R10, 0x10, 0x1f ;  /* 0x0a001f000a097f89 */ /* 0x0088a200000e0000 */
[----:B------:R-:W-:Y:S05]  /*5a80*/  @P0 BRA `(.L_x_1886) ;  /* 0x0000000000500947 */ /* 0x000fea0003800000 */
[----:B0-----:R-:W-:Y:S01]  /*5a90*/  DSETP.GEU.AND P0, PT, R2, R6, PT ;  /* 0x000000060200722a */ /* 0x001fe20003f0e000 */
[----:B------:R-:W-:Y:S02]  /*5aa0*/  IMAD.MOV.U32 R17, RZ, RZ, R8 ;  /* 0x000000ffff117224 */ /* 0x000fe400078e0008 */
        /* <DEDUP_REMOVED lines=18> */
.L_x_1886:
[----:B------:R-:W-:Y:S05]  /*5bd0*/  BSYNC.RECONVERGENT B1 ;  /* 0x0000000000017941 */ /* 0x000fea0003800200 */
.L_x_1885:
[----:B------:R-:W-:Y:S01]  /*5be0*/  ISETP.NE.AND P0, PT, R14, RZ, PT ;  /* 0x000000ff0e00720c */ /* 0x000fe20003f05270 */
[----:B------:R-:W-:-:S12]  /*5bf0*/  BSSY.RECONVERGENT B1, `(.L_x_1887) ;  /* 0x000000b000017945 */ /* 0x000fd80003800200 */
[----:B------:R-:W-:Y:S05]  /*5c00*/  @P0 BRA `(.L_x_1888) ;  /* 0x0000000000240947 */ /* 0x000fea0003800000 */
[----:B0-----:R-:W0:Y:S01]  /*5c10*/  S2R R6, SR_CgaCtaId ;  /* 0x0000000000067919 */ /* 0x001e220000008800 */
[----:B------:R-:W-:Y:S01]  /*5c20*/  MOV R3, 0x400 ;  /* 0x0000040000037802 */ /* 0x000fe20000000f00 */
[----:B------:R-:W-:Y:S01]  /*5c30*/  IMAD.MOV.U32 R18, RZ, RZ, R17 ;  /* 0x000000ffff127224 */ /* 0x000fe200078e0011 */
[----:B------:R-:W-:-:S04]  /*5c40*/  SHF.R.U32.HI R2, RZ, 0x1, R4 ;  /* 0x00000001ff027819 */ /* 0x000fc80000011604 */
[----:B------:R-:W-:Y:S02]  /*5c50*/  LOP3.LUT R2, R2, 0x1f0, RZ, 0xc0, !PT ;  /* 0x000001f002027812 */ /* 0x000fe400078ec0ff */
[----:B0-----:R-:W-:-:S05]  /*5c60*/  LEA R3, R6, R3, 0x18 ;  /* 0x0000000306037211 */ /* 0x001fca00078ec0ff */
[----:B------:R-:W-:-:S05]  /*5c70*/  IMAD.IADD R3, R2, 0x1, R3 ;  /* 0x0000000102037824 */ /* 0x000fca00078e0203 */
[----:B------:R3:W-:Y:S04]  /*5c80*/  STS.64 [R3+0x10], R18 ;  /* 0x0000101203007388 */ /* 0x0007e80000000a00 */
[----:B------:R3:W-:Y:S02]  /*5c90*/  STS.64 [R3+0x8], R12 ;  /* 0x0000080c03007388 */ /* 0x0007e40000000a00 */
.L_x_1888:
[----:B------:R-:W-:Y:S05]  /*5ca0*/  BSYNC.RECONVERGENT B1 ;  /* 0x0000000000017941 */ /* 0x000fea0003800200 */
.L_x_1887:
[----:B------:R-:W-:Y:S01]  /*5cb0*/  BAR.SYNC.DEFER_BLOCKING 0x0 ;  /* 0x0000000000007b1d */ /* 0x000fe20000010000 */
[----:B------:R-:W-:-:S13]  /*5cc0*/  ISETP.NE.AND P1, PT, R4, RZ, PT ;  /* 0x000000ff0400720c */ /* 0x000fda0003f25270 */
[----:B------:R-:W-:Y:S05]  /*5cd0*/  @P1 BRA `(.L_x_1816) ;  /* 0x00000008008c1947 */ /* 0x000fea0003800000 */
[----:B0--3--:R-:W0:Y:S01]  /*5ce0*/  S2R R3, SR_CgaCtaId ;  /* 0x0000000000037919 */ /* 0x009e220000008800 */
[----:B------:R-:W-:Y:S01]  /*5cf0*/  MOV R2, 0x400 ;  /* 0x0000040000027802 */ /* 0x000fe20000000f00 */
[----:B------:R-:W-:Y:S03]  /*5d00*/  BSSY.RECONVERGENT B1, `(.L_x_1889) ;  /* 0x000001a000017945 */ /* 0x000fe60003800200 */
[----:B0-----:R-:W-:-:S05]  /*5d10*/  LEA R30, R3, R2, 0x18 ;  /* 0x00000002031e7211 */ /* 0x001fca00078ec0ff */
[----:B------:R-:W0:Y:S04]  /*5d20*/  LDS.64 R14, [R30+0x18] ;  /* 0x000018001e0e7984 */ /* 0x000e280000000a00 */
[----:B----4-:R-:W3:Y:S04]  /*5d30*/  LDS.128 R4, [R30+0x20] ;  /* 0x000020001e047984 */ /* 0x010ee80000000c00 */
[----:B------:R4:W1:Y:S04]  /*5d40*/  LDS.64 R28, [R30+0x80] ;  /* 0x000080001e1c7984 */ /* 0x0008680000000a00 */
[----:B--2---:R4:W2:Y:S01]  /*5d50*/  LDS.128 R8, [R30+0x30] ;  /* 0x000030001e087984 */ /* 0x0048a20000000c00 */
[----:B0-----:R-:W-:Y:S01]  /*5d60*/  DSETP.GEU.AND P0, PT, R12, R14, PT ;  /* 0x0000000e0c00722a */ /* 0x001fe20003f0e000 */
[----:B------:R-:W-:-:S02]  /*5d70*/  IMAD.MOV.U32 R2, RZ, RZ, R14 ;  /* 0x000000ffff027224 */ /* 0x000fc400078e000e */
[----:B------:R-:W-:Y:S02]  /*5d80*/  IMAD.MOV.U32 R3, RZ, RZ, R15 ;  /* 0x000000ffff037224 */ /* 0x000fe400078e000f */
[----:B---3--:R-:W-:Y:S02]  /*5d90*/  IMAD.MOV.U32 R31, RZ, RZ, R4 ;  /* 0x000000ffff1f7224 */ /* 0x008fe400078e0004 */
[----:B------:R-:W-:-:S07]  /*5da0*/  IMAD.MOV.U32 R33, RZ, RZ, R5 ;  /* 0x000000ffff217224 */ /* 0x000fce00078e0005 */
[----:B-12-4-:R-:W-:Y:S05]  /*5db0*/  @!P0 BRA `(.L_x_1890) ;  /* 0x0000000000388947 */ /* 0x016fea0003800000 */
        /* <DEDUP_REMOVED lines=14> */
.L_x_1890:
[----:B------:R-:W-:Y:S05]  /*5ea0*/  BSYNC.RECONVERGENT B1 ;  /* 0x0000000000017941 */ /* 0x000fea0003800200 */
.L_x_1889:
        /* <DEDUP_REMOVED lines=25> */
.L_x_1892:
[----:B------:R-:W-:Y:S05]  /*6040*/  BSYNC.RECONVERGENT B1 ;  /* 0x0000000000017941 */ /* 0x000fea0003800200 */
.L_x_1891:
        /* <DEDUP_REMOVED lines=21> */
.L_x_1894:
[----:B------:R-:W-:Y:S05]  /*61a0*/  BSYNC.RECONVERGENT B1 ;  /* 0x0000000000017941 */ /* 0x000fea0003800200 */
.L_x_1893:
        /* <DEDUP_REMOVED lines=21> */
.L_x_1896:
[----:B------:R-:W-:Y:S05]  /*6300*/  BSYNC.RECONVERGENT B1 ;  /* 0x0000000000017941 */ /* 0x000fea0003800200 */
.L_x_1895:
        /* <DEDUP_REMOVED lines=21> */
.L_x_1898:
[----:B------:R-:W-:Y:S05]  /*6460*/  BSYNC.RECONVERGENT B1 ;  /* 0x0000000000017941 */ /* 0x000fea0003800200 */
.L_x_1897:
        /* <DEDUP_REMOVED lines=21> */
.L_x_1900:
[----:B------:R-:W-:Y:S05]  /*65c0*/  BSYNC.RECONVERGENT B1 ;  /* 0x0000000000017941 */ /* 0x000fea0003800200 */
.L_x_1899:
        /* <DEDUP_REMOVED lines=20> */
.L_x_1816:
[----:B------:R-:W-:Y:S05]  /*6710*/  BSYNC.RECONVERGENT B0 ;  /* 0x0000000000007941 */ /* 0x000fea0003800200 */
.L_x_1783:
[----:B------:R-:W-:Y:S05]  /*6720*/  @P1 EXIT ;  /* 0x000000000000194d */ /* 0x000fea0003800000 */
[----:B0123--:R-:W0:Y:S01]  /*6730*/  LDC.64 R2, c[0x0][0x390] ;  /* 0x0000e400ff027b82 */ /* 0x00fe220000000a00 */
[----:B------:R-:W-:Y:S02]  /*6740*/  IMAD.MOV.U32 R18, RZ, RZ, R17 ;  /* 0x000000ffff127224 */ /* 0x000fe400078e0011 */
[----:B0-----:R-:W-:-:S05]  /*6750*/  IMAD.WIDE.U32 R2, R0, 0x10, R2 ;  /* 0x0000001000027825 */ /* 0x001fca00078e0002 */
[----:B------:R-:W-:Y:S04]  /*6760*/  STG.E.64 desc[UR10][R2.64], R12 ;  /* 0x0000000c02007986 */ /* 0x000fe8000c101b0a */
[----:B------:R-:W-:Y:S01]  /*6770*/  STG.E.64 desc[UR10][R2.64+0x8], R18 ;  /* 0x0000081202007986 */ /* 0x000fe2000c101b0a */
[----:B------:R-:W-:Y:S05]  /*6780*/  EXIT ;  /* 0x000000000000794d */ /* 0x000fea0003800000 */
.L_x_1901:
        /* <DEDUP_REMOVED lines=15> */
.L_x_2055:


//--------------------- .text._ZN6thrust24THRUST_300001_SM_1000_NS8cuda_cub4core6detail13_kernel_agentINS1_8__reduce11ReduceAgentINS0_12zip_iteratorIN4cuda3std3__45tupleIJNS0_6detail15normal_iteratorINS0_10device_ptrIdEEEENS0_17counting_iteratorIlNS0_11use_defaultESI_SI_EEEEEEEPNSB_IJdlEEESM_iNS1_9__extrema9arg_max_fIdlNSA_4lessIdEEEEEEJSL_SN_iSS_EEEvDpT0_ --------------------------
	.section	.text._ZN6thrust24THRUST_300001_SM_1000_NS8cuda_cub4core6detail13_kernel_agentINS1_8__reduce11ReduceAgentINS0_12zip_iteratorIN4cuda3std3__45tupleIJNS0_6detail15normal_iteratorINS0_10device_ptrIdEEEENS0_17counting_iteratorIlNS0_11use_defaultESI_SI_EEEEEEEPNSB_IJdlEEESM_iNS1_9__extrema9arg_max_fIdlNSA_4lessIdEEEEEEJSL_SN_iSS_EEEvDpT0_,"ax",@progbits
	.align	128
        .global         _ZN6thrust24THRUST_300001_SM_1000_NS8cuda_cub4core6detail13_kernel_agentINS1_8__reduce11ReduceAgentINS0_12zip_iteratorIN4cuda3std3__45tupleIJNS0_6detail15normal_iteratorINS0_10device_ptrIdEEEENS0_17counting_iteratorIlNS0_11use_defaultESI_SI_EEEEEEEPNSB_IJdlEEESM_iNS1_9__extrema9arg_max_fIdlNSA_4lessIdEEEEEEJSL_SN_iSS_EEEvDpT0_
        .type           _ZN6thrust24THRUST_300001_SM_1000_NS8cuda_cub4core6detail13_kernel_agentINS1_8__reduce11ReduceAgentINS0_12zip_iteratorIN4cuda3std3__45tupleIJNS0_6detail15normal_iteratorINS0_10device_ptrIdEEEENS0_17counting_iteratorIlNS0_11use_defaultESI_SI_EEEEEEEPNSB_IJdlEEESM_iNS1_9__extrema9arg_max_fIdlNSA_4lessIdEEEEEEJSL_SN_iSS_EEEvDpT0_,@function
        .size           _ZN6thrust24THRUST_300001_SM_1000_NS8cuda_cub4core6detail13_kernel_agentINS1_8__reduce11ReduceAgentINS0_12zip_iteratorIN4cuda3std3__45tupleIJNS0_6detail15normal_iteratorINS0_10device_ptrIdEEEENS0_17counting_iteratorIlNS0_11use_defaultESI_SI_EEEEEEEPNSB_IJdlEEESM_iNS1_9__extrema9arg_max_fIdlNSA_4lessIdEEEEEEJSL_SN_iSS_EEEvDpT0_,(.L_x_2056 - _ZN6thrust24THRUST_300001_SM_1000_NS8cuda_cub4core6detail13_kernel_agentINS1_8__reduce11ReduceAgentINS0_12zip_iteratorIN4cuda3std3__45tupleIJNS0_6detail15normal_iteratorINS0_10device_ptrIdEEEENS0_17counting_iteratorIlNS0_11use_defaultESI_SI_EEEEEEEPNSB_IJdlEEESM_iNS1_9__extrema9arg_max_fIdlNSA_4lessIdEEEEEEJSL_SN_iSS_EEEvDpT0_)
        .other          _ZN6thrust24THRUST_300001_SM_1000_NS8cuda_cub4core6detail13_kernel_agentINS1_8__reduce11ReduceAgentINS0_12zip_iteratorIN4cuda3std3__45tupleIJNS0_6detail15normal_iteratorINS0_10device_ptrIdEEEENS0_17counting_iteratorIlNS0_11use_defaultESI_SI_EEEEEEEPNSB_IJdlEEESM_iNS1_9__extrema9arg_max_fIdlNSA_4lessIdEEEEEEJSL_SN_iSS_EEEvDpT0_,@"STO_CUDA_ENTRY STV_DEFAULT"
_ZN6thrust24THRUST_300001_SM_1000_NS8cuda_cub4core6detail13_kernel_agentINS1_8__reduce11ReduceAgentINS0_12zip_iteratorIN4cuda3std3__45tupleIJNS0_6detail15normal_iteratorINS0_10device_ptrIdEEEENS0_17counting_iteratorIlNS0_11use_defaultESI_SI_EEEEEEEPNSB_IJdlEEESM_iNS1_9__extrema9arg_max_fIdlNSA_4lessIdEEEEEEJSL_SN_iSS_EEEvDpT0_:
.text._ZN6thrust24THRUST_300001_SM_1000_NS8cuda_cub4core6detail13_kernel_agentINS1_8__reduce11ReduceAgentINS0_12zip_iteratorIN4cuda3std3__45tupleIJNS0_6detail15normal_iteratorINS0_10device_ptrIdEEEENS0_17counting_iteratorIlNS0_11use_defaultESI_SI_EEEEEEEPNSB_IJdlEEESM_iNS1_9__extrema9arg_max_fIdlNSA_4lessIdEEEEEEJSL_SN_iSS_EEEvDpT0_:
        /* <DEDUP_REMOVED lines=23> */
.L_x_1905:
[----:B0-----:R-:W-:Y:S05]  /*0170*/  BSYNC.RECONVERGENT B1 ;  /* 0x0000000000017941 */ /* 0x001fea0003800200 */
.L_x_1904:
        /* <DEDUP_REMOVED lines=19> */
.L_x_1912:
        /* <DEDUP_REMOVED lines=31> */
.L_x_1911:
[----:B------:R-:W-:Y:S05]  /*04a0*/  BSYNC.RECONVERGENT B3 ;  /* 0x0000000000037941 */ /* 0x000fea0003800200 */
.L_x_1910:
[----:B------:R-:W-:Y:S01]  /*04b0*/  IADD3 R14, P0, PT, R14, 0x100, RZ ;  /* 0x000001000e0e7810 */ /* 0x000fe20007f1e0ff */
[----:B------:R-:W-:Y:S02]  /*04c0*/  VIADD R10, R10, 0x100 ;  /* 0x000001000a0a7836 */ /* 0x000fe40000000000 */
[----:B------:R-:W-:Y:S01]  /*04d0*/  IMAD.X R13, RZ, RZ, R13, P3 ;  /* 0x000000ffff0d7224 */ /* 0x000fe200018e060d */
[----:B------:R-:W-:Y:S01]  /*04e0*/  IADD3.X R15, PT, PT, RZ, R15, RZ, P0, !PT ;  /* 0x0000000fff0f7210 */ /* 0x000fe200007fe4ff */
[----:B------:R-:W-:Y:S08]  /*04f0*/  @P2 BRA `(.L_x_1912) ;  /* 0xfffffffc006c2947 */ /* 0x000ff0000383ffff */
.L_x_1909:
[----:B------:R-:W-:Y:S05]  /*0500*/  BSYNC.RECONVERGENT B2 ;  /* 0x0000000000027941 */ /* 0x000fea0003800200 */
.L_x_1908:
[----:B------:R-:W-:-:S13]  /*0510*/  ISETP.GE.U32.AND P0, PT, R16, 0x300, PT ;  /* 0x000003001000780c */ /* 0x000fda0003f06070 */
[----:B------:R-:W-:Y:S05]  /*0520*/  @!P0 BRA `(.L_x_1907) ;  /* 0x0000000400bc8947 */ /* 0x000fea0003800000 */
[----:B------:R-:W0:Y:S01]  /*0530*/  LDC.64 R4, c[0x0][0x380] ;  /* 0x0000e000ff047b82 */ /* 0x000e220000000a00 */
[----:B------:R-:W-:-:S07]  /*0540*/  VIADD R20, R10, 0x200 ;  /* 0x000002000a147836 */ /* 0x000fce0000000000 */
[----:B------:R-:W1:Y:S02]  /*0550*/  LDC.64 R6, c[0x0][0x388] ;  /* 0x0000e200ff067b82 */ /* 0x000e640000000a00 */
.L_x_1921:
        /* <DEDUP_REMOVED lines=30> */
.L_x_1914:
[----:B------:R-:W-:Y:S05]  /*0740*/  BSYNC.RECONVERGENT B2 ;  /* 0x0000000000027941 */ /* 0x000fea0003800200 */
.L_x_1913:
        /* <DEDUP_REMOVED lines=23> */
.L_x_1916:
[----:B------:R-:W-:Y:S05]  /*08c0*/  BSYNC.RECONVERGENT B2 ;  /* 0x0000000000027941 */ /* 0x000fea0003800200 */
.L_x_1915:
        /* <DEDUP_REMOVED lines=25> */
.L_x_1918:
[----:B------:R-:W-:Y:S05]  /*0a60*/  BSYNC.RECONVERGENT B2 ;  /* 0x0000000000027941 */ /* 0x000fea0003800200 */
.L_x_1917:
        /* <DEDUP_REMOVED lines=22> */
.L_x_1920:
[----:B------:R-:W-:Y:S05]  /*0bd0*/  BSYNC.RECONVERGENT B2 ;  /* 0x0000000000027941 */ /* 0x000fea0003800200 */
.L_x_1919:
[C---:B------:R-:W-:Y:S02]  /*0be0*/  VIADD R10, R20.reuse, 0x200 ;  /* 0x00000200140a7836 */ /* 0x040fe40000000000 */
[----:B------:R-:W-:-:S03]  /*0bf0*/  VIADD R20, R20, 0x400 ;  /* 0x0000040014147836 */ /* 0x000fc60000000000 */
[----:B------:R-:W-:-:S13]  /*0c00*/  ISETP.GE.AND P0, PT, R10, UR5, PT ;  /* 0x000000050a007c0c */ /* 0x000fda000bf06270 */
[----:B------:R-:W-:Y:S05]  /*0c10*/  @!P0 BRA `(.L_x_1921) ;  /* 0xfffffff800508947 */ /* 0x000fea000383ffff */
.L_x_1907:
[----:B------:R-:W-:Y:S05]  /*0c20*/  BSYNC.RECONVERGENT B1 ;  /* 0x0000000000017941 */ /* 0x000fea0003800200 */
.L_x_1906:
        /* <DEDUP_REMOVED lines=35> */
.L_x_1924:
[----:B------:R-:W-:Y:S05]  /*0e60*/  BSYNC.RECONVERGENT B1 ;  /* 0x0000000000017941 */ /* 0x000fea0003800200 */
.L_x_1923:
        /* <DEDUP_REMOVED lines=31> */
.L_x_1926:
[----:B------:R-:W-:Y:S05]  /*1060*/  BSYNC.RECONVERGENT B1 ;  /* 0x0000000000017941 */ /* 0x000fea0003800200 */
.L_x_1925:
        /* <DEDUP_REMOVED lines=31> */
.L_x_1928:
[----:B------:R-:W-:Y:S05]  /*1260*/  BSYNC.RECONVERGENT B1 ;  /* 0x0000000000017941 */ /* 0x000fea0003800200 */
.L_x_1927:
[----:B------:R-:W-:Y:S01]  /*1270*/  ISETP.GT.AND P0, PT, R10, 0x17, PT ;  /* 0x000000170a00780c */ /* 0x000fe20003f04270 */
[----:B-1----:R1:W1:Y:S01]  /*1280*/  SHFL.DOWN PT, R2, R4, 0x8, 0x1f ;  /* 0x09001f0004027f89 */ /* 0x00226200000e0000 */
[----:B------:R-:W-:Y:S01]  /*1290*/  BSSY.RECONVERGENT B1, `(.L_x_1929) ;  /* 0x000001d000017945 */ /* 0x000fe20003800200 */
[----:B0-----:R-:W-:Y:S02]  /*12a0*/  IMAD.MOV.U32 R8, RZ, RZ, R11 ;  /* 0x000000ffff087224 */ /* 0x001fe400078e000b */
[----:B------:R0:W0:Y:S01]  /*12b0*/  SHFL.DOWN PT, R3, R5, 0x8, 0x1f ;  /* 0x09001f0005037f89 */ /* 0x00002200000e0000 */
[----:B------:R-:W-:Y:S02]  /*12c0*/  IMAD.MOV.U32 R9, RZ, RZ, R12 ;  /* 0x000000ffff097224 */ /* 0x000fe400078e000c */
[----:B------:R-:W-:Y:S01]  /*12d0*/  IMAD.MOV.U32 R6, RZ, RZ, R4 ;  /* 0x000000ffff067224 */ /* 0x000fe200078e0004 */
[----:B---3--:R3:W0:Y:S01]  /*12e0*/  SHFL.DOWN PT, R14, R11, 0x8, 0x1f ;  /* 0x09001f000b0e7f89 */ /* 0x00862200000e0000 */
[----:B--2---:R-:W-:-:S03]  /*12f0*/  IMAD.MOV.U32 R7, RZ, RZ, R5 ;  /* 0x000000ffff077224 */ /* 0x004fc600078e0005 */
[----:B----4-:R3:W2:Y:S01]  /*1300*/  SHFL.DOWN PT, R13, R12, 0x8, 0x1f ;  /* 0x09001f000c0d7f89 */ /* 0x0106a200000e0000 */
[----:B------:R-:W-:Y:S05]  /*1310*/  @P0 BRA `(.L_x_1930) ;  /* 0x0000000000500947 */ /* 0x000fea0003800000 */
[----:B01----:R-:W-:Y:S01]  /*1320*/  DSETP.GEU.AND P0, PT, R4, R2, PT ;  /* 0x000000020400722a */ /* 0x003fe20003f0e000 */
        /* <DEDUP_REMOVED lines=19> */
.L_x_1930:
[----:B------:R-:W-:Y:S05]  /*1460*/  BSYNC.RECONVERGENT B1 ;  /* 0x0000000000017941 */ /* 0x000fea0003800200 */
.L_x_1929:
[----:B------:R-:W-:Y:S01]  /*1470*/  ISETP.GT.AND P0, PT, R10, 0xf, PT ;  /* 0x0000000f0a00780c */ /* 0x000fe20003f04270 */
[----:B-1----:R1:W4:Y:S01]  /*1480*/  SHFL.DOWN PT, R4, R6, 0x10, 0x1f ;  /* 0x0a001f0006047f89 */ /* 0x00232200000e0000 */
[----:B------:R-:W-:Y:S01]  /*1490*/  BSSY.RECONVERGENT B1, `(.L_x_1931) ;  /* 0x000001d000017945 */ /* 0x000fe20003800200 */
[----:B0-----:R-:W-:Y:S02]  /*14a0*/  IMAD.MOV.U32 R14, RZ, RZ, R8 ;  /* 0x000000ffff0e7224 */ /* 0x001fe400078e0008 */
[----:B------:R1:W0:Y:S01]  /*14b0*/  SHFL.DOWN PT, R5, R7, 0x10, 0x1f ;  /* 0x0a001f0007057f89 */ /* 0x00022200000e0000 */
[----:B------:R-:W-:Y:S02]  /*14c0*/  IMAD.MOV.U32 R15, RZ, RZ, R9 ;  /* 0x000000ffff0f7224 */ /* 0x000fe400078e0009 */
[----:B------:R-:W-:Y:S01]  /*14d0*/  IMAD.MOV.U32 R2, RZ, RZ, R6 ;  /* 0x000000ffff027224 */ /* 0x000fe200078e0006 */
[----:B---3--:R1:W3:Y:S01]  /*14e0*/  SHFL.DOWN PT, R11, R8, 0x10, 0x1f ;  /* 0x0a001f00080b7f89 */ /* 0x0082e200000e0000 */
[----:B------:R-:W-:-:S03]  /*14f0*/  IMAD.MOV.U32 R3, RZ, RZ, R7 ;  /* 0x000000ffff037224 */ /* 0x000fc600078e0007 */
[----:B------:R1:W0:Y:S01]  /*1500*/  SHFL.DOWN PT, R12, R9, 0x10, 0x1f ;  /* 0x0a001f00090c7f89 */ /* 0x00022200000e0000 */
[----:B------:R-:W-:Y:S05]  /*1510*/  @P0 BRA `(.L_x_1932) ;  /* 0x0000000000500947 */ /* 0x000fea0003800000 */
[----:B0---4-:R-:W-:Y:S01]  /*1520*/  DSETP.GEU.AND P0, PT, R6, R4, PT ;  /* 0x000000040600722a */ /* 0x011fe20003f0e000 */
[----:B---3--:R-:W-:Y:S02]  /*1530*/  IMAD.MOV.U32 R14, RZ, RZ, R11 ;  /* 0x000000ffff0e7224 */ /* 0x008fe400078e000b */
        /* <DEDUP_REMOVED lines=18> */
.L_x_1932:
[----:B------:R-:W-:Y:S05]  /*1660*/  BSYNC.RECONVERGENT B1 ;  /* 0x0000000000017941 */ /* 0x000fea0003800200 */
.L_x_1931:
[----:B------:R-:W-:Y:S01]  /*1670*/  ISETP.NE.AND P0, PT, R10, RZ, PT ;  /* 0x000000ff0a00720c */ /* 0x000fe20003f05270 */
[----:B------:R-:W-:-:S12]  /*1680*/  BSSY.RECONVERGENT B1, `(.L_x_1933) ;  /* 0x000000a000017945 */ /* 0x000fd80003800200 */
[----:B------:R-:W-:Y:S05]  /*1690*/  @P0 BRA `(.L_x_1934) ;  /* 0x0000000000200947 */ /* 0x000fea0003800000 */
[----:B-1----:R-:W1:Y:S01]  /*16a0*/  S2R R6, SR_CgaCtaId ;  /* 0x0000000000067919 */ /* 0x002e620000008800 */
[----:B0-----:R-:W-:Y:S02]  /*16b0*/  MOV R5, 0x400 ;  /* 0x0000040000057802 */ /* 0x001fe40000000f00 */
[----:B----4-:R-:W-:-:S04]  /*16c0*/  SHF.R.U32.HI R4, RZ, 0x1, R0 ;  /* 0x00000001ff047819 */ /* 0x010fc80000011600 */
[----:B------:R-:W-:Y:S02]  /*16d0*/  LOP3.LUT R4, R4, 0x1f0, RZ, 0xc0, !PT ;  /* 0x000001f004047812 */ /* 0x000fe400078ec0ff */
[----:B-1----:R-:W-:-:S05]  /*16e0*/  LEA R5, R6, R5, 0x18 ;  /* 0x0000000506057211 */ /* 0x002fca00078ec0ff */
[----:B------:R-:W-:-:S05]  /*16f0*/  IMAD.IADD R5, R4, 0x1, R5 ;  /* 0x0000000104057824 */ /* 0x000fca00078e0205 */
[----:B------:R0:W-:Y:S04]  /*1700*/  STS.64 [R5+0x10], R14 ;  /* 0x0000100e05007388 */ /* 0x0001e80000000a00 */
[----:B------:R0:W-:Y:S02]  /*1710*/  STS.64 [R5+0x8], R2 ;  /* 0x0000080205007388 */ /* 0x0001e40000000a00 */
.L_x_1934:
[----:B------:R-:W-:Y:S05]  /*1720*/  BSYNC.RECONVERGENT B1 ;  /* 0x0000000000017941 */ /* 0x000fea0003800200 */
.L_x_1933:
        /* <DEDUP_REMOVED lines=8> */
[----:B-1--4-:R-:W1:Y:S04]  /*17b0*/  LDS.128 R4, [R0+0x20] ;  /* 0x0000200000047984 */ /* 0x012e680000000c00 */
[----:B--2---:R2:W4:Y:S04]  /*17c0*/  LDS.64 R12, [R0+0x80] ;  /* 0x00008000000c7984 */ /* 0x0045280000000a00 */
[----:B---3--:R2:W3:Y:S01]  /*17d0*/  LDS.128 R8, [R0+0x30] ;  /* 0x0000300000087984 */ /* 0x0084e20000000c00 */
        /* <DEDUP_REMOVED lines=20> */
.L_x_1937:
[----:B------:R-:W-:Y:S05]  /*1920*/  BSYNC.RECONVERGENT B1 ;  /* 0x0000000000017941 */ /* 0x000fea0003800200 */
.L_x_1936:
        /* <DEDUP_REMOVED lines=23> */
.L_x_1939:
[----:B------:R-:W-:Y:S05]  /*1aa0*/  BSYNC.RECONVERGENT B1 ;  /* 0x0000000000017941 */ /* 0x000fea0003800200 */
.L_x_1938:
        /* <DEDUP_REMOVED lines=21> */
.L_x_1941:
[----:B------:R-:W-:Y:S05]  /*1c00*/  BSYNC.RECONVERGENT B1 ;  /* 0x0000000000017941 */ /* 0x000fea0003800200 */
.L_x_1940:
        /* <DEDUP_REMOVED lines=23> */
.L_x_1943:
[----:B------:R-:W-:Y:S05]  /*1d80*/  BSYNC.RECONVERGENT B1 ;  /* 0x0000000000017941 */ /* 0x000fea0003800200 */
.L_x_1942:
        /* <DEDUP_REMOVED lines=21> */
.L_x_1945:
[----:B------:R-:W-:Y:S05]  /*1ee0*/  BSYNC.RECONVERGENT B1 ;  /* 0x0000000000017941 */ /* 0x000fea0003800200 */
.L_x_1944:
        /* <DEDUP_REMOVED lines=21> */
.L_x_1947:
[----:B------:R-:W-:Y:S05]  /*2040*/  BSYNC.RECONVERGENT B1 ;  /* 0x0000000000017941 */ /* 0x000fea0003800200 */
.L_x_1946:
        /* <DEDUP_REMOVED lines=21> */
.L_x_1922:
        /* <DEDUP_REMOVED lines=38> */
.L_x_1949:
[----:B------:R-:W-:Y:S05]  /*2400*/  BSYNC.RECONVERGENT B1 ;  /* 0x0000000000017941 */ /* 0x000fea0003800200 */
.L_x_1948:
[----:B------:R-:W-:Y:S01]  /*2410*/  IADD3 R8, PT, PT, R4, 0x2, RZ ;  /* 0x0000000204087810 */ /* 0x000fe20007ffe0ff */
[----:B------:R1:W1:Y:S01]  /*2420*/  SHFL.DOWN PT, R2, R6, 0x2, R5 ;  /* 0x0840000006027989 */ /* 0x00026200000e0005 */
[----:B------:R-:W-:Y:S01]  /*2430*/  BSSY.RECONVERGENT B1, `(.L_x_1950) ;  /* 0x000001e000017945 */ /* 0x000fe20003800200 */
[----:B--2---:R-:W-:Y:S01]  /*2440*/  IMAD.MOV.U32 R10, RZ, RZ, R14 ;  /* 0x000000ffff0a7224 */ /* 0x004fe200078e000e */
[----:B------:R-:W-:Y:S01]  /*2450*/  ISETP.GT.AND P0, PT, R8, R5, PT ;  /* 0x000000050800720c */ /* 0x000fe20003f04270 */
[----:B------:R2:W1:Y:S01]  /*2460*/  SHFL.DOWN PT, R3, R7, 0x2, R5 ;  /* 0x0840000007037989 */ /* 0x00046200000e0005 */
[----:B----4-:R-:W-:Y:S02]  /*2470*/  IMAD.MOV.U32 R12, RZ, RZ, R16 ;  /* 0x000000ffff0c7224 */ /* 0x010fe400078e0010 */
        /* <DEDUP_REMOVED lines=25> */
.L_x_1951:
[----:B------:R-:W-:Y:S05]  /*2610*/  BSYNC.RECONVERGENT B1 ;  /* 0x0000000000017941 */ /* 0x000fea0003800200 */
.L_x_1950:
[----:B-1----:R-:W-:Y:S01]  /*2620*/  VIADD R2, R4, 0x4 ;  /* 0x0000000404027836 */ /* 0x002fe20000000000 */
[----:B------:R1:W4:Y:S01]  /*2630*/  SHFL.DOWN PT, R6, R8, 0x4, R5 ;  /* 0x0880000008067989 */ /* 0x00032200000e0005 */
[----:B------:R-:W-:Y:S01]  /*2640*/  BSSY.RECONVERGENT B1, `(.L_x_1952) ;  /* 0x000001e000017945 */ /* 0x000fe20003800200 */
[----:B--2---:R-:W-:Y:S02]  /*2650*/  IMAD.MOV.U32 R14, RZ, RZ, R10 ;  /* 0x000000ffff0e7224 */ /* 0x004fe400078e000a */
[----:B------:R-:W-:Y:S01]  /*2660*/  ISETP.GT.AND P0, PT, R2, R5, PT ;  /* 0x000000050200720c */ /* 0x000fe20003f04270 */
[----:B------:R1:W2:Y:S01]  /*2670*/  SHFL.DOWN PT, R7, R9, 0x4, R5 ;  /* 0x0880000009077989 */ /* 0x0002a200000e0005 */
[----:B------:R-:W-:Y:S02]  /*2680*/  IMAD.MOV.U32 R16, RZ, RZ, R12 ;  /* 0x000000ffff107224 */ /* 0x000fe400078e000c */
[----:B------:R-:W-:Y:S01]  /*2690*/  IMAD.MOV.U32 R2, RZ, RZ, R8 ;  /* 0x000000ffff027224 */ /* 0x000fe200078e0008 */
[----:B---3--:R1:W3:Y:S01]  /*26a0*/  SHFL.DOWN PT, R11, R10, 0x4, R5 ;  /* 0x088000000a0b7989 */ /* 0x0082e200000e0005 */
[----:B------:R-:W-:-:S03]  /*26b0*/  IMAD.MOV.U32 R3, RZ, RZ, R9 ;  /* 0x000000ffff037224 */ /* 0x000fc600078e0009 */
[----:B0-----:R1:W0:Y:S04]  /*26c0*/  SHFL.DOWN PT, R13, R12, 0x4, R5 ;  /* 0x088000000c0d7989 */ /* 0x00122800000e0005 */
[----:B------:R-:W-:Y:S05]  /*26d0*/  @P0 BRA `(.L_x_1953) ;  /* 0x0000000000500947 */ /* 0x000fea0003800000 */
[----:B--2-4-:R-:W-:Y:S01]  /*26e0*/  DSETP.GEU.AND P0, PT, R8, R6, PT ;  /* 0x000000060800722a */ /* 0x014fe20003f0e000 */
[----:B---3--:R-:W-:Y:S02]  /*26f0*/  IMAD.MOV.U32 R14, RZ, RZ, R11 ;  /* 0x000000ffff0e7224 */ /* 0x008fe400078e000b */
[----:B0-----:R-:W-:Y:S02]  /*2700*/  IMAD.MOV.U32 R16, RZ, RZ, R13 ;  /* 0x000000ffff107224 */ /* 0x001fe400078e000d */
        /* <DEDUP_REMOVED lines=17> */
.L_x_1953:
[----:B------:R-:W-:Y:S05]  /*2820*/  BSYNC.RECONVERGENT B1 ;  /* 0x0000000000017941 */ /* 0x000fea0003800200 */
.L_x_1952:
[----:B----4-:R-:W-:Y:S01]  /*2830*/  VIADD R6, R4, 0x8 ;  /* 0x0000000804067836 */ /* 0x010fe20000000000 */
[----:B-1----:R1:W4:Y:S01]  /*2840*/  SHFL.DOWN PT, R8, R2, 0x8, R5 ;  /* 0x0900000002087989 */ /* 0x00232200000e0005 */
[----:B------:R-:W-:Y:S01]  /*2850*/  BSSY.RECONVERGENT B1, `(.L_x_1954) ;  /* 0x000001e000017945 */ /* 0x000fe20003800200 */
[----:B------:R-:W-:Y:S02]  /*2860*/  IMAD.MOV.U32 R10, RZ, RZ, R14 ;  /* 0x000000ffff0a7224 */ /* 0x000fe400078e000e */
[----:B------:R-:W-:Y:S01]  /*2870*/  ISETP.GT.AND P0, PT, R6, R5, PT ;  /* 0x000000050600720c */ /* 0x000fe20003f04270 */
[----:B------:R1:W1:Y:S01]  /*2880*/  SHFL.DOWN PT, R9, R3, 0x8, R5 ;  /* 0x0900000003097989 */ /* 0x00026200000e0005 */
[----:B------:R-:W-:Y:S02]  /*2890*/  IMAD.MOV.U32 R12, RZ, RZ, R16 ;  /* 0x000000ffff0c7224 */ /* 0x000fe400078e0010 */
[----:B------:R-:W-:Y:S01]  /*28a0*/  IMAD.MOV.U32 R6, RZ, RZ, R2 ;  /* 0x000000ffff067224 */ /* 0x000fe200078e0002 */
[----:B---3--:R3:W1:Y:S01]  /*28b0*/  SHFL.DOWN PT, R11, R14, 0x8, R5 ;  /* 0x090000000e0b7989 */ /* 0x00866200000e0005 */
[----:B--2---:R-:W-:-:S03]  /*28c0*/  IMAD.MOV.U32 R7, RZ, RZ, R3 ;  /* 0x000000ffff077224 */ /* 0x004fc600078e0003 */
[----:B0-----:R3:W0:Y:S04]  /*28d0*/  SHFL.DOWN PT, R13, R16, 0x8, R5 ;  /* 0x09000000100d7989 */ /* 0x00162800000e0005 */
[----:B------:R-:W-:Y:S05]  /*28e0*/  @P0 BRA `(.L_x_1955) ;  /* 0x0000000000500947 */ /* 0x000fea0003800000 */
[----:B-1--4-:R-:W-:Y:S01]  /*28f0*/  DSETP.GEU.AND P0, PT, R2, R8, PT ;  /* 0x000000080200722a */ /* 0x012fe20003f0e000 */
[----:B------:R-:W-:Y:S02]  /*2900*/  IMAD.MOV.U32 R10, RZ, RZ, R11 ;  /* 0x000000ffff0a7224 */ /* 0x000fe400078e000b */
        /* <DEDUP_REMOVED lines=18> */
.L_x_1955:
[----:B------:R-:W-:Y:S05]  /*2a30*/  BSYNC.RECONVERGENT B1 ;  /* 0x0000000000017941 */ /* 0x000fea0003800200 */
.L_x_1954:
[----:B-1----:R-:W-:Y:S01]  /*2a40*/  VIADD R2, R4, 0x10 ;  /* 0x0000001004027836 */ /* 0x002fe20000000000 */
[----:B----4-:R1:W2:Y:S01]  /*2a50*/  SHFL.DOWN PT, R8, R6, 0x10, R5 ;  /* 0x0a00000006087989 */ /* 0x0102a200000e0005 */
[----:B------:R-:W-:Y:S01]  /*2a60*/  BSSY.RECONVERGENT B1, `(.L_x_1956) ;  /* 0x000001e000017945 */ /* 0x000fe20003800200 */
[----:B---3--:R-:W-:Y:S02]  /*2a70*/  IMAD.MOV.U32 R14, RZ, RZ, R10 ;  /* 0x000000ffff0e7224 */ /* 0x008fe400078e000a */
[----:B------:R-:W-:Y:S01]  /*2a80*/  ISETP.GT.AND P0, PT, R2, R5, PT ;  /* 0x000000050200720c */ /* 0x000fe20003f04270 */
[----:B------:R1:W3:Y:S01]  /*2a90*/  SHFL.DOWN PT, R9, R7, 0x10, R5 ;  /* 0x0a00000007097989 */ /* 0x0002e200000e0005 */
[----:B------:R-:W-:Y:S02]  /*2aa0*/  IMAD.MOV.U32 R15, RZ, RZ, R12 ;  /* 0x000000ffff0f7224 */ /* 0x000fe400078e000c */
[----:B------:R-:W-:Y:S01]  /*2ab0*/  IMAD.MOV.U32 R2, RZ, RZ, R6 ;  /* 0x000000ffff027224 */ /* 0x000fe200078e0006 */
[----:B------:R1:W4:Y:S01]  /*2ac0*/  SHFL.DOWN PT, R11, R10, 0x10, R5 ;  /* 0x0a0000000a0b7989 */ /* 0x00032200000e0005 */
[----:B------:R-:W-:-:S03]  /*2ad0*/  IMAD.MOV.U32 R3, RZ, RZ, R7 ;  /* 0x000000ffff037224 */ /* 0x000fc600078e0007 */
[----:B0-----:R1:W0:Y:S04]  /*2ae0*/  SHFL.DOWN PT, R13, R12, 0x10, R5 ;  /* 0x0a0000000c0d7989 */ /* 0x00122800000e0005 */
[----:B------:R-:W-:Y:S05]  /*2af0*/  @P0 BRA `(.L_x_1957) ;  /* 0x0000000000500947 */ /* 0x000fea0003800000 */
[----:B--23--:R-:W-:Y:S01]  /*2b00*/  DSETP.GEU.AND P0, PT, R6, R8, PT ;  /* 0x000000080600722a */ /* 0x00cfe20003f0e000 */
[----:B----4-:R-:W-:Y:S02]  /*2b10*/  IMAD.MOV.U32 R14, RZ, RZ, R11 ;  /* 0x000000ffff0e7224 */ /* 0x010fe400078e000b */
[----:B0-----:R-:W-:Y:S02]  /*2b20*/  IMAD.MOV.U32 R15, RZ, RZ, R13 ;  /* 0x000000ffff0f7224 */ /* 0x001fe400078e000d */
        /* <DEDUP_REMOVED lines=17> */
.L_x_1957:
[----:B------:R-:W-:Y:S05]  /*2c40*/  BSYNC.RECONVERGENT B1 ;  /* 0x0000000000017941 */ /* 0x000fea0003800200 */
.L_x_1956:
        /* <DEDUP_REMOVED lines=11> */
.L_x_1959:
[----:B------:R-:W-:Y:S05]  /*2d00*/  BSYNC.RECONVERGENT B1 ;  /* 0x0000000000017941 */ /* 0x000fea0003800200 */
.L_x_1958:
[----:B------:R-:W-:Y:S01]  /*2d10*/  BAR.SYNC.DEFER_BLOCKING 0x0 ;  /* 0x0000000000007b1d */ /* 0x000fe20000010000 */
[----:B------:R-:W-:-:S13]  /*2d20*/  ISETP.NE.AND P1, PT, R0, RZ, PT ;  /* 0x000000ff0000720c */ /* 0x000fda0003f25270 */
[----:B------:R-:W-:Y:S05]  /*2d30*/  @P1 BRA `(.L_x_1935) ;  /* 0x0000003400ec1947 */ /* 0x000fea0003800000 */
[----:B------:R-:W-:Y:S01]  /*2d40*/  UISETP.GE.AND UP0, UPT, UR6, 0x21, UPT ;  /* 0x000000210600788c */ /* 0x000fe2000bf06270 */
[----:B----4-:R-:W-:Y:S02]  /*2d50*/  IMAD.MOV.U32 R11, RZ, RZ, R14 ;  /* 0x000000ffff0b7224 */ /* 0x010fe400078e000e */
[----:B--2---:R-:W-:Y:S02]  /*2d60*/  IMAD.MOV.U32 R8, RZ, RZ, R15 ;  /* 0x000000ffff087224 */ /* 0x004fe400078e000f */
        /* <DEDUP_REMOVED lines=29> */
.L_x_1961:
[----:B------:R-:W-:Y:S05]  /*2f40*/  BSYNC.RECONVERGENT B1 ;  /* 0x0000000000017941 */ /* 0x000fea0003800200 */
.L_x_1960:
[----:B------:R-:W-:Y:S01]  /*2f50*/  UISETP.GE.AND UP0, UPT, UR6, 0x41, UPT ;  /* 0x000000410600788c */ /* 0x000fe2000bf06270 */
[----:B---3--:R-:W-:Y:S02]  /*2f60*/  IMAD.MOV.U32 R9, RZ, RZ, R11 ;  /* 0x000000ffff097224 */ /* 0x008fe400078e000b */
[----:B------:R-:W-:Y:S02]  /*2f70*/  IMAD.MOV.U32 R0, RZ, RZ, R8 ;  /* 0x000000ffff007224 */ /* 0x000fe400078e0008 */
[----:B------:R-:W-:Y:S02]  /*2f80*/  IMAD.MOV.U32 R2, RZ, RZ, R4 ;  /* 0x000000ffff027224 */ /* 0x000fe400078e0004 */
[----:B------:R-:W-:Y:S02]  /*2f90*/  IMAD.MOV.U32 R3, RZ, RZ, R5 ;  /* 0x000000ffff037224 */ /* 0x000fe400078e0005 */
        /* <DEDUP_REMOVED lines=9> */
[----:B------:R-:W-:Y:S01]  /*3030*/  IMAD.MOV.U32 R3, RZ, RZ, R7 ;  /* 0x000000ffff037224 */ /* 0x000fe200078e0007 */
[----:B0-----:R-:W-:Y:S01]  /*3040*/  MOV R0, R13 ;  /* 0x0000000d00007202 */ /* 0x001fe20000000f00 */
        /* <DEDUP_REMOVED lines=16> */
.L_x_1963:
[----:B------:R-:W-:Y:S05]  /*3150*/  BSYNC.RECONVERGENT B1 ;  /* 0x0000000000017941 */ /* 0x000fea0003800200 */
.L_x_1962:
[----:B------:R-:W-:Y:S01]  /*3160*/  UISETP.GE.AND UP0, UPT, UR6, 0x61, UPT ;  /* 0x000000610600788c */ /* 0x000fe2000bf06270 */
[----:B------:R-:W-:Y:S02]  /*3170*/  IMAD.MOV.U32 R11, RZ, RZ, R9 ;  /* 0x000000ffff0b7224 */ /* 0x000fe400078e0009 */
        /* <DEDUP_REMOVED lines=30> */
.L_x_1965:
[----:B------:R-:W-:Y:S05]  /*3360*/  BSYNC.RECONVERGENT B1 ;  /* 0x0000000000017941 */ /* 0x000fea0003800200 */
.L_x_1964:
        /* <DEDUP_REMOVED lines=32> */
.L_x_1967:
[----:B------:R-:W-:Y:S05]  /*3570*/  BSYNC.RECONVERGENT B1 ;  /* 0x0000000000017941 */ /* 0x000fea0003800200 */
.L_x_1966:
        /* <DEDUP_REMOVED lines=32> */
.L_x_1969:
[----:B------:R-:W-:Y:S05]  /*3780*/  BSYNC.RECONVERGENT B1 ;  /* 0x0000000000017941 */ /* 0x000fea0003800200 */
.L_x_1968:
        /* <DEDUP_REMOVED lines=32> */
.L_x_1971:
[----:B------:R-:W-:Y:S05]  /*3990*/  BSYNC.RECONVERGENT B1 ;  /* 0x0000000000017941 */ /* 0x000fea0003800200 */
.L_x_1970:
[----:B------:R-:W-:Y:S01]  /*39a0*/  UISETP.GE.AND UP0, UPT, UR6, 0xe1, UPT ;  /* 0x000000e10600788c */ /* 0x000fe2000bf06270 */
[----:B------:R-:W-:Y:S02]  /*39b0*/  IMAD.MOV.U32 R14, RZ, RZ, R9 ;  /* 0x000000ffff0e7224 */ /* 0x000fe400078e0009 */
[----:B------:R-:W-:Y:S02]  /*39c0*/  IMAD.MOV.U32 R15, RZ, RZ, R0 ;  /* 0x000000ffff0f7224 */ /* 0x000fe400078e0000 */
[----:B------:R-:W-:Y:S02]  /*39d0*/  IMAD.MOV.U32 R2, RZ, RZ, R6 ;  /* 0x000000ffff027224 */ /* 0x000fe400078e0006 */
[----:B------:R-:W-:Y:S02]  /*39e0*/  IMAD.MOV.U32 R3, RZ, RZ, R7 ;  /* 0x000000ffff037224 */ /* 0x000fe400078e0007 */
[----:B------:R-:W-:Y:S05]  /*39f0*/  BRA.U !UP0, `(.L_x_1935) ;  /* 0x0000002908bc7547 */ /* 0x000fea000b800000 */
        /* <DEDUP_REMOVED lines=26> */
.L_x_1903:
        /* <DEDUP_REMOVED lines=37> */
.L_x_1973:
[----:B------:R-:W-:Y:S05]  /*3df0*/  BSYNC.RECONVERGENT B1 ;  /* 0x0000000000017941 */ /* 0x000fea0003800200 */
.L_x_1972:
[----:B------:R-:W-:Y:S01]  /*3e00*/  UISETP.GE.U32.AND UP0, UPT, UR4, 0xa00, UPT ;  /* 0x00000a000400788c */ /* 0x000fe2000bf06070 */
[----:B------:R-:W-:-:S08]  /*3e10*/  IMAD.MOV.U32 R5, RZ, RZ, 0x500 ;  /* 0x00000500ff057424 */ /* 0x000fd000078e00ff */
[----:B------:R-:W-:Y:S05]  /*3e20*/  BRA.U !UP0, `(.L_x_1974) ;  /* 0x0000000508647547 */ /* 0x000fea000b800000 */
[----:B------:R-:W-:Y:S01]  /*3e30*/  IMAD.MOV.U32 R14, RZ, RZ, R8 ;  /* 0x000000ffff0e7224 */ /* 0x000fe200078e0008 */
[----:B------:R-:W-:Y:S01]  /*3e40*/  MOV R15, R9 ;  /* 0x00000009000f7202 */ /* 0x000fe20000000f00 */
[----:B------:R-:W-:Y:S01]  /*3e50*/  IMAD.MOV.U32 R17, RZ, RZ, 0x500 ;  /* 0x00000500ff117424 */ /* 0x000fe200078e00ff */
[----:B------:R-:W0:Y:S01]  /*3e60*/  LDCU UR4, c[0x0][0x398] ;  /* 0x00007300ff0477ac */ /* 0x000e220008000800 */
[----:B------:R-:W1:Y:S05]  /*3e70*/  LDCU.64 UR6, c[0x0][0x388] ;  /* 0x00007100ff0677ac */ /* 0x000e6a0008000a00 */
.L_x_1977:
[----:B------:R-:W-:-:S05]  /*3e80*/  IMAD.WIDE.U32 R20, R17, 0x8, R2 ;  /* 0x0000000811147825 */ /* 0x000fca00078e0002 */
[----:B------:R-:W2:Y:S04]  /*3e90*/  LDG.E.64 R12, desc[UR8][R20.64] ;  /* 0x00000008140c7981 */ /* 0x000ea8000c1e1b00 */
[----:B------:R-:W3:Y:S01]  /*3ea0*/  LDG.E.64 R10, desc[UR8][R20.64+0x800] ;  /* 0x00080008140a7981 */ /* 0x000ee2000c1e1b00 */
[----:B------:R-:W-:Y:S01]  /*3eb0*/  IADD3 R16, P0, PT, R0, R17, RZ ;  /* 0x0000001100107210 */ /* 0x000fe20007f1e0ff */
[----:B------:R-:W-:Y:S02]  /*3ec0*/  BSSY.RECONVERGENT B1, `(.L_x_1975) ;  /* 0x0000022000017945 */ /* 0x000fe40003800200 */
[----:B------:R-:W5:Y:S01]  /*3ed0*/  LDG.E.64 R6, desc[UR8][R20.64+0x1000] ;  /* 0x0010000814067981 */ /* 0x000f62000c1e1b00 */
[----:B-1----:R-:W-:Y:S01]  /*3ee0*/  IADD3 R16, P2, PT, R16, UR6, RZ ;  /* 0x0000000610107c10 */ /* 0x002fe2000ff5e0ff */
[----:B------:R-:W-:-:S02]  /*3ef0*/  IMAD.X R19, RZ, RZ, RZ, P0 ;  /* 0x000000ffff137224 */ /* 0x000fc400000e06ff */
[----:B------:R-:W5:Y:S03]  /*3f00*/  LDG.E.64 R4, desc[UR8][R20.64+0x1800] ;  /* 0x0018000814047981 */ /* 0x000f66000c1e1b00 */
[----:B------:R-:W-:Y:S01]  /*3f10*/  IADD3.X R19, PT, PT, R19, UR7, RZ, P2, !PT ;  /* 0x0000000713137c10 */ /* 0x000fe200097fe4ff */
[----:B------:R1:W5:Y:S04]  /*3f20*/  LDG.E.64 R8, desc[UR8][R20.64+0x2000] ;  /* 0x0020000814087981 */ /* 0x000368000c1e1b00 */
[----:B------:R-:W-:Y:S02]  /*3f30*/  IMAD.MOV.U32 R18, RZ, RZ, R19 ;  /* 0x000000ffff127224 */ /* 0x000fe400078e0013 */
[----:B-1----:R-:W-:Y:S01]  /*3f40*/  IMAD.MOV.U32 R21, RZ, RZ, R16 ;  /* 0x000000ffff157224 */ /* 0x002fe200078e0010 */
        /* <DEDUP_REMOVED lines=12> */
[----:B---3--:R-:W-:-:S14]  /*4010*/  DSETP.GEU.AND P2, PT, R12, R10, PT ;  /* 0x0000000a0c00722a */ /* 0x008fdc0003f4e000 */
[----:B------:R-:W-:Y:S05]  /*4020*/  @!P2 BRA `(.L_x_1976) ;  /* 0x00000000002ca947 */ /* 0x000fea0003800000 */
[----:B------:R-:W-:-:S04]  /*4030*/  IADD3 R14, P0, P1, R0, UR6, R17 ;  /* 0x00000006000e7c10 */ /* 0x000fc8000f91e011 */
[----:B------:R-:W-:Y:S02]  /*4040*/  IADD3 R14, P2, PT, R14, 0x100, RZ ;  /* 0x000001000e0e7810 */ /* 0x000fe40007f5e0ff */
[----:B------:R-:W-:Y:S02]  /*4050*/  IADD3.X R15, PT, PT, RZ, UR7, RZ, P0, P1 ;  /* 0x00000007ff0f7c10 */ /* 0x000fe400087e24ff */
[----:B------:R-:W-:-:S03]  /*4060*/  ISETP.GE.U32.AND P0, PT, R21, R14, PT ;  /* 0x0000000e1500720c */ /* 0x000fc60003f06070 */
[----:B------:R-:W-:-:S05]  /*4070*/  IMAD.X R15, RZ, RZ, R15, P2 ;  /* 0x000000ffff0f7224 */ /* 0x000fca00010e060f */
[----:B------:R-:W-:-:S13]  /*4080*/  ISETP.GE.AND.EX P0, PT, R18, R15, PT, P0 ;  /* 0x0000000f1200720c */ /* 0x000fda0003f06300 */
[----:B------:R-:W-:-:S06]  /*4090*/  DSETP.LT.OR P0, PT, R10, R12, !P0 ;  /* 0x0000000c0a00722a */ /* 0x000fcc0004701400 */
[----:B------:R-:W-:Y:S02]  /*40a0*/  FSEL R10, R12, R10, P0 ;  /* 0x0000000a0c0a7208 */ /* 0x000fe40000000000 */
[----:B------:R-:W-:Y:S02]  /*40b0*/  FSEL R11, R13, R11, P0 ;  /* 0x0000000b0d0b7208 */ /* 0x000fe40000000000 */
[----:B------:R-:W-:Y:S02]  /*40c0*/  SEL R14, R21, R14, P0 ;  /* 0x0000000e150e7207 */ /* 0x000fe40000000000 */
[----:B------:R-:W-:-:S07]  /*40d0*/  SEL R15, R18, R15, P0 ;  /* 0x0000000f120f7207 */ /* 0x000fce0000000000 */
.L_x_1976:
[----:B0-----:R-:W-:Y:S05]  /*40e0*/  BSYNC.RECONVERGENT B1 ;  /* 0x0000000000017941 */ /* 0x001fea0003800200 */
.L_x_1975:
[----:B-----5:R-:W-:Y:S01]  /*40f0*/  DSETP.GEU.AND P2, PT, R10, R6, PT ;  /* 0x000000060a00722a */ /* 0x020fe20003f4e000 */
[----:B------:R-:W-:Y:S02]  /*4100*/  IADD3 R13, P0, PT, R16, 0x200, RZ ;  /* 0x00000200100d7810 */ /* 0x000fe40007f1e0ff */
[----:B------:R-:W-:-:S03]  /*4110*/  IADD3 R23, P3, P4, R0, UR6, R17 ;  /* 0x0000000600177c10 */ /* 0x000fc6000fc7e011 */
[----:B------:R-:W-:Y:S01]  /*4120*/  IMAD.X R12, RZ, RZ, R19, P0 ;  /* 0x000000ffff0c7224 */ /* 0x000fe200000e0613 */
[----:B------:R-:W-:-:S07]  /*4130*/  IADD3.X R24, PT, PT, RZ, UR7, RZ, P3, P4 ;  /* 0x00000007ff187c10 */ /* 0x000fce0009fe84ff */
        /* <DEDUP_REMOVED lines=10> */
[----:B------:R-:W-:Y:S01]  /*41e0*/  IMAD.X R11, RZ, RZ, R24, P3 ;  /* 0x000000ffff0b7224 */ /* 0x000fe200018e0618 */
[----:B------:R-:W-:Y:S01]  /*41f0*/  IADD3 R23, P3, PT, R23, 0x400, RZ ;  /* 0x0000040017177810 */ /* 0x000fe20007f7e0ff */
[----:B------:R-:W-:-:S04]  /*4200*/  DSETP.GEU.AND P1, PT, R6, R4, PT ;  /* 0x000000040600722a */ /* 0x000fc80003f2e000 */
[----:B------:R-:W-:-:S10]  /*4210*/  IMAD.X R24, RZ, RZ, R24, P3 ;  /* 0x000000ffff187224 */ /* 0x000fd400018e0618 */
        /* <DEDUP_REMOVED lines=9> */
[----:B------:R-:W-:-:S04]  /*42b0*/  VIADD R6, R17, 0xa00 ;  /* 0x00000a0011067836 */ /* 0x000fc80000000000 */
[----:B------:R-:W-:Y:S01]  /*42c0*/  DSETP.GEU.AND P2, PT, R4, R8, PT ;  /* 0x000000080400722a */ /* 0x000fe20003f4e000 */
[----:B------:R-:W-:-:S13]  /*42d0*/  ISETP.GT.AND P1, PT, R6, UR4, PT ;  /* 0x0000000406007c0c */ /* 0x000fda000bf24270 */
[----:B------:R-:W-:-:S04]  /*42e0*/  @P2 ISETP.GE.U32.AND P0, PT, R10, R23, PT ;  /* 0x000000170a00220c */ /* 0x000fc80003f06070 */
[----:B------:R-:W-:-:S13]  /*42f0*/  @P2 ISETP.GE.AND.EX P0, PT, R11, R24, PT, P0 ;  /* 0x000000180b00220c */ /* 0x000fda0003f06300 */
[----:B------:R-:W-:-:S06]  /*4300*/  @P2 DSETP.LT.OR P0, PT, R8, R4, !P0 ;  /* 0x000000040800222a */ /* 0x000fcc0004701400 */
[----:B------:R-:W-:Y:S02]  /*4310*/  @P2 FSEL R4, R4, R8, P0 ;  /* 0x0000000804042208 */ /* 0x000fe40000000000 */
[----:B------:R-:W-:Y:S01]  /*4320*/  @P2 FSEL R7, R5, R9, P0 ;  /* 0x0000000905072208 */ /* 0x000fe20000000000 */
[----:B------:R-:W-:Y:S01]  /*4330*/  VIADD R5, R17, 0x500 ;  /* 0x0000050011057836 */ /* 0x000fe20000000000 */
[----:B------:R-:W-:Y:S01]  /*4340*/  @P2 SEL R23, R10, R23, P0 ;  /* 0x000000170a172207 */ /* 0x000fe20000000000 */
[----:B------:R-:W-:Y:S01]  /*4350*/  @P2 IMAD.MOV.U32 R8, RZ, RZ, R4 ;  /* 0x000000ffff082224 */ /* 0x000fe200078e0004 */
[----:B------:R-:W-:Y:S01]  /*4360*/  @P2 SEL R24, R11, R24, P0 ;  /* 0x000000180b182207 */ /* 0x000fe20000000000 */
[----:B------:R-:W-:Y:S02]  /*4370*/  @P2 IMAD.MOV.U32 R9, RZ, RZ, R7 ;  /* 0x000000ffff092224 */ /* 0x000fe400078e0007 */
[----:B------:R-:W-:Y:S02]  /*4380*/  IMAD.MOV.U32 R17, RZ, RZ, R5 ;  /* 0x000000ffff117224 */ /* 0x000fe400078e0005 */
[----:B------:R-:W-:-:S02]  /*4390*/  IMAD.MOV.U32 R14, RZ, RZ, R8 ;  /* 0x000000ffff0e7224 */ /* 0x000fc400078e0008 */
[----:B------:R-:W-:Y:S01]  /*43a0*/  IMAD.MOV.U32 R15, RZ, RZ, R9 ;  /* 0x000000ffff0f7224 */ /* 0x000fe200078e0009 */
[----:B------:R-:W-:Y:S06]  /*43b0*/  @!P1 BRA `(.L_x_1977) ;  /* 0xfffffff800b09947 */ /* 0x000fec000383ffff */
.L_x_1974:
        /* <DEDUP_REMOVED lines=14> */
[----:B------:R-:W-:Y:S02]  /*44a0*/  IADD3 R7, PT, PT, R0, R5, RZ ;  /* 0x0000000500077210 */ /* 0x000fe40007ffe0ff */
[----:B------:R-:W-:Y:S02]  /*44b0*/  LEA.HI R4, R10, 0x1, RZ, 0x18 ;  /* 0x000000010a047811 */ /* 0x000fe400078fc0ff */
[----:B------:R-:W-:Y:S02]  /*44c0*/  IADD3 R14, P0, PT, R7, UR6, RZ ;  /* 0x00000006070e7c10 */ /* 0x000fe4000ff1e0ff */
[----:B------:R-:W-:Y:S01]  /*44d0*/  LOP3.LUT R6, R4, 0x3, RZ, 0xc0, !PT ;  /* 0x0000000304067812 */ /* 0x000fe200078ec0ff */
[----:B------:R-:W-:Y:S02]  /*44e0*/  IMAD.MOV.U32 R4, RZ, RZ, R0 ;  /* 0x000000ffff047224 */ /* 0x000fe400078e0000 */
[----:B------:R-:W-:-:S02]  /*44f0*/  IMAD.X R15, RZ, RZ, UR7, P0 ;  /* 0x00000007ff0f7e24 */ /* 0x000fc400080e06ff */
[----:B------:R-:W-:Y:S02]  /*4500*/  IMAD.MOV R11, RZ, RZ, -R6 ;  /* 0x000000ffff0b7224 */ /* 0x000fe400078e0a06 */
[----:B0-----:R-:W-:-:S04]  /*4510*/  IMAD.WIDE.U32 R2, R7, 0x8, R2 ;  /* 0x0000000807027825 */ /* 0x001fc800078e0002 */
[----:B------:R-:W-:Y:S02]  /*4520*/  IMAD.MOV.U32 R12, RZ, RZ, R2 ;  /* 0x000000ffff0c7224 */ /* 0x000fe400078e0002 */
[----:B------:R-:W-:-:S07]  /*4530*/  IMAD.MOV.U32 R13, RZ, RZ, R3 ;  /* 0x000000ffff0d7224 */ /* 0x000fce00078e0003 */
.L_x_1984:
        /* <DEDUP_REMOVED lines=31> */
.L_x_1983:
[----:B------:R-:W-:Y:S05]  /*4730*/  BSYNC.RECONVERGENT B3 ;  /* 0x0000000000037941 */ /* 0x000fea0003800200 */
.L_x_1982:
[----:B------:R-:W-:Y:S01]  /*4740*/  IADD3 R14, P0, PT, R14, 0x100, RZ ;  /* 0x000001000e0e7810 */ /* 0x000fe20007f1e0ff */
[----:B------:R-:W-:Y:S02]  /*4750*/  VIADD R4, R4, 0x100 ;  /* 0x0000010004047836 */ /* 0x000fe40000000000 */
[----:B------:R-:W-:Y:S02]  /*4760*/  IMAD.X R13, RZ, RZ, R13, P3 ;  /* 0x000000ffff0d7224 */ /* 0x000fe400018e060d */
[----:B------:R-:W-:Y:S01]  /*4770*/  IMAD.X R15, RZ, RZ, R15, P0 ;  /* 0x000000ffff0f7224 */ /* 0x000fe200000e060f */
[----:B------:R-:W-:Y:S07]  /*4780*/  @P2 BRA `(.L_x_1984) ;  /* 0xfffffffc006c2947 */ /* 0x000fee000383ffff */
.L_x_1981:
[----:B------:R-:W-:Y:S05]  /*4790*/  BSYNC.RECONVERGENT B2 ;  /* 0x0000000000027941 */ /* 0x000fea0003800200 */
.L_x_1980:
[----:B------:R-:W-:-:S13]  /*47a0*/  ISETP.GE.U32.AND P0, PT, R10, 0x300, PT ;  /* 0x000003000a00780c */ /* 0x000fda0003f06070 */
[----:B------:R-:W-:Y:S05]  /*47b0*/  @!P0 BRA `(.L_x_1979) ;  /* 0x0000000400fc8947 */ /* 0x000fea0003800000 */
[----:B------:R-:W0:Y:S01]  /*47c0*/  LDCU.128 UR12, c[0x0][0x380] ;  /* 0x00007000ff0c77ac */ /* 0x000e220008000c00 */
[----:B------:R-:W1:Y:S01]  /*47d0*/  LDC.64 R20, c[0x0][0x380] ;  /* 0x0000e000ff147b82 */ /* 0x000e620000000a00 */
[CC--:B------:R-:W-:Y:S01]  /*47e0*/  IADD3 R7, P1, PT, R4.reuse, R5.reuse, RZ ;  /* 0x0000000504077210 */ /* 0x0c0fe20007f3e0ff */
[C---:B------:R-:W-:Y:S01]  /*47f0*/  VIADD R22, R4.reuse, 0x200 ;  /* 0x0000020004167836 */ /* 0x040fe20000000000 */
[----:B------:R-:W-:-:S03]  /*4800*/  IADD3 R16, PT, PT, R4, R5, RZ ;  /* 0x0000000504107210 */ /* 0x000fc60007ffe0ff */
[----:B------:R-:W-:Y:S02]  /*4810*/  IMAD.X R10, RZ, RZ, RZ, P1 ;  /* 0x000000ffff0a7224 */ /* 0x000fe400008e06ff */
[----:B------:R-:W2:Y:S01]  /*4820*/  LDC.64 R2, c[0x0][0x388] ;  /* 0x0000e200ff027b82 */ /* 0x000ea20000000a00 */
[C---:B0-----:R-:W-:Y:S02]  /*4830*/  LEA R6, P2, R7.reuse, UR12, 0x3 ;  /* 0x0000000c07067c11 */ /* 0x041fe4000f8418ff */
[----:B------:R-:W-:Y:S02]  /*4840*/  IADD3 R18, P0, PT, R16, UR14, RZ ;  /* 0x0000000e10127c10 */ /* 0x000fe4000ff1e0ff */
[----:B------:R-:W-:Y:S02]  /*4850*/  IADD3 R6, P1, PT, R6, 0x1800, RZ ;  /* 0x0000180006067810 */ /* 0x000fe40007f3e0ff */
[----:B------:R-:W-:Y:S01]  /*4860*/  LEA.HI.X R5, R7, UR13, R10, 0x3, P2 ;  /* 0x0000000d07057c11 */ /* 0x000fe200090f1c0a */
[----:B-1----:R-:W-:-:S04]  /*4870*/  IMAD.WIDE.U32 R20, R16, 0x8, R20 ;  /* 0x0000000810147825 */ /* 0x002fc800078e0014 */
[----:B------:R-:W-:Y:S02]  /*4880*/  IMAD.X R19, RZ, RZ, UR15, P0 ;  /* 0x0000000fff137e24 */ /* 0x000fe400080e06ff */
[----:B------:R-:W-:-:S07]  /*4890*/  IMAD.X R5, RZ, RZ, R5, P1 ;  /* 0x000000ffff057224 */ /* 0x000fce00008e0605 */
.L_x_1993:
[----:B------:R-:W3:Y:S01]  /*48a0*/  LDG.E.64 R14, desc[UR8][R20.64] ;  /* 0x00000008140e7981 */ /* 0x000ee2000c1e1b00 */
[----:B------:R-:W-:-:S05]  /*48b0*/  IMAD.MOV.U32 R4, RZ, RZ, R6 ;  /* 0x000000ffff047224 */ /* 0x000fca00078e0006 */
[----:B------:R0:W5:Y:S04]  /*48c0*/  LDG.E.64 R10, desc[UR8][R4.64+-0x1000] ;  /* 0xfff00008040a7981 */ /* 0x000168000c1e1b00 */
[----:B------:R0:W5:Y:S01]  /*48d0*/  LDG.E.64 R6, desc[UR8][R4.64+-0x800] ;  /* 0xfff8000804067981 */ /* 0x000162000c1e1b00 */
[----:B------:R-:W-:Y:S01]  /*48e0*/  BSSY.RECONVERGENT B2, `(.L_x_1985) ;  /* 0x0000015000027945 */ /* 0x000fe20003800200 */
[----:B------:R-:W-:Y:S02]  /*48f0*/  IMAD.MOV.U32 R26, RZ, RZ, R18 ;  /* 0x000000ffff1a7224 */ /* 0x000fe400078e0012 */
[----:B------:R-:W-:Y:S01]  /*4900*/  IMAD.MOV.U32 R25, RZ, RZ, R19 ;  /* 0x000000ffff197224 */ /* 0x000fe200078e0013 */
[----:B---3--:R-:W-:Y:S01]  /*4910*/  DSETP.GEU.AND P0, PT, R8, R14, PT ;  /* 0x0000000e0800722a */ /* 0x008fe20003f0e000 */
[----:B------:R-:W-:-:S02]  /*4920*/  IMAD.MOV.U32 R12, RZ, RZ, R14 ;  /* 0x000000ffff0c7224 */ /* 0x000fc400078e000e */
        /* <DEDUP_REMOVED lines=16> */
.L_x_1986:
[----:B------:R-:W-:Y:S05]  /*4a30*/  BSYNC.RECONVERGENT B2 ;  /* 0x0000000000027941 */ /* 0x000fea0003800200 */
.L_x_1985:
[----:B-----5:R-:W-:Y:S01]  /*4a40*/  DSETP.GEU.AND P0, PT, R12, R10, PT ;  /* 0x0000000a0c00722a */ /* 0x020fe20003f0e000 */
[----:B------:R-:W-:Y:S01]  /*4a50*/  VIADD R9, R16, 0x100 ;  /* 0x0000010010097836 */ /* 0x000fe20000000000 */
[----:B------:R-:W-:Y:S01]  /*4a60*/  BSSY.RECONVERGENT B2, `(.L_x_1987) ;  /* 0x0000016000027945 */ /* 0x000fe20003800200 */
[----:B------:R-:W-:-:S03]  /*4a70*/  IMAD.MOV.U32 R8, RZ, RZ, R10 ;  /* 0x000000ffff087224 */ /* 0x000fc600078e000a */
[----:B--2---:R-:W-:Y:S01]  /*4a80*/  IADD3 R23, P1, PT, R9, R2, RZ ;  /* 0x0000000209177210 */ /* 0x004fe20007f3e0ff */
[----:B------:R-:W-:-:S04]  /*4a90*/  IMAD.MOV.U32 R9, RZ, RZ, R11 ;  /* 0x000000ffff097224 */ /* 0x000fc800078e000b */
[----:B------:R-:W-:Y:S02]  /*4aa0*/  IMAD.X R24, RZ, RZ, R3, P1 ;  /* 0x000000ffff187224 */ /* 0x000fe400008e0603 */
[----:B------:R-:W-:Y:S02]  /*4ab0*/  IMAD.MOV.U32 R15, RZ, RZ, R23 ;  /* 0x000000ffff0f7224 */ /* 0x000fe400078e0017 */
[----:B------:R-:W-:Y:S01]  /*4ac0*/  IMAD.MOV.U32 R14, RZ, RZ, R24 ;  /* 0x000000ffff0e7224 */ /* 0x000fe200078e0018 */
        /* <DEDUP_REMOVED lines=15> */
.L_x_1988:
[----:B------:R-:W-:Y:S05]  /*4bc0*/  BSYNC.RECONVERGENT B2 ;  /* 0x0000000000027941 */ /* 0x000fea0003800200 */
.L_x_1987:
[----:B------:R0:W5:Y:S01]  /*4bd0*/  LDG.E.64 R10, desc[UR8][R4.64] ;  /* 0x00000008040a7981 */ /* 0x000162000c1e1b00 */
[----:B------:R-:W-:Y:S01]  /*4be0*/  DSETP.GEU.AND P0, PT, R8, R6, PT ;  /* 0x000000060800722a */ /* 0x000fe20003f0e000 */
[----:B------:R-:W-:Y:S01]  /*4bf0*/  IADD3 R13, PT, PT, R16, 0x200, RZ ;  /* 0x00000200100d7810 */ /* 0x000fe20007ffe0ff */
[----:B------:R-:W-:Y:S01]  /*4c00*/  BSSY.RECONVERGENT B2, `(.L_x_1989) ;  /* 0x0000016000027945 */ /* 0x000fe20003800200 */
[----:B------:R-:W-:Y:S02]  /*4c10*/  IMAD.MOV.U32 R12, RZ, RZ, R6 ;  /* 0x000000ffff0c7224 */ /* 0x000fe400078e0006 */
[----:B------:R-:W-:Y:S01]  /*4c20*/  IADD3 R24, P1, PT, R13, R2, RZ ;  /* 0x000000020d187210 */ /* 0x000fe20007f3e0ff */
[----:B------:R-:W-:-:S04]  /*4c30*/  IMAD.MOV.U32 R13, RZ, RZ, R7 ;  /* 0x000000ffff0d7224 */ /* 0x000fc800078e0007 */
[----:B------:R-:W-:Y:S02]  /*4c40*/  IMAD.X R23, RZ, RZ, R3, P1 ;  /* 0x000000ffff177224 */ /* 0x000fe400008e0603 */
        /* <DEDUP_REMOVED lines=17> */
.L_x_1990:
[----:B------:R-:W-:Y:S05]  /*4d60*/  BSYNC.RECONVERGENT B2 ;  /* 0x0000000000027941 */ /* 0x000fea0003800200 */
.L_x_1989:
[----:B-----5:R-:W-:Y:S01]  /*4d70*/  DSETP.GEU.AND P0, PT, R12, R10, PT ;  /* 0x0000000a0c00722a */ /* 0x020fe20003f0e000 */
[----:B------:R-:W-:Y:S01]  /*4d80*/  VIADD R7, R16, 0x300 ;  /* 0x0000030010077836 */ /* 0x000fe20000000000 */
[----:B------:R-:W-:Y:S01]  /*4d90*/  BSSY.RECONVERGENT B2, `(.L_x_1991) ;  /* 0x0000016000027945 */ /* 0x000fe20003800200 */
[----:B------:R-:W-:Y:S02]  /*4da0*/  IMAD.MOV.U32 R8, RZ, RZ, R10 ;  /* 0x000000ffff087224 */ /* 0x000fe400078e000a */
[----:B------:R-:W-:Y:S01]  /*4db0*/  IMAD.MOV.U32 R9, RZ, RZ, R11 ;  /* 0x000000ffff097224 */ /* 0x000fe200078e000b */
[----:B------:R-:W-:-:S05]  /*4dc0*/  IADD3 R7, P1, PT, R7, R2, RZ ;  /* 0x0000000207077210 */ /* 0x000fca0007f3e0ff */
        /* <DEDUP_REMOVED lines=18> */
.L_x_1992:
[----:B------:R-:W-:Y:S05]  /*4ef0*/  BSYNC.RECONVERGENT B2 ;  /* 0x0000000000027941 */ /* 0x000fea0003800200 */
.L_x_1991:
[----:B------:R-:W-:Y:S01]  /*4f00*/  VIADD R10, R22, 0x200 ;  /* 0x00000200160a7836 */ /* 0x000fe20000000000 */
[----:B------:R-:W-:Y:S01]  /*4f10*/  IADD3 R6, P2, PT, R4, 0x2000, RZ ;  /* 0x0000200004067810 */ /* 0x000fe20007f5e0ff */
[----:B------:R-:W-:Y:S01]  /*4f20*/  VIADD R22, R22, 0x400 ;  /* 0x0000040016167836 */ /* 0x000fe20000000000 */
[----:B------:R-:W-:Y:S01]  /*4f30*/  IADD3 R18, P1, PT, R18, 0x400, RZ ;  /* 0x0000040012127810 */ /* 0x000fe20007f3e0ff */
[----:B------:R-:W-:Y:S01]  /*4f40*/  VIADD R16, R16, 0x400 ;  /* 0x0000040010107836 */ /* 0x000fe20000000000 */
[----:B------:R-:W-:Y:S01]  /*4f50*/  ISETP.GE.AND P0, PT, R10, R17, PT ;  /* 0x000000110a00720c */ /* 0x000fe20003f06270 */
[----:B------:R-:W-:Y:S01]  /*4f60*/  IMAD.X R5, RZ, RZ, R5, P2 ;  /* 0x000000ffff057224 */ /* 0x000fe200010e0605 */
[----:B------:R-:W-:Y:S02]  /*4f70*/  IADD3 R20, P2, PT, R20, 0x2000, RZ ;  /* 0x0000200014147810 */ /* 0x000fe40007f5e0ff */
[----:B------:R-:W-:-:S03]  /*4f80*/  IADD3.X R19, PT, PT, RZ, R19, RZ, P1, !PT ;  /* 0x00000013ff137210 */ /* 0x000fc60000ffe4ff */
[----:B------:R-:W-:-:S06]  /*4f90*/  IMAD.X R21, RZ, RZ, R21, P2 ;  /* 0x000000ffff157224 */ /* 0x000fcc00010e0615 */
[----:B------:R-:W-:Y:S05]  /*4fa0*/  @!P0 BRA `(.L_x_1993) ;  /* 0xfffffff8003c8947 */ /* 0x000fea000383ffff */
.L_x_1979:
[----:B------:R-:W-:Y:S05]  /*4fb0*/  BSYNC.RECONVERGENT B1 ;  /* 0x0000000000017941 */ /* 0x000fea0003800200 */
.L_x_1978:
        /* <DEDUP_REMOVED lines=32> */
.L_x_1995:
[----:B------:R-:W-:Y:S05]  /*51c0*/  BSYNC.RECONVERGENT B1 ;  /* 0x0000000000017941 */ /* 0x000fea0003800200 */
.L_x_1994:
        /* <DEDUP_REMOVED lines=31> */
.L_x_1997:
[----:B------:R-:W-:Y:S05]  /*53c0*/  BSYNC.RECONVERGENT B1 ;  /* 0x0000000000017941 */ /* 0x000fea0003800200 */
.L_x_1996:
        /* <DEDUP_REMOVED lines=31> */
.L_x_1999:
[----:B------:R-:W-:Y:S05]  /*55c0*/  BSYNC.RECONVERGENT B1 ;  /* 0x0000000000017941 */ /* 0x000fea0003800200 */
.L_x_1998:
        /* <DEDUP_REMOVED lines=31> */
.L_x_2001:
[----:B------:R-:W-:Y:S05]  /*57c0*/  BSYNC.RECONVERGENT B1 ;  /* 0x0000000000017941 */ /* 0x000fea0003800200 */
.L_x_2000:
[----:B------:R-:W-:Y:S01]  /*57d0*/  ISETP.GT.AND P0, PT, R10, 0xf, PT ;  /* 0x0000000f0a00780c */ /* 0x000fe20003f04270 */
[----:B-1----:R1:W1:Y:S01]  /*57e0*/  SHFL.DOWN PT, R6, R4, 0x10, 0x1f ;  /* 0x0a001f0004067f89 */ /* 0x00226200000e0000 */
[----:B------:R-:W-:Y:S01]  /*57f0*/  BSSY.RECONVERGENT B1, `(.L_x_2002) ;  /* 0x000001d000017945 */ /* 0x000fe20003800200 */
[----:B---3--:R-:W-:Y:S02]  /*5800*/  IMAD.MOV.U32 R14, RZ, RZ, R8 ;  /* 0x000000ffff0e7224 */ /* 0x008fe400078e0008 */
[----:B--2---:R2:W3:Y:S01]  /*5810*/  SHFL.DOWN PT, R7, R5, 0x10, 0x1f ;  /* 0x0a001f0005077f89 */ /* 0x0044e200000e0000 */
[----:B------:R-:W-:Y:S02]  /*5820*/  IMAD.MOV.U32 R15, RZ, RZ, R9 ;  /* 0x000000ffff0f7224 */ /* 0x000fe400078e0009 */
[----:B------:R-:W-:Y:S01]  /*5830*/  IMAD.MOV.U32 R2, RZ, RZ, R4 ;  /* 0x000000ffff027224 */ /* 0x000fe200078e0004 */
[----:B0-----:R2:W0:Y:S01]  /*5840*/  SHFL.DOWN PT, R11, R8, 0x10, 0x1f ;  /* 0x0a001f00080b7f89 */ /* 0x00142200000e0000 */
        /* <DEDUP_REMOVED lines=23> */
.L_x_2003:
[----:B------:R-:W-:Y:S05]  /*59c0*/  BSYNC.RECONVERGENT B1 ;  /* 0x0000000000017941 */ /* 0x000fea0003800200 */
.L_x_2002:
        /* <DEDUP_REMOVED lines=11> */
.L_x_2005:
[----:B------:R-:W-:Y:S05]  /*5a80*/  BSYNC.RECONVERGENT B1 ;  /* 0x0000000000017941 */ /* 0x000fea0003800200 */
.L_x_2004:
        /* <DEDUP_REMOVED lines=8> */
[----:B---3--:R-:W2:Y:S04]  /*5b10*/  LDS.128 R4, [R0+0x20] ;  /* 0x0000200000047984 */ /* 0x008ea80000000c00 */
[----:B0---4-:R0:W3:Y:S04]  /*5b20*/  LDS.64 R12, [R0+0x80] ;  /* 0x00008000000c7984 */ /* 0x0110e80000000a00 */
[----:B------:R0:W4:Y:S01]  /*5b30*/  LDS.128 R8, [R0+0x30] ;  /* 0x0000300000087984 */ /* 0x0001220000000c00 */
[----:B-1----:R-:W-:Y:S01]  /*5b40*/  DSETP.GEU.AND P0, PT, R2, R16, PT ;  /* 0x000000100200722a */ /* 0x002fe20003f0e000 */
[----:B------:R-:W-:-:S02]  /*5b50*/  IMAD.MOV.U32 R24, RZ, RZ, R16 ;  /* 0x000000ffff187224 */ /* 0x000fc400078e0010 */
[----:B------:R-:W-:Y:S02]  /*5b60*/  IMAD.MOV.U32 R25, RZ, RZ, R17 ;  /* 0x000000ffff197224 */ /* 0x000fe400078e0011 */
[----:B--2---:R-:W-:Y:S02]  /*5b70*/  IMAD.MOV.U32 R27, RZ, RZ, R4 ;  /* 0x000000ffff1b7224 */ /* 0x004fe400078e0004 */
[----:B------:R-:W-:-:S07]  /*5b80*/  IMAD.MOV.U32 R29, RZ, RZ, R5 ;  /* 0x000000ffff1d7224 */ /* 0x000fce00078e0005 */
[----:B0--34-:R-:W-:Y:S05]  /*5b90*/  @!P0 BRA `(.L_x_2007) ;  /* 0x0000000000388947 */ /* 0x019fea0003800000 */
        /* <DEDUP_REMOVED lines=14> */
.L_x_2007:
[----:B------:R-:W-:Y:S05]  /*5c80*/  BSYNC.RECONVERGENT B1 ;  /* 0x0000000000017941 */ /* 0x000fea0003800200 */
.L_x_2006:
[----:B------:R0:W1:Y:S01]  /*5c90*/  LDS.128 R16, [R0+0x40] ;  /* 0x0000400000107984 */ /* 0x0000620000000c00 */
[----:B------:R-:W-:Y:S01]  /*5ca0*/  DSETP.GEU.AND P0, PT, R24, R6, PT ;  /* 0x000000061800722a */ /* 0x000fe20003f0e000 */
[----:B------:R-:W-:Y:S01]  /*5cb0*/  BSSY.RECONVERGENT B1, `(.L_x_2008) ;  /* 0x0000015000017945 */ /* 0x000fe20003800200 */
[----:B------:R-:W-:Y:S01]  /*5cc0*/  IMAD.MOV.U32 R4, RZ, RZ, R6 ;  /* 0x000000ffff047224 */ /* 0x000fe200078e0006 */
[----:B------:R0:W2:Y:S01]  /*5cd0*/  LDS.128 R20, [R0+0x50] ;  /* 0x0000500000147984 */ /* 0x0000a20000000c00 */
[----:B------:R-:W-:Y:S01]  /*5ce0*/  MOV R5, R7 ;  /* 0x0000000700057202 */ /* 0x000fe20000000f00 */
[----:B------:R-:W-:Y:S02]  /*5cf0*/  IMAD.MOV.U32 R15, RZ, RZ, R8 ;  /* 0x000000ffff0f7224 */ /* 0x000fe400078e0008 */
[----:B------:R-:W-:-:S07]  /*5d00*/  IMAD.MOV.U32 R14, RZ, RZ, R9 ;  /* 0x000000ffff0e7224 */ /* 0x000fce00078e0009 */
        /* <DEDUP_REMOVED lines=15> */
.L_x_2009:
[----:B------:R-:W-:Y:S05]  /*5e00*/  BSYNC.RECONVERGENT B1 ;  /* 0x0000000000017941 */ /* 0x000fea0003800200 */
.L_x_2008:
        /* <DEDUP_REMOVED lines=21> */
.L_x_2011:
[----:B------:R-:W-:Y:S05]  /*5f60*/  BSYNC.RECONVERGENT B1 ;  /* 0x0000000000017941 */ /* 0x000fea0003800200 */
.L_x_2010:
        /* <DEDUP_REMOVED lines=23> */
.L_x_2013:
[----:B------:R-:W-:Y:S05]  /*60e0*/  BSYNC.RECONVERGENT B1 ;  /* 0x0000000000017941 */ /* 0x000fea0003800200 */
.L_x_2012:
        /* <DEDUP_REMOVED lines=21> */
.L_x_2015:
[----:B------:R-:W-:Y:S05]  /*6240*/  BSYNC.RECONVERGENT B1 ;  /* 0x0000000000017941 */ /* 0x000fea0003800200 */
.L_x_2014:
        /* <DEDUP_REMOVED lines=21> */
.L_x_2017:
[----:B------:R-:W-:Y:S05]  /*63a0*/  BSYNC.RECONVERGENT B1 ;  /* 0x0000000000017941 */ /* 0x000fea0003800200 */
.L_x_2016:
        /* <DEDUP_REMOVED lines=20> */
.L_x_1935:
[----:B------:R-:W-:Y:S05]  /*64f0*/  BSYNC.RECONVERGENT B0 ;  /* 0x0000000000007941 */ /* 0x000fea0003800200 */
.L_x_1902:
[----:B------:R-:W-:Y:S05]  /*6500*/  @P1 EXIT ;  /* 0x000000000000194d */ /* 0x000fea0003800000 */
[----:B012-4-:R-:W0:Y:S02]  /*6510*/  LDC.64 R4, c[0x0][0x390] ;  /* 0x0000e400ff047b82 */ /* 0x017e240000000a00 */
[----:B0-----:R-:W-:Y:S04]  /*6520*/  STG.E.64 desc[UR8][R4.64], R2 ;  /* 0x0000000204007986 */ /* 0x001fe8000c101b08 */
[----:B------:R-:W-:Y:S01]  /*6530*/  STG.E.64 desc[UR8][R4.64+0x8], R14 ;  /* 0x0000080e04007986 */ /* 0x000fe2000c101b08 */
[----:B------:R-:W-:Y:S05]  /*6540*/  EXIT ;  /* 0x000000000000794d */ /* 0x000fea0003800000 */
.L_x_2018:
        /* <DEDUP_REMOVED lines=11> */
.L_x_2056:


//--------------------- .text._Z19generateIndividualsPA10_ddd --------------------------
	.section	.text._Z19generateIndividualsPA10_ddd,"ax",@progbits
	.align	128
        .global         _Z19generateIndividualsPA10_ddd
        .type           _Z19generateIndividualsPA10_ddd,@function
        .size           _Z19generateIndividualsPA10_ddd,(.L_x_2057 - _Z19generateIndividualsPA10_ddd)
        .other          _Z19generateIndividualsPA10_ddd,@"STO_CUDA_ENTRY STV_DEFAULT"
_Z19generateIndividualsPA10_ddd:
.text._Z19generateIndividualsPA10_ddd:
[----:B------:R-:W0:Y:S01]  /*0000*/  LDC R1, c[0x0][0x37c] ;  /* 0x0000df00ff017b82 */ /* 0x000e220000000800 */
[----:B------:R-:W1:Y:S01]  /*0010*/  S2R R8, SR_CTAID.X ;  /* 0x0000000000087919 */ /* 0x000e620000002500 */
[----:B------:R-:W2:Y:S01]  /*0020*/  LDCU UR5, c[0x0][0x2fc] ;  /* 0x00005f80ff0577ac */ /* 0x000ea20008000800 */
[----:B0-----:R-:W-:Y:S01]  /*0030*/  VIADD R1, R1, 0xfffffff0 ;  /* 0xfffffff001017836 */ /* 0x001fe20000000000 */
[----:B------:R-:W-:Y:S01]  /*0040*/  MOV R0, 0x1b0 ;  /* 0x000001b000007802 */ /* 0x000fe20000000f00 */
[----:B------:R-:W1:Y:S01]  /*0050*/  S2R R9, SR_TID.X ;  /* 0x0000000000097919 */ /* 0x000e620000002100 */
[----:B------:R-:W0:Y:S02]  /*0060*/  LDCU UR6, c[0x0][0x360] ;  /* 0x00006c00ff0677ac */ /* 0x000e240008000800 */
[----:B------:R-:W0:Y:S01]  /*0070*/  LDC R11, c[0x0][0x370] ;  /* 0x0000dc00ff0b7b82 */ /* 0x000e220000000800 */
[----:B------:R-:W3:Y:S07]  /*0080*/  LDCU UR4, c[0x0][0x2f8] ;  /* 0x00005f00ff0477ac */ /* 0x000eee0008000800 */
[----:B------:R4:W5:Y:S01]  /*0090*/  LDC.64 R2, c[0x4][R0] ;  /* 0x0100000000027b82 */ /* 0x0009620000000a00 */
[----:B---3--:R-:W-:Y:S01]  /*00a0*/  IADD3 R6, P0, PT, R1, UR4, RZ ;  /* 0x0000000401067c10 */ /* 0x008fe2000ff1e0ff */
[----:B0-----:R-:W-:-:S03]  /*00b0*/  IMAD R11, R11, UR6, RZ ;  /* 0x000000060b0b7c24 */ /* 0x001fc6000f8e02ff */
[----:B--2---:R-:W-:Y:S01]  /*00c0*/  IADD3.X R7, PT, PT, RZ, UR5, RZ, P0, !PT ;  /* 0x00000005ff077c10 */ /* 0x004fe200087fe4ff */
[----:B-1----:R-:W-:Y:S01]  /*00d0*/  IMAD R10, R8, UR6, R9 ;  /* 0x00000006080a7c24 */ /* 0x002fe2000f8e0209 */
[----:B------:R-:W0:Y:S04]  /*00e0*/  LDCU.64 UR6, c[0x4][0x1a8] ;  /* 0x01003500ff0677ac */ /* 0x000e280008000a00 */
[----:B------:R4:W-:Y:S01]  /*00f0*/  STL.128 [R1], R8 ;  /* 0x0000000801007387 */ /* 0x0009e20000100c00 */
[----:B0-----:R-:W-:Y:S01]  /*0100*/  IMAD.U32 R4, RZ, RZ, UR6 ;  /* 0x00000006ff047e24 */ /* 0x001fe2000f8e00ff */
[----:B-----5:R-:W-:-:S07]  /*0110*/  MOV R5, UR7 ;  /* 0x0000000700057c02 */ /* 0x020fce0008000f00 */
[----:B------:R-:W-:-:S07]  /*0120*/  LEPC R20, `(.L_x_2019) ;  /* 0x000000001014794e */ /* 0x000fce0000000000 */
[----:B----4-:R-:W-:Y:S05]  /*0130*/  CALL.ABS.NOINC R2 ;  /* 0x0000000002007343 */ /* 0x010fea0003c00000 */
.L_x_2019:
[----:B------:R-:W-:Y:S05]  /*0140*/  EXIT ;  /* 0x000000000000794d */ /* 0x000fea0003800000 */
.L_x_2020:
        /* <DEDUP_REMOVED lines=11> */
.L_x_2057:


//--------------------- .nv.global.init           --------------------------
	.section	.nv.global.init,"aw",@progbits
	.align	4
.nv.global.init:
	.type		mrg32k3aM1SubSeq,@object
	.size		mrg32k3aM1SubSeq,(mrg32k3aM2SubSeq - mrg32k3aM1SubSeq)
mrg32k3aM1SubSeq:
        /*0000*/ 	.byte	0x0b, 0xcc, 0xee, 0x04, 0x73, 0x29, 0x8b, 0x6f, 0xf6, 0x53, 0x03, 0xf6, 0x23, 0xf6, 0xea, 0xda
        /* <DEDUP_REMOVED lines=125> */
	.type		mrg32k3aM2SubSeq,@object
	.size		mrg32k3aM2SubSeq,(mrg32k3aM1 - mrg32k3aM2SubSeq)
mrg32k3aM2SubSeq:
        /* <DEDUP_REMOVED lines=126> */
	.type		mrg32k3aM1,@object
	.size		mrg32k3aM1,(mrg32k3aM1Seq - mrg32k3aM1)
mrg32k3aM1:
        /* <DEDUP_REMOVED lines=144> */
	.type		mrg32k3aM1Seq,@object
	.size		mrg32k3aM1Seq,(mrg32k3aM2 - mrg32k3aM1Seq)
mrg32k3aM1Seq:
        /* <DEDUP_REMOVED lines=144> */
	.type		mrg32k3aM2,@object
	.size		mrg32k3aM2,(mrg32k3aM2Seq - mrg32k3aM2)
mrg32k3aM2:
        /* <DEDUP_REMOVED lines=144> */
	.type		mrg32k3aM2Seq,@object
	.size		mrg32k3aM2Seq,(precalc_xorwow_matrix - mrg32k3aM2Seq)
mrg32k3aM2Seq:
        /* <DEDUP_REMOVED lines=144> */
	.type		precalc_xorwow_matrix,@object
	.size		precalc_xorwow_matrix,(precalc_xorwow_offset_matrix - precalc_xorwow_matrix)
precalc_xorwow_matrix:
        /* <DEDUP_REMOVED lines=6400> */
	.type		precalc_xorwow_offset_matrix,@object
	.size		precalc_xorwow_offset_matrix,($str - precalc_xorwow_offset_matrix)
precalc_xorwow_offset_matrix:
        /* <DEDUP_REMOVED lines=6400> */
	.type		$str,@object
	.size		$str,(.L_54 - $str)
$str:
        /*353c0*/ 	.byte	0x48, 0x65, 0x6c, 0x6c, 0x6f, 0x20, 0x66, 0x72, 0x6f, 0x6d, 0x20, 0x62, 0x6c, 0x6f, 0x63, 0x6b
        /*353d0*/ 	.byte	0x20, 0x25, 0x64, 0x2c, 0x20, 0x74, 0x68, 0x72, 0x65, 0x61, 0x64, 0x20, 0x25, 0x64, 0x2e, 0x20
        /*353e0*/ 	.byte	0x43, 0x75, 0x72, 0x72, 0x65, 0x6e, 0x74, 0x20, 0x74, 0x6f, 0x74, 0x61, 0x6c, 0x20, 0x69, 0x6e
        /*353f0*/ 	.byte	0x64, 0x65, 0x78, 0x20, 0x25, 0x64, 0x2c, 0x20, 0x75, 0x73, 0x69, 0x6e, 0x67, 0x20, 0x73, 0x74
        /*35400*/ 	.byte	0x72, 0x69, 0x64, 0x65, 0x20, 0x73, 0x69, 0x7a, 0x65, 0x20, 0x25, 0x64, 0x0a, 0x00
.L_54:


//--------------------- .nv.shared._ZN3cub18CUB_300001_SM_10006detail6reduce28DeviceReduceSingleTileKernelINS2_10policy_hubIN4cuda3std3__45tupleIJdiEEEy12larger_tupleIdEE10Policy1000EPS9_SE_iSB_S9_S9_NS7_10__identityEEEvT0_T1_T2_T3_T4_T6_ --------------------------
	.section	.nv.shared._ZN3cub18CUB_300001_SM_10006detail6reduce28DeviceReduceSingleTileKernelINS2_10policy_hubIN4cuda3std3__45tupleIJdiEEEy12larger_tupleIdEE10Policy1000EPS9_SE_iSB_S9_S9_NS7_10__identityEEEvT0_T1_T2_T3_T4_T6_,"aw",@nobits
	.sectionflags	@""
	.align	16
.nv.shared._ZN3cub18CUB_300001_SM_10006detail6reduce28DeviceReduceSingleTileKernelINS2_10policy_hubIN4cuda3std3__45tupleIJdiEEEy12larger_tupleIdEE10Policy1000EPS9_SE_iSB_S9_S9_NS7_10__identityEEEvT0_T1_T2_T3_T4_T6_:
	.zero		1184


//--------------------- .nv.shared.reserved.0     --------------------------
	.section	.nv.shared.reserved.0,"aw",@nobits
	.weak		__nv_reservedSMEM_offset_0_alias
	.size		__nv_reservedSMEM_offset_0_alias, 0, 64
	.other		__nv_reservedSMEM_offset_0_alias,@"STO_CUDA_RESERVED_SHARED STV_DEFAULT"
__nv_reservedSMEM_offset_0_alias:
	.zero		0
	.zero		64


//--------------------- .nv.global                --------------------------
	.section	.nv.global,"aw",@nobits
.nv.global:
	.type		_ZN34_INTERNAL_68797ce1_4_k_cu_7b3b1e6a6thrust24THRUST_300001_SM_1000_NS12placeholders2_8E,@object
	.size		_ZN34_INTERNAL_68797ce1_4_k_cu_7b3b1e6a6thrust24THRUST_300001_SM_1000_NS12placeholders2_8E,(_ZN34_INTERNAL_68797ce1_4_k_cu_7b3b1e6a4cuda3std3__436_GLOBAL__N__68797ce1_4_k_cu_7b3b1e6a6ignoreE - _ZN34_INTERNAL_68797ce1_4_k_cu_7b3b1e6a6thrust24THRUST_300001_SM_1000_NS12placeholders2_8E)
_ZN34_INTERNAL_68797ce1_4_k_cu_7b3b1e6a6thrust24THRUST_300001_SM_1000_NS12placeholders2_8E:
	.zero		1
	.type		_ZN34_INTERNAL_68797ce1_4_k_cu_7b3b1e6a4cuda3std3__436_GLOBAL__N__68797ce1_4_k_cu_7b3b1e6a6ignoreE,@object
	.size		_ZN34_INTERNAL_68797ce1_4_k_cu_7b3b1e6a4cuda3std3__436_GLOBAL__N__68797ce1_4_k_cu_7b3b1e6a6ignoreE,(_ZN34_INTERNAL_68797ce1_4_k_cu_7b3b1e6a4cuda3std6ranges3__45__cpo4dataE - _ZN34_INTERNAL_68797ce1_4_k_cu_7b3b1e6a4cuda3std3__436_GLOBAL__N__68797ce1_4_k_cu_7b3b1e6a6ignoreE)
_ZN34_INTERNAL_68797ce1_4_k_cu_7b3b1e6a4cuda3std3__436_GLOBAL__N__68797ce1_4_k_cu_7b3b1e6a6ignoreE:
	.zero		1
	.type		_ZN34_INTERNAL_68797ce1_4_k_cu_7b3b1e6a4cuda3std6ranges3__45__cpo4dataE,@object
	.size		_ZN34_INTERNAL_68797ce1_4_k_cu_7b3b1e6a4cuda3std6ranges3__45__cpo4dataE,(_ZN34_INTERNAL_68797ce1_4_k_cu_7b3b1e6a6thrust24THRUST_300001_SM_1000_NS6system3cpp3parE - _ZN34_INTERNAL_68797ce1_4_k_cu_7b3b1e6a4cuda3std6ranges3__45__cpo4dataE)
_ZN34_INTERNAL_68797ce1_4_k_cu_7b3b1e6a4cuda3std6ranges3__45__cpo4dataE:
	.zero		1
	.type		_ZN34_INTERNAL_68797ce1_4_k_cu_7b3b1e6a6thrust24THRUST_300001_SM_1000_NS6system3cpp3parE,@object
	.size		_ZN34_INTERNAL_68797ce1_4_k_cu_7b3b1e6a6thrust24THRUST_300001_SM_1000_NS6system3cpp3parE,(_ZN34_INTERNAL_68797ce1_4_k_cu_7b3b1e6a4cuda3std3__45__cpo5beginE - _ZN34_INTERNAL_68797ce1_4_k_cu_7b3b1e6a6thrust24THRUST_300001_SM_1000_NS6system3cpp3parE)
_ZN34_INTERNAL_68797ce1_4_k_cu_7b3b1e6a6thrust24THRUST_300001_SM_1000_NS6system3cpp3parE:
	.zero		1
	.type		_ZN34_INTERNAL_68797ce1_4_k_cu_7b3b1e6a4cuda3std3__45__cpo5beginE,@object
	.size		_ZN34_INTERNAL_68797ce1_4_k_cu_7b3b1e6a4cuda3std3__45__cpo5beginE,(_ZN34_INTERNAL_68797ce1_4_k_cu_7b3b1e6a4cuda3std6ranges3__45__cpo5beginE - _ZN34_INTERNAL_68797ce1_4_k_cu_7b3b1e6a4cuda3std3__45__cpo5beginE)
_ZN34_INTERNAL_68797ce1_4_k_cu_7b3b1e6a4cuda3std3__45__cpo5beginE:
	.zero		1
	.type		_ZN34_INTERNAL_68797ce1_4_k_cu_7b3b1e6a4cuda3std6ranges3__45__cpo5beginE,@object
	.size		_ZN34_INTERNAL_68797ce1_4_k_cu_7b3b1e6a4cuda3std6ranges3__45__cpo5beginE,(_ZN34_INTERNAL_68797ce1_4_k_cu_7b3b1e6a6thrust24THRUST_300001_SM_1000_NS6deviceE - _ZN34_INTERNAL_68797ce1_4_k_cu_7b3b1e6a4cuda3std6ranges3__45__cpo5beginE)
_ZN34_INTERNAL_68797ce1_4_k_cu_7b3b1e6a4cuda3std6ranges3__45__cpo5beginE:
	.zero		1
	.type		_ZN34_INTERNAL_68797ce1_4_k_cu_7b3b1e6a6thrust24THRUST_300001_SM_1000_NS6deviceE,@object
	.size		_ZN34_INTERNAL_68797ce1_4_k_cu_7b3b1e6a6thrust24THRUST_300001_SM_1000_NS6deviceE,(_ZN34_INTERNAL_68797ce1_4_k_cu_7b3b1e6a4cuda3std3__47nulloptE - _ZN34_INTERNAL_68797ce1_4_k_cu_7b3b1e6a6thrust24THRUST_300001_SM_1000_NS6deviceE)
_ZN34_INTERNAL_68797ce1_4_k_cu_7b3b1e6a6thrust24THRUST_300001_SM_1000_NS6deviceE:
	.zero		1
	.type		_ZN34_INTERNAL_68797ce1_4_k_cu_7b3b1e6a4cuda3std3__47nulloptE,@object
	.size		_ZN34_INTERNAL_68797ce1_4_k_cu_7b3b1e6a4cuda3std3__47nulloptE,(_ZN34_INTERNAL_68797ce1_4_k_cu_7b3b1e6a4cuda3std6ranges3__45__cpo8distanceE - _ZN34_INTERNAL_68797ce1_4_k_cu_7b3b1e6a4cuda3std3__47nulloptE)
_ZN34_INTERNAL_68797ce1_4_k_cu_7b3b1e6a4cuda3std3__47nulloptE:
	.zero		1
	.type		_ZN34_INTERNAL_68797ce1_4_k_cu_7b3b1e6a4cuda3std6ranges3__45__cpo8distanceE,@object
	.size		_ZN34_INTERNAL_68797ce1_4_k_cu_7b3b1e6a4cuda3std6ranges3__45__cpo8distanceE,(_ZN34_INTERNAL_68797ce1_4_k_cu_7b3b1e6a6thrust24THRUST_300001_SM_1000_NS12placeholders2_4E - _ZN34_INTERNAL_68797ce1_4_k_cu_7b3b1e6a4cuda3std6ranges3__45__cpo8distanceE)
_ZN34_INTERNAL_68797ce1_4_k_cu_7b3b1e6a4cuda3std6ranges3__45__cpo8distanceE:
	.zero		1
	.type		_ZN34_INTERNAL_68797ce1_4_k_cu_7b3b1e6a6thrust24THRUST_300001_SM_1000_NS12placeholders2_4E,@object
	.size		_ZN34_INTERNAL_68797ce1_4_k_cu_7b3b1e6a6thrust24THRUST_300001_SM_1000_NS12placeholders2_4E,(_ZN34_INTERNAL_68797ce1_4_k_cu_7b3b1e6a4cuda3std3__45__cpo6rbeginE - _ZN34_INTERNAL_68797ce1_4_k_cu_7b3b1e6a6thrust24THRUST_300001_SM_1000_NS12placeholders2_4E)
_ZN34_INTERNAL_68797ce1_4_k_cu_7b3b1e6a6thrust24THRUST_300001_SM_1000_NS12placeholders2_4E:
	.zero		1
	.type		_ZN34_INTERNAL_68797ce1_4_k_cu_7b3b1e6a4cuda3std3__45__cpo6rbeginE,@object
	.size		_ZN34_INTERNAL_68797ce1_4_k_cu_7b3b1e6a4cuda3std3__45__cpo6rbeginE,(_ZN34_INTERNAL_68797ce1_4_k_cu_7b3b1e6a4cuda3std6ranges3__45__cpo7advanceE - _ZN34_INTERNAL_68797ce1_4_k_cu_7b3b1e6a4cuda3std3__45__cpo6rbeginE)
_ZN34_INTERNAL_68797ce1_4_k_cu_7b3b1e6a4cuda3std3__45__cpo6rbeginE:
	.zero		1
	.type		_ZN34_INTERNAL_68797ce1_4_k_cu_7b3b1e6a4cuda3std6ranges3__45__cpo7advanceE,@object
	.size		_ZN34_INTERNAL_68797ce1_4_k_cu_7b3b1e6a4cuda3std6ranges3__45__cpo7advanceE,(_ZN34_INTERNAL_68797ce1_4_k_cu_7b3b1e6a6thrust24THRUST_300001_SM_1000_NS12placeholders3_10E - _ZN34_INTERNAL_68797ce1_4_k_cu_7b3b1e6a4cuda3std6ranges3__45__cpo7advanceE)
_ZN34_INTERNAL_68797ce1_4_k_cu_7b3b1e6a4cuda3std6ranges3__45__cpo7advanceE:
	.zero		1
	.type		_ZN34_INTERNAL_68797ce1_4_k_cu_7b3b1e6a6thrust24THRUST_300001_SM_1000_NS12placeholders3_10E,@object
	.size		_ZN34_INTERNAL_68797ce1_4_k_cu_7b3b1e6a6thrust24THRUST_300001_SM_1000_NS12placeholders3_10E,(_ZN34_INTERNAL_68797ce1_4_k_cu_7b3b1e6a4cuda3std3__48in_placeE - _ZN34_INTERNAL_68797ce1_4_k_cu_7b3b1e6a6thrust24THRUST_300001_SM_1000_NS12placeholders3_10E)
_ZN34_INTERNAL_68797ce1_4_k_cu_7b3b1e6a6thrust24THRUST_300001_SM_1000_NS12placeholders3_10E:
	.zero		1
	.type		_ZN34_INTERNAL_68797ce1_4_k_cu_7b3b1e6a4cuda3std3__48in_placeE,@object
	.size		_ZN34_INTERNAL_68797ce1_4_k_cu_7b3b1e6a4cuda3std3__48in_placeE,(_ZN34_INTERNAL_68797ce1_4_k_cu_7b3b1e6a4cuda3std6ranges3__45__cpo4sizeE - _ZN34_INTERNAL_68797ce1_4_k_cu_7b3b1e6a4cuda3std3__48in_placeE)
_ZN34_INTERNAL_68797ce1_4_k_cu_7b3b1e6a4cuda3std3__48in_placeE:
	.zero		1
	.type		_ZN34_INTERNAL_68797ce1_4_k_cu_7b3b1e6a4cuda3std6ranges3__45__cpo4sizeE,@object
	.size		_ZN34_INTERNAL_68797ce1_4_k_cu_7b3b1e6a4cuda3std6ranges3__45__cpo4sizeE,(_ZN34_INTERNAL_68797ce1_4_k_cu_7b3b1e6a6thrust24THRUST_300001_SM_1000_NS12placeholders2_2E - _ZN34_INTERNAL_68797ce1_4_k_cu_7b3b1e6a4cuda3std6ranges3__45__cpo4sizeE)
_ZN34_INTERNAL_68797ce1_4_k_cu_7b3b1e6a4cuda3std6ranges3__45__cpo4sizeE:
	.zero		1
	.type		_ZN34_INTERNAL_68797ce1_4_k_cu_7b3b1e6a6thrust24THRUST_300001_SM_1000_NS12placeholders2_2E,@object
	.size		_ZN34_INTERNAL_68797ce1_4_k_cu_7b3b1e6a6thrust24THRUST_300001_SM_1000_NS12placeholders2_2E,(_ZN34_INTERNAL_68797ce1_4_k_cu_7b3b1e6a4cuda3std3__45__cpo6cbeginE - _ZN34_INTERNAL_68797ce1_4_k_cu_7b3b1e6a6thrust24THRUST_300001_SM_1000_NS12placeholders2_2E)
_ZN34_INTERNAL_68797ce1_4_k_cu_7b3b1e6a6thrust24THRUST_300001_SM_1000_NS12placeholders2_2E:
	.zero		1
	.type		_ZN34_INTERNAL_68797ce1_4_k_cu_7b3b1e6a4cuda3std3__45__cpo6cbeginE,@object
	.size		_ZN34_INTERNAL_68797ce1_4_k_cu_7b3b1e6a4cuda3std3__45__cpo6cbeginE,(_ZN34_INTERNAL_68797ce1_4_k_cu_7b3b1e6a4cuda3std6ranges3__45__cpo6cbeginE - _ZN34_INTERNAL_68797ce1_4_k_cu_7b3b1e6a4cuda3std3__45__cpo6cbeginE)
_ZN34_INTERNAL_68797ce1_4_k_cu_7b3b1e6a4cuda3std3__45__cpo6cbeginE:
	.zero		1
	.type		_ZN34_INTERNAL_68797ce1_4_k_cu_7b3b1e6a4cuda3std6ranges3__45__cpo6cbeginE,@object
	.size		_ZN34_INTERNAL_68797ce1_4_k_cu_7b3b1e6a4cuda3std6ranges3__45__cpo6cbeginE,(_ZN34_INTERNAL_68797ce1_4_k_cu_7b3b1e6a6thrust24THRUST_300001_SM_1000_NS12placeholders2_6E - _ZN34_INTERNAL_68797ce1_4_k_cu_7b3b1e6a4cuda3std6ranges3__45__cpo6cbeginE)
_ZN34_INTERNAL_68797ce1_4_k_cu_7b3b1e6a4cuda3std6ranges3__45__cpo6cbeginE:
	.zero		1
	.type		_ZN34_INTERNAL_68797ce1_4_k_cu_7b3b1e6a6thrust24THRUST_300001_SM_1000_NS12placeholders2_6E,@object
	.size		_ZN34_INTERNAL_68797ce1_4_k_cu_7b3b1e6a6thrust24THRUST_300001_SM_1000_NS12placeholders2_6E,(_ZN34_INTERNAL_68797ce1_4_k_cu_7b3b1e6a4cuda3std3__45__cpo7crbeginE - _ZN34_INTERNAL_68797ce1_4_k_cu_7b3b1e6a6thrust24THRUST_300001_SM_1000_NS12placeholders2_6E)
_ZN34_INTERNAL_68797ce1_4_k_cu_7b3b1e6a6thrust24THRUST_300001_SM_1000_NS12placeholders2_6E:
	.zero		1
	.type		_ZN34_INTERNAL_68797ce1_4_k_cu_7b3b1e6a4cuda3std3__45__cpo7crbeginE,@object
	.size		_ZN34_INTERNAL_68797ce1_4_k_cu_7b3b1e6a4cuda3std3__45__cpo7crbeginE,(_ZN34_INTERNAL_68797ce1_4_k_cu_7b3b1e6a4cuda3std6ranges3__45__cpo4nextE - _ZN34_INTERNAL_68797ce1_4_k_cu_7b3b1e6a4cuda3std3__45__cpo7crbeginE)
_ZN34_INTERNAL_68797ce1_4_k_cu_7b3b1e6a4cuda3std3__45__cpo7crbeginE:
	.zero		1
	.type		_ZN34_INTERNAL_68797ce1_4_k_cu_7b3b1e6a4cuda3std6ranges3__45__cpo4nextE,@object
	.size		_ZN34_INTERNAL_68797ce1_4_k_cu_7b3b1e6a4cuda3std6ranges3__45__cpo4nextE,(_ZN34_INTERNAL_68797ce1_4_k_cu_7b3b1e6a4cuda3std6ranges3__45__cpo4swapE - _ZN34_INTERNAL_68797ce1_4_k_cu_7b3b1e6a4cuda3std6ranges3__45__cpo4nextE)
_ZN34_INTERNAL_68797ce1_4_k_cu_7b3b1e6a4cuda3std6ranges3__45__cpo4nextE:
	.zero		1
	.type		_ZN34_INTERNAL_68797ce1_4_k_cu_7b3b1e6a4cuda3std6ranges3__45__cpo4swapE,@object
	.size		_ZN34_INTERNAL_68797ce1_4_k_cu_7b3b1e6a4cuda3std6ranges3__45__cpo4swapE,(_ZN34_INTERNAL_68797ce1_4_k_cu_7b3b1e6a6thrust24THRUST_300001_SM_1000_NS8cuda_cub10par_nosyncE - _ZN34_INTERNAL_68797ce1_4_k_cu_7b3b1e6a4cuda3std6ranges3__45__cpo4swapE)
_ZN34_INTERNAL_68797ce1_4_k_cu_7b3b1e6a4cuda3std6ranges3__45__cpo4swapE:
	.zero		1
	.type		_ZN34_INTERNAL_68797ce1_4_k_cu_7b3b1e6a6thrust24THRUST_300001_SM_1000_NS8cuda_cub10par_nosyncE,@object
	.size		_ZN34_INTERNAL_68797ce1_4_k_cu_7b3b1e6a6thrust24THRUST_300001_SM_1000_NS8cuda_cub10par_nosyncE,(_ZN34_INTERNAL_68797ce1_4_k_cu_7b3b1e6a6thrust24THRUST_300001_SM_1000_NS3seqE - _ZN34_INTERNAL_68797ce1_4_k_cu_7b3b1e6a6thrust24THRUST_300001_SM_1000_NS8cuda_cub10par_nosyncE)
_ZN34_INTERNAL_68797ce1_4_k_cu_7b3b1e6a6thrust24THRUST_300001_SM_1000_NS8cuda_cub10par_nosyncE:
	.zero		1
	.type		_ZN34_INTERNAL_68797ce1_4_k_cu_7b3b1e6a6thrust24THRUST_300001_SM_1000_NS3seqE,@object
	.size		_ZN34_INTERNAL_68797ce1_4_k_cu_7b3b1e6a6thrust24THRUST_300001_SM_1000_NS3seqE,(_ZN34_INTERNAL_68797ce1_4_k_cu_7b3b1e6a4cuda3std3__420unreachable_sentinelE - _ZN34_INTERNAL_68797ce1_4_k_cu_7b3b1e6a6thrust24THRUST_300001_SM_1000_NS3seqE)
_ZN34_INTERNAL_68797ce1_4_k_cu_7b3b1e6a6thrust24THRUST_300001_SM_1000_NS3seqE:
	.zero		1
	.type		_ZN34_INTERNAL_68797ce1_4_k_cu_7b3b1e6a4cuda3std3__420unreachable_sentinelE,@object
	.size		_ZN34_INTERNAL_68797ce1_4_k_cu_7b3b1e6a4cuda3std3__420unreachable_sentinelE,(_ZN34_INTERNAL_68797ce1_4_k_cu_7b3b1e6a4cuda3std6ranges3__45__cpo5ssizeE - _ZN34_INTERNAL_68797ce1_4_k_cu_7b3b1e6a4cuda3std3__420unreachable_sentinelE)
_ZN34_INTERNAL_68797ce1_4_k_cu_7b3b1e6a4cuda3std3__420unreachable_sentinelE:
	.zero		1
	.type		_ZN34_INTERNAL_68797ce1_4_k_cu_7b3b1e6a4cuda3std6ranges3__45__cpo5ssizeE,@object
	.size		_ZN34_INTERNAL_68797ce1_4_k_cu_7b3b1e6a4cuda3std6ranges3__45__cpo5ssizeE,(_ZN34_INTERNAL_68797ce1_4_k_cu_7b3b1e6a6thrust24THRUST_300001_SM_1000_NS12placeholders2_3E - _ZN34_INTERNAL_68797ce1_4_k_cu_7b3b1e6a4cuda3std6ranges3__45__cpo5ssizeE)
_ZN34_INTERNAL_68797ce1_4_k_cu_7b3b1e6a4cuda3std6ranges3__45__cpo5ssizeE:
	.zero		1
	.type		_ZN34_INTERNAL_68797ce1_4_k_cu_7b3b1e6a6thrust24THRUST_300001_SM_1000_NS12placeholders2_3E,@object
	.size		_ZN34_INTERNAL_68797ce1_4_k_cu_7b3b1e6a6thrust24THRUST_300001_SM_1000_NS12placeholders2_3E,(_ZN34_INTERNAL_68797ce1_4_k_cu_7b3b1e6a4cuda3std3__45__cpo4cendE - _ZN34_INTERNAL_68797ce1_4_k_cu_7b3b1e6a6thrust24THRUST_300001_SM_1000_NS12placeholders2_3E)
_ZN34_INTERNAL_68797ce1_4_k_cu_7b3b1e6a6thrust24THRUST_300001_SM_1000_NS12placeholders2_3E:
	.zero		1
	.type		_ZN34_INTERNAL_68797ce1_4_k_cu_7b3b1e6a4cuda3std3__45__cpo4cendE,@object
	.size		_ZN34_INTERNAL_68797ce1_4_k_cu_7b3b1e6a4cuda3std3__45__cpo4cendE,(_ZN34_INTERNAL_68797ce1_4_k_cu_7b3b1e6a4cuda3std6ranges3__45__cpo4cendE - _ZN34_INTERNAL_68797ce1_4_k_cu_7b3b1e6a4cuda3std3__45__cpo4cendE)
_ZN34_INTERNAL_68797ce1_4_k_cu_7b3b1e6a4cuda3std3__45__cpo4cendE:
	.zero		1
	.type		_ZN34_INTERNAL_68797ce1_4_k_cu_7b3b1e6a4cuda3std6ranges3__45__cpo4cendE,@object
	.size		_ZN34_INTERNAL_68797ce1_4_k_cu_7b3b1e6a4cuda3std6ranges3__45__cpo4cendE,(_ZN34_INTERNAL_68797ce1_4_k_cu_7b3b1e6a6thrust24THRUST_300001_SM_1000_NS12placeholders2_7E - _ZN34_INTERNAL_68797ce1_4_k_cu_7b3b1e6a4cuda3std6ranges3__45__cpo4cendE)
_ZN34_INTERNAL_68797ce1_4_k_cu_7b3b1e6a4cuda3std6ranges3__45__cpo4cendE:
	.zero		1
	.type		_ZN34_INTERNAL_68797ce1_4_k_cu_7b3b1e6a6thrust24THRUST_300001_SM_1000_NS12placeholders2_7E,@object
	.size		_ZN34_INTERNAL_68797ce1_4_k_cu_7b3b1e6a6thrust24THRUST_300001_SM_1000_NS12placeholders2_7E,(_ZN34_INTERNAL_68797ce1_4_k_cu_7b3b1e6a4cuda3std3__45__cpo5crendE - _ZN34_INTERNAL_68797ce1_4_k_cu_7b3b1e6a6thrust24THRUST_300001_SM_1000_NS12placeholders2_7E)
_ZN34_INTERNAL_68797ce1_4_k_cu_7b3b1e6a6thrust24THRUST_300001_SM_1000_NS12placeholders2_7E:
	.zero		1
	.type		_ZN34_INTERNAL_68797ce1_4_k_cu_7b3b1e6a4cuda3std3__45__cpo5crendE,@object
	.size		_ZN34_INTERNAL_68797ce1_4_k_cu_7b3b1e6a4cuda3std3__45__cpo5crendE,(_ZN34_INTERNAL_68797ce1_4_k_cu_7b3b1e6a4cuda3std6ranges3__45__cpo4prevE - _ZN34_INTERNAL_68797ce1_4_k_cu_7b3b1e6a4cuda3std3__45__cpo5crendE)
_ZN34_INTERNAL_68797ce1_4_k_cu_7b3b1e6a4cuda3std3__45__cpo5crendE:
	.zero		1
	.type		_ZN34_INTERNAL_68797ce1_4_k_cu_7b3b1e6a4cuda3std6ranges3__45__cpo4prevE,@object
	.size		_ZN34_INTERNAL_68797ce1_4_k_cu_7b3b1e6a4cuda3std6ranges3__45__cpo4prevE,(_ZN34_INTERNAL_68797ce1_4_k_cu_7b3b1e6a4cuda3std6ranges3__45__cpo9iter_moveE - _ZN34_INTERNAL_68797ce1_4_k_cu_7b3b1e6a4cuda3std6ranges3__45__cpo4prevE)
_ZN34_INTERNAL_68797ce1_4_k_cu_7b3b1e6a4cuda3std6ranges3__45__cpo4prevE:
	.zero		1
	.type		_ZN34_INTERNAL_68797ce1_4_k_cu_7b3b1e6a4cuda3std6ranges3__45__cpo9iter_moveE,@object
	.size		_ZN34_INTERNAL_68797ce1_4_k_cu_7b3b1e6a4cuda3std6ranges3__45__cpo9iter_moveE,(_ZN34_INTERNAL_68797ce1_4_k_cu_7b3b1e6a6thrust24THRUST_300001_SM_1000_NS6system6detail10sequential3seqE - _ZN34_INTERNAL_68797ce1_4_k_cu_7b3b1e6a4cuda3std6ranges3__45__cpo9iter_moveE)
_ZN34_INTERNAL_68797ce1_4_k_cu_7b3b1e6a4cuda3std6ranges3__45__cpo9iter_moveE:
	.zero		1
	.type		_ZN34_INTERNAL_68797ce1_4_k_cu_7b3b1e6a6thrust24THRUST_300001_SM_1000_NS6system6detail10sequential3seqE,@object
	.size		_ZN34_INTERNAL_68797ce1_4_k_cu_7b3b1e6a6thrust24THRUST_300001_SM_1000_NS6system6detail10sequential3seqE,(_ZN34_INTERNAL_68797ce1_4_k_cu_7b3b1e6a6thrust24THRUST_300001_SM_1000_NS12placeholders2_9E - _ZN34_INTERNAL_68797ce1_4_k_cu_7b3b1e6a6thrust24THRUST_300001_SM_1000_NS6system6detail10sequential3seqE)
_ZN34_INTERNAL_68797ce1_4_k_cu_7b3b1e6a6thrust24THRUST_300001_SM_1000_NS6system6detail10sequential3seqE:
	.zero		1
	.type		_ZN34_INTERNAL_68797ce1_4_k_cu_7b3b1e6a6thrust24THRUST_300001_SM_1000_NS12placeholders2_9E,@object
	.size		_ZN34_INTERNAL_68797ce1_4_k_cu_7b3b1e6a6thrust24THRUST_300001_SM_1000_NS12placeholders2_9E,(_ZN34_INTERNAL_68797ce1_4_k_cu_7b3b1e6a4cuda3std3__419piecewise_constructE - _ZN34_INTERNAL_68797ce1_4_k_cu_7b3b1e6a6thrust24THRUST_300001_SM_1000_NS12placeholders2_9E)
_ZN34_INTERNAL_68797ce1_4_k_cu_7b3b1e6a6thrust24THRUST_300001_SM_1000_NS12placeholders2_9E:
	.zero		1
	.type		_ZN34_INTERNAL_68797ce1_4_k_cu_7b3b1e6a4cuda3std3__419piecewise_constructE,@object
	.size		_ZN34_INTERNAL_68797ce1_4_k_cu_7b3b1e6a4cuda3std3__419piecewise_constructE,(_ZN34_INTERNAL_68797ce1_4_k_cu_7b3b1e6a4cuda3std6ranges3__45__cpo5cdataE - _ZN34_INTERNAL_68797ce1_4_k_cu_7b3b1e6a4cuda3std3__419piecewise_constructE)
_ZN34_INTERNAL_68797ce1_4_k_cu_7b3b1e6a4cuda3std3__419piecewise_constructE:
	.zero		1
	.type		_ZN34_INTERNAL_68797ce1_4_k_cu_7b3b1e6a4cuda3std6ranges3__45__cpo5cdataE,@object
	.size		_ZN34_INTERNAL_68797ce1_4_k_cu_7b3b1e6a4cuda3std6ranges3__45__cpo5cdataE,(_ZN34_INTERNAL_68797ce1_4_k_cu_7b3b1e6a6thrust24THRUST_300001_SM_1000_NS12placeholders2_1E - _ZN34_INTERNAL_68797ce1_4_k_cu_7b3b1e6a4cuda3std6ranges3__45__cpo5cdataE)
_ZN34_INTERNAL_68797ce1_4_k_cu_7b3b1e6a4cuda3std6ranges3__45__cpo5cdataE:
	.zero		1
	.type		_ZN34_INTERNAL_68797ce1_4_k_cu_7b3b1e6a6thrust24THRUST_300001_SM_1000_NS12placeholders2_1E,@object
	.size		_ZN34_INTERNAL_68797ce1_4_k_cu_7b3b1e6a6thrust24THRUST_300001_SM_1000_NS12placeholders2_1E,(_ZN34_INTERNAL_68797ce1_4_k_cu_7b3b1e6a4cuda3std3__45__cpo3endE - _ZN34_INTERNAL_68797ce1_4_k_cu_7b3b1e6a6thrust24THRUST_300001_SM_1000_NS12placeholders2_1E)
_ZN34_INTERNAL_68797ce1_4_k_cu_7b3b1e6a6thrust24THRUST_300001_SM_1000_NS12placeholders2_1E:
	.zero		1
	.type		_ZN34_INTERNAL_68797ce1_4_k_cu_7b3b1e6a4cuda3std3__45__cpo3endE,@object
	.size		_ZN34_INTERNAL_68797ce1_4_k_cu_7b3b1e6a4cuda3std3__45__cpo3endE,(_ZN34_INTERNAL_68797ce1_4_k_cu_7b3b1e6a4cuda3std6ranges3__45__cpo3endE - _ZN34_INTERNAL_68797ce1_4_k_cu_7b3b1e6a4cuda3std3__45__cpo3endE)
_ZN34_INTERNAL_68797ce1_4_k_cu_7b3b1e6a4cuda3std3__45__cpo3endE:
	.zero		1
	.type		_ZN34_INTERNAL_68797ce1_4_k_cu_7b3b1e6a4cuda3std6ranges3__45__cpo3endE,@object
	.size		_ZN34_INTERNAL_68797ce1_4_k_cu_7b3b1e6a4cuda3std6ranges3__45__cpo3endE,(_ZN34_INTERNAL_68797ce1_4_k_cu_7b3b1e6a6thrust24THRUST_300001_SM_1000_NS12placeholders2_5E - _ZN34_INTERNAL_68797ce1_4_k_cu_7b3b1e6a4cuda3std6ranges3__45__cpo3endE)
_ZN34_INTERNAL_68797ce1_4_k_cu_7b3b1e6a4cuda3std6ranges3__45__cpo3endE:
	.zero		1
	.type		_ZN34_INTERNAL_68797ce1_4_k_cu_7b3b1e6a6thrust24THRUST_300001_SM_1000_NS12placeholders2_5E,@object
	.size		_ZN34_INTERNAL_68797ce1_4_k_cu_7b3b1e6a6thrust24THRUST_300001_SM_1000_NS12placeholders2_5E,(_ZN34_INTERNAL_68797ce1_4_k_cu_7b3b1e6a4cuda3std3__45__cpo4rendE - _ZN34_INTERNAL_68797ce1_4_k_cu_7b3b1e6a6thrust24THRUST_300001_SM_1000_NS12placeholders2_5E)
_ZN34_INTERNAL_68797ce1_4_k_cu_7b3b1e6a6thrust24THRUST_300001_SM_1000_NS12placeholders2_5E:
	.zero		1
	.type		_ZN34_INTERNAL_68797ce1_4_k_cu_7b3b1e6a4cuda3std3__45__cpo4rendE,@object
	.size		_ZN34_INTERNAL_68797ce1_4_k_cu_7b3b1e6a4cuda3std3__45__cpo4rendE,(_ZN34_INTERNAL_68797ce1_4_k_cu_7b3b1e6a4cuda3std6ranges3__45__cpo9iter_swapE - _ZN34_INTERNAL_68797ce1_4_k_cu_7b3b1e6a4cuda3std3__45__cpo4rendE)
_ZN34_INTERNAL_68797ce1_4_k_cu_7b3b1e6a4cuda3std3__45__cpo4rendE:
	.zero		1
	.type		_ZN34_INTERNAL_68797ce1_4_k_cu_7b3b1e6a4cuda3std6ranges3__45__cpo9iter_swapE,@object
	.size		_ZN34_INTERNAL_68797ce1_4_k_cu_7b3b1e6a4cuda3std6ranges3__45__cpo9iter_swapE,(_ZN34_INTERNAL_68797ce1_4_k_cu_7b3b1e6a4cuda3std3__48unexpectE - _ZN34_INTERNAL_68797ce1_4_k_cu_7b3b1e6a4cuda3std6ranges3__45__cpo9iter_swapE)
_ZN34_INTERNAL_68797ce1_4_k_cu_7b3b1e6a4cuda3std6ranges3__45__cpo9iter_swapE:
	.zero		1
	.type		_ZN34_INTERNAL_68797ce1_4_k_cu_7b3b1e6a4cuda3std3__48unexpectE,@object
	.size		_ZN34_INTERNAL_68797ce1_4_k_cu_7b3b1e6a4cuda3std3__48unexpectE,(_ZN34_INTERNAL_68797ce1_4_k_cu_7b3b1e6a6thrust24THRUST_300001_SM_1000_NS8cuda_cub3parE - _ZN34_INTERNAL_68797ce1_4_k_cu_7b3b1e6a4cuda3std3__48unexpectE)
_ZN34_INTERNAL_68797ce1_4_k_cu_7b3b1e6a4cuda3std3__48unexpectE:
	.zero		1
	.type		_ZN34_INTERNAL_68797ce1_4_k_cu_7b3b1e6a6thrust24THRUST_300001_SM_1000_NS8cuda_cub3parE,@object
	.size		_ZN34_INTERNAL_68797ce1_4_k_cu_7b3b1e6a6thrust24THRUST_300001_SM_1000_NS8cuda_cub3parE,(.L_38 - _ZN34_INTERNAL_68797ce1_4_k_cu_7b3b1e6a6thrust24THRUST_300001_SM_1000_NS8cuda_cub3parE)
_ZN34_INTERNAL_68797ce1_4_k_cu_7b3b1e6a6thrust24THRUST_300001_SM_1000_NS8cuda_cub3parE:
	.zero		1
.L_38:


//--------------------- .nv.shared._ZN3cub18CUB_300001_SM_10006detail6reduce18DeviceReduceKernelINS2_10policy_hubIN4cuda3std3__45tupleIJdiEEEy12larger_tupleIdEE10Policy1000EN6thrust24THRUST_300001_SM_1000_NS12zip_iteratorINS8_IJNSF_6detail15normal_iteratorINSF_10device_ptrIdEEEENSF_17counting_iteratorIiNSF_11use_defaultESN_SN_EEEEEEEySB_S9_NS7_10__identityEEEvT0_PT3_T1_NS0_13GridEvenShareISV_EET2_T4_ --------------------------
	.section	.nv.shared._ZN3cub18CUB_300001_SM_10006detail6reduce18DeviceReduceKernelINS2_10policy_hubIN4cuda3std3__45tupleIJdiEEEy12larger_tupleIdEE10Policy1000EN6thrust24THRUST_300001_SM_1000_NS12zip_iteratorINS8_IJNSF_6detail15normal_iteratorINSF_10device_ptrIdEEEENSF_17counting_iteratorIiNSF_11use_defaultESN_SN_EEEEEEEySB_S9_NS7_10__identityEEEvT0_PT3_T1_NS0_13GridEvenShareISV_EET2_T4_,"aw",@nobits
	.sectionflags	@""
	.align	16
.nv.shared._ZN3cub18CUB_300001_SM_10006detail6reduce18DeviceReduceKernelINS2_10policy_hubIN4cuda3std3__45tupleIJdiEEEy12larger_tupleIdEE10Policy1000EN6thrust24THRUST_300001_SM_1000_NS12zip_iteratorINS8_IJNSF_6detail15normal_iteratorINSF_10device_ptrIdEEEENSF_17counting_iteratorIiNSF_11use_defaultESN_SN_EEEEEEEySB_S9_NS7_10__identityEEEvT0_PT3_T1_NS0_13GridEvenShareISV_EET2_T4_:
	.zero		1184


//--------------------- .nv.shared._ZN3cub18CUB_300001_SM_10006detail6reduce28DeviceReduceSingleTileKernelINS2_10policy_hubIN4cuda3std3__45tupleIJdiEEEy12larger_tupleIdEE10Policy1000EN6thrust24THRUST_300001_SM_1000_NS12zip_iteratorINS8_IJNSF_6detail15normal_iteratorINSF_10device_ptrIdEEEENSF_17counting_iteratorIiNSF_11use_defaultESN_SN_EEEEEEEPS9_ySB_S9_S9_NS7_10__identityEEEvT0_T1_T2_T3_T4_T6_ --------------------------
	.section	.nv.shared._ZN3cub18CUB_300001_SM_10006detail6reduce28DeviceReduceSingleTileKernelINS2_10policy_hubIN4cuda3std3__45tupleIJdiEEEy12larger_tupleIdEE10Policy1000EN6thrust24THRUST_300001_SM_1000_NS12zip_iteratorINS8_IJNSF_6detail15normal_iteratorINSF_10device_ptrIdEEEENSF_17counting_iteratorIiNSF_11use_defaultESN_SN_EEEEEEEPS9_ySB_S9_S9_NS7_10__identityEEEvT0_T1_T2_T3_T4_T6_,"aw",@nobits
	.sectionflags	@""
	.align	16
.nv.shared._ZN3cub18CUB_300001_SM_10006detail6reduce28DeviceReduceSingleTileKernelINS2_10policy_hubIN4cuda3std3__45tupleIJdiEEEy12larger_tupleIdEE10Policy1000EN6thrust24THRUST_300001_SM_1000_NS12zip_iteratorINS8_IJNSF_6detail15normal_iteratorINSF_10device_ptrIdEEEENSF_17counting_iteratorIiNSF_11use_defaultESN_SN_EEEEEEEPS9_ySB_S9_S9_NS7_10__identityEEEvT0_T1_T2_T3_T4_T6_:
	.zero		1184


//--------------------- .nv.shared._ZN3cub18CUB_300001_SM_10006detail6reduce28DeviceReduceSingleTileKernelINS2_10policy_hubIN4cuda3std3__45tupleIJdiEEEj12larger_tupleIdEE10Policy1000EPS9_SE_iSB_S9_S9_NS7_10__identityEEEvT0_T1_T2_T3_T4_T6_ --------------------------
	.section	.nv.shared._ZN3cub18CUB_300001_SM_10006detail6reduce28DeviceReduceSingleTileKernelINS2_10policy_hubIN4cuda3std3__45tupleIJdiEEEj12larger_tupleIdEE10Policy1000EPS9_SE_iSB_S9_S9_NS7_10__identityEEEvT0_T1_T2_T3_T4_T6_,"aw",@nobits
	.sectionflags	@""
	.align	16
.nv.shared._ZN3cub18CUB_300001_SM_10006detail6reduce28DeviceReduceSingleTileKernelINS2_10policy_hubIN4cuda3std3__45tupleIJdiEEEj12larger_tupleIdEE10Policy1000EPS9_SE_iSB_S9_S9_NS7_10__identityEEEvT0_T1_T2_T3_T4_T6_:
	.zero		1184


//--------------------- .nv.shared._ZN3cub18CUB_300001_SM_10006detail6reduce18DeviceReduceKernelINS2_10policy_hubIN4cuda3std3__45tupleIJdiEEEj12larger_tupleIdEE10Policy1000EN6thrust24THRUST_300001_SM_1000_NS12zip_iteratorINS8_IJNSF_6detail15normal_iteratorINSF_10device_ptrIdEEEENSF_17counting_iteratorIiNSF_11use_defaultESN_SN_EEEEEEEjSB_S9_NS7_10__identityEEEvT0_PT3_T1_NS0_13GridEvenShareISV_EET2_T4_ --------------------------
	.section	.nv.shared._ZN3cub18CUB_300001_SM_10006detail6reduce18DeviceReduceKernelINS2_10policy_hubIN4cuda3std3__45tupleIJdiEEEj12larger_tupleIdEE10Policy1000EN6thrust24THRUST_300001_SM_1000_NS12zip_iteratorINS8_IJNSF_6detail15normal_iteratorINSF_10device_ptrIdEEEENSF_17counting_iteratorIiNSF_11use_defaultESN_SN_EEEEEEEjSB_S9_NS7_10__identityEEEvT0_PT3_T1_NS0_13GridEvenShareISV_EET2_T4_,"aw",@nobits
	.sectionflags	@""
	.align	16
.nv.shared._ZN3cub18CUB_300001_SM_10006detail6reduce18DeviceReduceKernelINS2_10policy_hubIN4cuda3std3__45tupleIJdiEEEj12larger_tupleIdEE10Policy1000EN6thrust24THRUST_300001_SM_1000_NS12zip_iteratorINS8_IJNSF_6detail15normal_iteratorINSF_10device_ptrIdEEEENSF_17counting_iteratorIiNSF_11use_defaultESN_SN_EEEEEEEjSB_S9_NS7_10__identityEEEvT0_PT3_T1_NS0_13GridEvenShareISV_EET2_T4_:
	.zero		1184


//--------------------- .nv.shared._ZN3cub18CUB_300001_SM_10006detail6reduce28DeviceReduceSingleTileKernelINS2_10policy_hubIN4cuda3std3__45tupleIJdiEEEj12larger_tupleIdEE10Policy1000EN6thrust24THRUST_300001_SM_1000_NS12zip_iteratorINS8_IJNSF_6detail15normal_iteratorINSF_10device_ptrIdEEEENSF_17counting_iteratorIiNSF_11use_defaultESN_SN_EEEEEEEPS9_jSB_S9_S9_NS7_10__identityEEEvT0_T1_T2_T3_T4_T6_ --------------------------
	.section	.nv.shared._ZN3cub18CUB_300001_SM_10006detail6reduce28DeviceReduceSingleTileKernelINS2_10policy_hubIN4cuda3std3__45tupleIJdiEEEj12larger_tupleIdEE10Policy1000EN6thrust24THRUST_300001_SM_1000_NS12zip_iteratorINS8_IJNSF_6detail15normal_iteratorINSF_10device_ptrIdEEEENSF_17counting_iteratorIiNSF_11use_defaultESN_SN_EEEEEEEPS9_jSB_S9_S9_NS7_10__identityEEEvT0_T1_T2_T3_T4_T6_,"aw",@nobits
	.sectionflags	@""
	.align	16
.nv.shared._ZN3cub18CUB_300001_SM_10006detail6reduce28DeviceReduceSingleTileKernelINS2_10policy_hubIN4cuda3std3__45tupleIJdiEEEj12larger_tupleIdEE10Policy1000EN6thrust24THRUST_300001_SM_1000_NS12zip_iteratorINS8_IJNSF_6detail15normal_iteratorINSF_10device_ptrIdEEEENSF_17counting_iteratorIiNSF_11use_defaultESN_SN_EEEEEEEPS9_jSB_S9_S9_NS7_10__identityEEEvT0_T1_T2_T3_T4_T6_:
	.zero		1184


//--------------------- .nv.shared._ZN3cub18CUB_300001_SM_10006detail6reduce28DeviceReduceSingleTileKernelINS2_10policy_hubIdyN4cuda3std3__44plusIdEEE10Policy1000EPdSC_iS9_ddNS7_10__identityEEEvT0_T1_T2_T3_T4_T6_ --------------------------
	.section	.nv.shared._ZN3cub18CUB_300001_SM_10006detail6reduce28DeviceReduceSingleTileKernelINS2_10policy_hubIdyN4cuda3std3__44plusIdEEE10Policy1000EPdSC_iS9_ddNS7_10__identityEEEvT0_T1_T2_T3_T4_T6_,"aw",@nobits
	.sectionflags	@""
	.align	16
.nv.shared._ZN3cub18CUB_300001_SM_10006detail6reduce28DeviceReduceSingleTileKernelINS2_10policy_hubIdyN4cuda3std3__44plusIdEEE10Policy1000EPdSC_iS9_ddNS7_10__identityEEEvT0_T1_T2_T3_T4_T6_:
	.zero		1184


//--------------------- .nv.shared._ZN3cub18CUB_300001_SM_10006detail6reduce18DeviceReduceKernelINS2_10policy_hubIdyN4cuda3std3__44plusIdEEE10Policy1000EN6thrust24THRUST_300001_SM_1000_NS6detail15normal_iteratorINSD_10device_ptrIdEEEEyS9_dNS7_10__identityEEEvT0_PT3_T1_NS0_13GridEvenShareISN_EET2_T4_ --------------------------
	.section	.nv.shared._ZN3cub18CUB_300001_SM_10006detail6reduce18DeviceReduceKernelINS2_10policy_hubIdyN4cuda3std3__44plusIdEEE10Policy1000EN6thrust24THRUST_300001_SM_1000_NS6detail15normal_iteratorINSD_10device_ptrIdEEEEyS9_dNS7_10__identityEEEvT0_PT3_T1_NS0_13GridEvenShareISN_EET2_T4_,"aw",@nobits
	.sectionflags	@""
	.align	16
.nv.shared._ZN3cub18CUB_300001_SM_10006detail6reduce18DeviceReduceKernelINS2_10policy_hubIdyN4cuda3std3__44plusIdEEE10Policy1000EN6thrust24THRUST_300001_SM_1000_NS6detail15normal_iteratorINSD_10device_ptrIdEEEEyS9_dNS7_10__identityEEEvT0_PT3_T1_NS0_13GridEvenShareISN_EET2_T4_:
	.zero		1184


//--------------------- .nv.shared._ZN3cub18CUB_300001_SM_10006detail6reduce28DeviceReduceSingleTileKernelINS2_10policy_hubIdyN4cuda3std3__44plusIdEEE10Policy1000EN6thrust24THRUST_300001_SM_1000_NS6detail15normal_iteratorINSD_10device_ptrIdEEEEPdyS9_ddNS7_10__identityEEEvT0_T1_T2_T3_T4_T6_ --------------------------
	.section	.nv.shared._ZN3cub18CUB_300001_SM_10006detail6reduce28DeviceReduceSingleTileKernelINS2_10policy_hubIdyN4cuda3std3__44plusIdEEE10Policy1000EN6thrust24THRUST_300001_SM_1000_NS6detail15normal_iteratorINSD_10device_ptrIdEEEEPdyS9_ddNS7_10__identityEEEvT0_T1_T2_T3_T4_T6_,"aw",@nobits
	.sectionflags	@""
	.align	16
.nv.shared._ZN3cub18CUB_300001_SM_10006detail6reduce28DeviceReduceSingleTileKernelINS2_10policy_hubIdyN4cuda3std3__44plusIdEEE10Policy1000EN6thrust24THRUST_300001_SM_1000_NS6detail15normal_iteratorINSD_10device_ptrIdEEEEPdyS9_ddNS7_10__identityEEEvT0_T1_T2_T3_T4_T6_:
	.zero		1184


//--------------------- .nv.shared._ZN3cub18CUB_300001_SM_10006detail6reduce28DeviceReduceSingleTileKernelINS2_10policy_hubIdjN4cuda3std3__44plusIdEEE10Policy1000EPdSC_iS9_ddNS7_10__identityEEEvT0_T1_T2_T3_T4_T6_ --------------------------
	.section	.nv.shared._ZN3cub18CUB_300001_SM_10006detail6reduce28DeviceReduceSingleTileKernelINS2_10policy_hubIdjN4cuda3std3__44plusIdEEE10Policy1000EPdSC_iS9_ddNS7_10__identityEEEvT0_T1_T2_T3_T4_T6_,"aw",@nobits
	.sectionflags	@""
	.align	16
.nv.shared._ZN3cub18CUB_300001_SM_10006detail6reduce28DeviceReduceSingleTileKernelINS2_10policy_hubIdjN4cuda3std3__44plusIdEEE10Policy1000EPdSC_iS9_ddNS7_10__identityEEEvT0_T1_T2_T3_T4_T6_:
	.zero		1216


//--------------------- .nv.shared._ZN3cub18CUB_300001_SM_10006detail6reduce18DeviceReduceKernelINS2_10policy_hubIdjN4cuda3std3__44plusIdEEE10Policy1000EN6thrust24THRUST_300001_SM_1000_NS6detail15normal_iteratorINSD_10device_ptrIdEEEEjS9_dNS7_10__identityEEEvT0_PT3_T1_NS0_13GridEvenShareISN_EET2_T4_ --------------------------
	.section	.nv.shared._ZN3cub18CUB_300001_SM_10006detail6reduce18DeviceReduceKernelINS2_10policy_hubIdjN4cuda3std3__44plusIdEEE10Policy1000EN6thrust24THRUST_300001_SM_1000_NS6detail15normal_iteratorINSD_10device_ptrIdEEEEjS9_dNS7_10__identityEEEvT0_PT3_T1_NS0_13GridEvenShareISN_EET2_T4_,"aw",@nobits
	.sectionflags	@""
	.align	16
.nv.shared._ZN3cub18CUB_300001_SM_10006detail6reduce18DeviceReduceKernelINS2_10policy_hubIdjN4cuda3std3__44plusIdEEE10Policy1000EN6thrust24THRUST_300001_SM_1000_NS6detail15normal_iteratorINSD_10device_ptrIdEEEEjS9_dNS7_10__identityEEEvT0_PT3_T1_NS0_13GridEvenShareISN_EET2_T4_:
	.zero		1216


//--------------------- .nv.shared._ZN3cub18CUB_300001_SM_10006detail6reduce28DeviceReduceSingleTileKernelINS2_10policy_hubIdjN4cuda3std3__44plusIdEEE10Policy1000EN6thrust24THRUST_300001_SM_1000_NS6detail15normal_iteratorINSD_10device_ptrIdEEEEPdjS9_ddNS7_10__identityEEEvT0_T1_T2_T3_T4_T6_ --------------------------
	.section	.nv.shared._ZN3cub18CUB_300001_SM_10006detail6reduce28DeviceReduceSingleTileKernelINS2_10policy_hubIdjN4cuda3std3__44plusIdEEE10Policy1000EN6thrust24THRUST_300001_SM_1000_NS6detail15normal_iteratorINSD_10device_ptrIdEEEEPdjS9_ddNS7_10__identityEEEvT0_T1_T2_T3_T4_T6_,"aw",@nobits
	.sectionflags	@""
	.align	16
.nv.shared._ZN3cub18CUB_300001_SM_10006detail6reduce28DeviceReduceSingleTileKernelINS2_10policy_hubIdjN4cuda3std3__44plusIdEEE10Policy1000EN6thrust24THRUST_300001_SM_1000_NS6detail15normal_iteratorINSD_10device_ptrIdEEEEPdjS9_ddNS7_10__identityEEEvT0_T1_T2_T3_T4_T6_:
	.zero		1216


//--------------------- .nv.shared._ZN3cub18CUB_300001_SM_10006detail9transform16transform_kernelINS2_10policy_hubILb1EN4cuda3std3__45tupleIJN6thrust24THRUST_300001_SM_1000_NS17counting_iteratorIjNSA_11use_defaultESC_SC_EEEEEE10policy1000El3prgNSA_6detail15normal_iteratorINSA_10device_ptrIdEEEEJSD_EEEvT0_iT1_T2_DpNS2_10kernel_argIT3_EE --------------------------
	.section	.nv.shared._ZN3cub18CUB_300001_SM_10006detail9transform16transform_kernelINS2_10policy_hubILb1EN4cuda3std3__45tupleIJN6thrust24THRUST_300001_SM_1000_NS17counting_iteratorIjNSA_11use_defaultESC_SC_EEEEEE10policy1000El3prgNSA_6detail15normal_iteratorINSA_10device_ptrIdEEEEJSD_EEEvT0_iT1_T2_DpNS2_10kernel_argIT3_EE,"aw",@nobits
	.sectionflags	@""
	.align	16
	.zero		1024


//--------------------- .nv.shared._ZN3cub18CUB_300001_SM_10006detail9transform16transform_kernelINS2_10policy_hubILb1EN4cuda3std3__45tupleIJN6thrust24THRUST_300001_SM_1000_NS17counting_iteratorIjNSA_11use_defaultESC_SC_EEEEEE10policy1000Ei3prgNSA_6detail15normal_iteratorINSA_10device_ptrIdEEEEJSD_EEEvT0_iT1_T2_DpNS2_10kernel_argIT3_EE --------------------------
	.section	.nv.shared._ZN3cub18CUB_300001_SM_10006detail9transform16transform_kernelINS2_10policy_hubILb1EN4cuda3std3__45tupleIJN6thrust24THRUST_300001_SM_1000_NS17counting_iteratorIjNSA_11use_defaultESC_SC_EEEEEE10policy1000Ei3prgNSA_6detail15normal_iteratorINSA_10device_ptrIdEEEEJSD_EEEvT0_iT1_T2_DpNS2_10kernel_argIT3_EE,"aw",@nobits
	.sectionflags	@""
	.align	16
	.zero		1024


//--------------------- .nv.shared._ZN3cub18CUB_300001_SM_10006detail9transform16transform_kernelINS2_10policy_hubILb1EN4cuda3std3__45tupleIJN6thrust24THRUST_300001_SM_1000_NS6detail15normal_iteratorINSA_10device_ptrIdEEEEEEEE10policy1000El6squareIdESF_JPdEEEvT0_iT1_T2_DpNS2_10kernel_argIT3_EE --------------------------
	.section	.nv.shared._ZN3cub18CUB_300001_SM_10006detail9transform16transform_kernelINS2_10policy_hubILb1EN4cuda3std3__45tupleIJN6thrust24THRUST_300001_SM_1000_NS6detail15normal_iteratorINSA_10device_ptrIdEEEEEEEE10policy1000El6squareIdESF_JPdEEEvT0_iT1_T2_DpNS2_10kernel_argIT3_EE,"aw",@nobits
	.sectionflags	@""
	.align	16
	.zero		1024


//--------------------- .nv.shared._ZN3cub18CUB_300001_SM_10006detail9transform16transform_kernelINS2_10policy_hubILb1EN4cuda3std3__45tupleIJN6thrust24THRUST_300001_SM_1000_NS6detail15normal_iteratorINSA_10device_ptrIdEEEEEEEE10policy1000Ei6squareIdESF_JPdEEEvT0_iT1_T2_DpNS2_10kernel_argIT3_EE --------------------------
	.section	.nv.shared._ZN3cub18CUB_300001_SM_10006detail9transform16transform_kernelINS2_10policy_hubILb1EN4cuda3std3__45tupleIJN6thrust24THRUST_300001_SM_1000_NS6detail15normal_iteratorINSA_10device_ptrIdEEEEEEEE10policy1000Ei6squareIdESF_JPdEEEvT0_iT1_T2_DpNS2_10kernel_argIT3_EE,"aw",@nobits
	.sectionflags	@""
	.align	16
	.zero		1024


//--------------------- .nv.shared._ZN3cub18CUB_300001_SM_10006detail9transform16transform_kernelINS2_10policy_hubILb1EN4cuda3std3__45tupleIJN6thrust24THRUST_300001_SM_1000_NS6detail15normal_iteratorINSA_10device_ptrIdEEEEEEEE10policy1000El6minus5IdESF_JPdEEEvT0_iT1_T2_DpNS2_10kernel_argIT3_EE --------------------------
	.section	.nv.shared._ZN3cub18CUB_300001_SM_10006detail9transform16transform_kernelINS2_10policy_hubILb1EN4cuda3std3__45tupleIJN6thrust24THRUST_300001_SM_1000_NS6detail15normal_iteratorINSA_10device_ptrIdEEEEEEEE10policy1000El6minus5IdESF_JPdEEEvT0_iT1_T2_DpNS2_10kernel_argIT3_EE,"aw",@nobits
	.sectionflags	@""
	.align	16
	.zero		1024


//--------------------- .nv.shared._ZN3cub18CUB_300001_SM_10006detail9transform16transform_kernelINS2_10policy_hubILb1EN4cuda3std3__45tupleIJN6thrust24THRUST_300001_SM_1000_NS6detail15normal_iteratorINSA_10device_ptrIdEEEEEEEE10policy1000Ei6minus5IdESF_JPdEEEvT0_iT1_T2_DpNS2_10kernel_argIT3_EE --------------------------
	.section	.nv.shared._ZN3cub18CUB_300001_SM_10006detail9transform16transform_kernelINS2_10policy_hubILb1EN4cuda3std3__45tupleIJN6thrust24THRUST_300001_SM_1000_NS6detail15normal_iteratorINSA_10device_ptrIdEEEEEEEE10policy1000Ei6minus5IdESF_JPdEEEvT0_iT1_T2_DpNS2_10kernel_argIT3_EE,"aw",@nobits
	.sectionflags	@""
	.align	16
	.zero		1024


//--------------------- .nv.shared._ZN3cub18CUB_300001_SM_10006detail8for_each13static_kernelINS2_12policy_hub_t12policy_500_tEmN6thrust24THRUST_300001_SM_1000_NS8cuda_cub20__uninitialized_fill7functorINS7_10device_ptrIdEEdEEEEvT0_T1_ --------------------------
	.section	.nv.shared._ZN3cub18CUB_300001_SM_10006detail8for_each13static_kernelINS2_12policy_hub_t12policy_500_tEmN6thrust24THRUST_300001_SM_1000_NS8cuda_cub20__uninitialized_fill7functorINS7_10device_ptrIdEEdEEEEvT0_T1_,"aw",@nobits
	.sectionflags	@""
	.align	16
	.zero		1024


//--------------------- .nv.shared._ZN3cub18CUB_300001_SM_10006detail11EmptyKernelIvEEvv --------------------------
	.section	.nv.shared._ZN3cub18CUB_300001_SM_10006detail11EmptyKernelIvEEvv,"aw",@nobits
	.sectionflags	@""
	.align	16
	.zero		1024


//--------------------- .nv.shared._ZN6thrust24THRUST_300001_SM_1000_NS8cuda_cub4core6detail13_kernel_agentINS1_8__reduce11ReduceAgentIPN4cuda3std3__45tupleIJdlEEESC_SB_lNS1_9__extrema9arg_min_fIdlNS9_4lessIdEEEEEEJSC_SC_iSH_EEEvDpT0_ --------------------------
	.section	.nv.shared._ZN6thrust24THRUST_300001_SM_1000_NS8cuda_cub4core6detail13_kernel_agentINS1_8__reduce11ReduceAgentIPN4cuda3std3__45tupleIJdlEEESC_SB_lNS1_9__extrema9arg_min_fIdlNS9_4lessIdEEEEEEJSC_SC_iSH_EEEvDpT0_,"aw",@nobits
	.sectionflags	@""
	.align	16
	.zero		1024


//--------------------- .nv.shared._ZN6thrust24THRUST_300001_SM_1000_NS8cuda_cub4core6detail13_kernel_agentINS1_8__reduce11ReduceAgentINS0_12zip_iteratorIN4cuda3std3__45tupleIJNS0_6detail15normal_iteratorINS0_10device_ptrIdEEEENS0_17counting_iteratorIlNS0_11use_defaultESI_SI_EEEEEEEPNSB_IJdlEEESM_lNS1_9__extrema9arg_min_fIdlNSA_4lessIdEEEEEEJSL_SN_lN3cub18CUB_300001_SM_100013GridEvenShareIlEENSV_9GridQueueIyEESS_EEEvDpT0_ --------------------------
	.section	.nv.shared._ZN6thrust24THRUST_300001_SM_1000_NS8cuda_cub4core6detail13_kernel_agentINS1_8__reduce11ReduceAgentINS0_12zip_iteratorIN4cuda3std3__45tupleIJNS0_6detail15normal_iteratorINS0_10device_ptrIdEEEENS0_17counting_iteratorIlNS0_11use_defaultESI_SI_EEEEEEEPNSB_IJdlEEESM_lNS1_9__extrema9arg_min_fIdlNSA_4lessIdEEEEEEJSL_SN_lN3cub18CUB_300001_SM_100013GridEvenShareIlEENSV_9GridQueueIyEESS_EEEvDpT0_,"aw",@nobits
	.sectionflags	@""
	.align	16
	.zero		1024


//--------------------- .nv.shared._ZN6thrust24THRUST_300001_SM_1000_NS8cuda_cub4core6detail13_kernel_agentINS1_8__reduce11ReduceAgentINS0_12zip_iteratorIN4cuda3std3__45tupleIJNS0_6detail15normal_iteratorINS0_10device_ptrIdEEEENS0_17counting_iteratorIlNS0_11use_defaultESI_SI_EEEEEEEPNSB_IJdlEEESM_lNS1_9__extrema9arg_min_fIdlNSA_4lessIdEEEEEEJSL_SN_lSS_EEEvDpT0_ --------------------------
	.section	.nv.shared._ZN6thrust24THRUST_300001_SM_1000_NS8cuda_cub4core6detail13_kernel_agentINS1_8__reduce11ReduceAgentINS0_12zip_iteratorIN4cuda3std3__45tupleIJNS0_6detail15normal_iteratorINS0_10device_ptrIdEEEENS0_17counting_iteratorIlNS0_11use_defaultESI_SI_EEEEEEEPNSB_IJdlEEESM_lNS1_9__extrema9arg_min_fIdlNSA_4lessIdEEEEEEJSL_SN_lSS_EEEvDpT0_,"aw",@nobits
	.sectionflags	@""
	.align	16
	.zero		1024


//--------------------- .nv.shared._ZN6thrust24THRUST_300001_SM_1000_NS8cuda_cub4core6detail13_kernel_agentINS1_8__reduce11ReduceAgentIPN4cuda3std3__45tupleIJdlEEESC_SB_iNS1_9__extrema9arg_min_fIdlNS9_4lessIdEEEEEEJSC_SC_iSH_EEEvDpT0_ --------------------------
	.section	.nv.shared._ZN6thrust24THRUST_300001_SM_1000_NS8cuda_cub4core6detail13_kernel_agentINS1_8__reduce11ReduceAgentIPN4cuda3std3__45tupleIJdlEEESC_SB_iNS1_9__extrema9arg_min_fIdlNS9_4lessIdEEEEEEJSC_SC_iSH_EEEvDpT0_,"aw",@nobits
	.sectionflags	@""
	.align	16
	.zero		1024


//--------------------- .nv.shared._ZN6thrust24THRUST_300001_SM_1000_NS8cuda_cub4core6detail13_kernel_agentINS1_8__reduce11ReduceAgentINS0_12zip_iteratorIN4cuda3std3__45tupleIJNS0_6detail15normal_iteratorINS0_10device_ptrIdEEEENS0_17counting_iteratorIlNS0_11use_defaultESI_SI_EEEEEEEPNSB_IJdlEEESM_iNS1_9__extrema9arg_min_fIdlNSA_4lessIdEEEEEEJSL_SN_iN3cub18CUB_300001_SM_100013GridEvenShareIiEENSV_9GridQueueIjEESS_EEEvDpT0_ --------------------------
	.section	.nv.shared._ZN6thrust24THRUST_300001_SM_1000_NS8cuda_cub4core6detail13_kernel_agentINS1_8__reduce11ReduceAgentINS0_12zip_iteratorIN4cuda3std3__45tupleIJNS0_6detail15normal_iteratorINS0_10device_ptrIdEEEENS0_17counting_iteratorIlNS0_11use_defaultESI_SI_EEEEEEEPNSB_IJdlEEESM_iNS1_9__extrema9arg_min_fIdlNSA_4lessIdEEEEEEJSL_SN_iN3cub18CUB_300001_SM_100013GridEvenShareIiEENSV_9GridQueueIjEESS_EEEvDpT0_,"aw",@nobits
	.sectionflags	@""
	.align	16
	.zero		1024


//--------------------- .nv.shared._ZN6thrust24THRUST_300001_SM_1000_NS8cuda_cub4core6detail13_kernel_agentINS1_8__reduce11ReduceAgentINS0_12zip_iteratorIN4cuda3std3__45tupleIJNS0_6detail15normal_iteratorINS0_10device_ptrIdEEEENS0_17counting_iteratorIlNS0_11use_defaultESI_SI_EEEEEEEPNSB_IJdlEEESM_iNS1_9__extrema9arg_min_fIdlNSA_4lessIdEEEEEEJSL_SN_iSS_EEEvDpT0_ --------------------------
	.section	.nv.shared._ZN6thrust24THRUST_300001_SM_1000_NS8cuda_cub4core6detail13_kernel_agentINS1_8__reduce11ReduceAgentINS0_12zip_iteratorIN4cuda3std3__45tupleIJNS0_6detail15normal_iteratorINS0_10device_ptrIdEEEENS0_17counting_iteratorIlNS0_11use_defaultESI_SI_EEEEEEEPNSB_IJdlEEESM_iNS1_9__extrema9arg_min_fIdlNSA_4lessIdEEEEEEJSL_SN_iSS_EEEvDpT0_,"aw",@nobits
	.sectionflags	@""
	.align	16
	.zero		1024


//--------------------- .nv.shared._ZN6thrust24THRUST_300001_SM_1000_NS8cuda_cub4core6detail13_kernel_agentINS1_8__reduce11ReduceAgentIPN4cuda3std3__45tupleIJdlEEESC_SB_lNS1_9__extrema9arg_max_fIdlNS9_4lessIdEEEEEEJSC_SC_iSH_EEEvDpT0_ --------------------------
	.section	.nv.shared._ZN6thrust24THRUST_300001_SM_1000_NS8cuda_cub4core6detail13_kernel_agentINS1_8__reduce11ReduceAgentIPN4cuda3std3__45tupleIJdlEEESC_SB_lNS1_9__extrema9arg_max_fIdlNS9_4lessIdEEEEEEJSC_SC_iSH_EEEvDpT0_,"aw",@nobits
	.sectionflags	@""
	.align	16
	.zero		1024


//--------------------- .nv.shared._ZN6thrust24THRUST_300001_SM_1000_NS8cuda_cub4core6detail13_kernel_agentINS1_8__reduce10DrainAgentIlEEJN3cub18CUB_300001_SM_10009GridQueueIyEElEEEvDpT0_ --------------------------
	.section	.nv.shared._ZN6thrust24THRUST_300001_SM_1000_NS8cuda_cub4core6detail13_kernel_agentINS1_8__reduce10DrainAgentIlEEJN3cub18CUB_300001_SM_10009GridQueueIyEElEEEvDpT0_,"aw",@nobits
	.sectionflags	@""
	.align	16
	.zero		1024


//--------------------- .nv.shared._ZN6thrust24THRUST_300001_SM_1000_NS8cuda_cub4core6detail13_kernel_agentINS1_8__reduce11ReduceAgentINS0_12zip_iteratorIN4cuda3std3__45tupleIJNS0_6detail15normal_iteratorINS0_10device_ptrIdEEEENS0_17counting_iteratorIlNS0_11use_defaultESI_SI_EEEEEEEPNSB_IJdlEEESM_lNS1_9__extrema9arg_max_fIdlNSA_4lessIdEEEEEEJSL_SN_lN3cub18CUB_300001_SM_100013GridEvenShareIlEENSV_9GridQueueIyEESS_EEEvDpT0_ --------------------------
	.section	.nv.shared._ZN6thrust24THRUST_300001_SM_1000_NS8cuda_cub4core6detail13_kernel_agentINS1_8__reduce11ReduceAgentINS0_12zip_iteratorIN4cuda3std3__45tupleIJNS0_6detail15normal_iteratorINS0_10device_ptrIdEEEENS0_17counting_iteratorIlNS0_11use_defaultESI_SI_EEEEEEEPNSB_IJdlEEESM_lNS1_9__extrema9arg_max_fIdlNSA_4lessIdEEEEEEJSL_SN_lN3cub18CUB_300001_SM_100013GridEvenShareIlEENSV_9GridQueueIyEESS_EEEvDpT0_,"aw",@nobits
	.sectionflags	@""
	.align	16
	.zero		1024


//--------------------- .nv.shared._ZN6thrust24THRUST_300001_SM_1000_NS8cuda_cub4core6detail13_kernel_agentINS1_8__reduce11ReduceAgentINS0_12zip_iteratorIN4cuda3std3__45tupleIJNS0_6detail15normal_iteratorINS0_10device_ptrIdEEEENS0_17counting_iteratorIlNS0_11use_defaultESI_SI_EEEEEEEPNSB_IJdlEEESM_lNS1_9__extrema9arg_max_fIdlNSA_4lessIdEEEEEEJSL_SN_lSS_EEEvDpT0_ --------------------------
	.section	.nv.shared._ZN6thrust24THRUST_300001_SM_1000_NS8cuda_cub4core6detail13_kernel_agentINS1_8__reduce11ReduceAgentINS0_12zip_iteratorIN4cuda3std3__45tupleIJNS0_6detail15normal_iteratorINS0_10device_ptrIdEEEENS0_17counting_iteratorIlNS0_11use_defaultESI_SI_EEEEEEEPNSB_IJdlEEESM_lNS1_9__extrema9arg_max_fIdlNSA_4lessIdEEEEEEJSL_SN_lSS_EEEvDpT0_,"aw",@nobits
	.sectionflags	@""
	.align	16
	.zero		1024


//--------------------- .nv.shared._ZN6thrust24THRUST_300001_SM_1000_NS8cuda_cub4core6detail13_kernel_agentINS1_8__reduce11ReduceAgentIPN4cuda3std3__45tupleIJdlEEESC_SB_iNS1_9__extrema9arg_max_fIdlNS9_4lessIdEEEEEEJSC_SC_iSH_EEEvDpT0_ --------------------------
	.section	.nv.shared._ZN6thrust24THRUST_300001_SM_1000_NS8cuda_cub4core6detail13_kernel_agentINS1_8__reduce11ReduceAgentIPN4cuda3std3__45tupleIJdlEEESC_SB_iNS1_9__extrema9arg_max_fIdlNS9_4lessIdEEEEEEJSC_SC_iSH_EEEvDpT0_,"aw",@nobits
	.sectionflags	@""
	.align	16
	.zero		1024


//--------------------- .nv.shared._ZN6thrust24THRUST_300001_SM_1000_NS8cuda_cub4core6detail13_kernel_agentINS1_8__reduce10DrainAgentIiEEJN3cub18CUB_300001_SM_10009GridQueueIjEEiEEEvDpT0_ --------------------------
	.section	.nv.shared._ZN6thrust24THRUST_300001_SM_1000_NS8cuda_cub4core6detail13_kernel_agentINS1_8__reduce10DrainAgentIiEEJN3cub18CUB_300001_SM_10009GridQueueIjEEiEEEvDpT0_,"aw",@nobits
	.sectionflags	@""
	.align	16
	.zero		1024


//--------------------- .nv.shared._ZN6thrust24THRUST_300001_SM_1000_NS8cuda_cub4core6detail13_kernel_agentINS1_8__reduce11ReduceAgentINS0_12zip_iteratorIN4cuda3std3__45tupleIJNS0_6detail15normal_iteratorINS0_10device_ptrIdEEEENS0_17counting_iteratorIlNS0_11use_defaultESI_SI_EEEEEEEPNSB_IJdlEEESM_iNS1_9__extrema9arg_max_fIdlNSA_4lessIdEEEEEEJSL_SN_iN3cub18CUB_300001_SM_100013GridEvenShareIiEENSV_9GridQueueIjEESS_EEEvDpT0_ --------------------------
	.section	.nv.shared._ZN6thrust24THRUST_300001_SM_1000_NS8cuda_cub4core6detail13_kernel_agentINS1_8__reduce11ReduceAgentINS0_12zip_iteratorIN4cuda3std3__45tupleIJNS0_6detail15normal_iteratorINS0_10device_ptrIdEEEENS0_17counting_iteratorIlNS0_11use_defaultESI_SI_EEEEEEEPNSB_IJdlEEESM_iNS1_9__extrema9arg_max_fIdlNSA_4lessIdEEEEEEJSL_SN_iN3cub18CUB_300001_SM_100013GridEvenShareIiEENSV_9GridQueueIjEESS_EEEvDpT0_,"aw",@nobits
	.sectionflags	@""
	.align	16
	.zero		1024


//--------------------- .nv.shared._ZN6thrust24THRUST_300001_SM_1000_NS8cuda_cub4core6detail13_kernel_agentINS1_8__reduce11ReduceAgentINS0_12zip_iteratorIN4cuda3std3__45tupleIJNS0_6detail15normal_iteratorINS0_10device_ptrIdEEEENS0_17counting_iteratorIlNS0_11use_defaultESI_SI_EEEEEEEPNSB_IJdlEEESM_iNS1_9__extrema9arg_max_fIdlNSA_4lessIdEEEEEEJSL_SN_iSS_EEEvDpT0_ --------------------------
	.section	.nv.shared._ZN6thrust24THRUST_300001_SM_1000_NS8cuda_cub4core6detail13_kernel_agentINS1_8__reduce11ReduceAgentINS0_12zip_iteratorIN4cuda3std3__45tupleIJNS0_6detail15normal_iteratorINS0_10device_ptrIdEEEENS0_17counting_iteratorIlNS0_11use_defaultESI_SI_EEEEEEEPNSB_IJdlEEESM_iNS1_9__extrema9arg_max_fIdlNSA_4lessIdEEEEEEJSL_SN_iSS_EEEvDpT0_,"aw",@nobits
	.sectionflags	@""
	.align	16
	.zero		1024


//--------------------- .nv.shared._Z19generateIndividualsPA10_ddd --------------------------
	.section	.nv.shared._Z19generateIndividualsPA10_ddd,"aw",@nobits
	.sectionflags	@""
	.align	16
	.zero		1024


//--------------------- .nv.constant0._ZN3cub18CUB_300001_SM_10006detail6reduce28DeviceReduceSingleTileKernelINS2_10policy_hubIN4cuda3std3__45tupleIJdiEEEy12larger_tupleIdEE10Policy1000EPS9_SE_iSB_S9_S9_NS7_10__identityEEEvT0_T1_T2_T3_T4_T6_ --------------------------
	.section	.nv.constant0._ZN3cub18CUB_300001_SM_10006detail6reduce28DeviceReduceSingleTileKernelINS2_10policy_hubIN4cuda3std3__45tupleIJdiEEEy12larger_tupleIdEE10Policy1000EPS9_SE_iSB_S9_S9_NS7_10__identityEEEvT0_T1_T2_T3_T4_T6_,"a",@progbits
	.sectionflags	@""
	.align	4
.nv.constant0._ZN3cub18CUB_300001_SM_10006detail6reduce28DeviceReduceSingleTileKernelINS2_10policy_hubIN4cuda3std3__45tupleIJdiEEEy12larger_tupleIdEE10Policy1000EPS9_SE_iSB_S9_S9_NS7_10__identityEEEvT0_T1_T2_T3_T4_T6_:
	.zero		937


//--------------------- .nv.constant0._ZN3cub18CUB_300001_SM_10006detail6reduce18DeviceReduceKernelINS2_10policy_hubIN4cuda3std3__45tupleIJdiEEEy12larger_tupleIdEE10Policy1000EN6thrust24THRUST_300001_SM_1000_NS12zip_iteratorINS8_IJNSF_6detail15normal_iteratorINSF_10device_ptrIdEEEENSF_17counting_iteratorIiNSF_11use_defaultESN_SN_EEEEEEEySB_S9_NS7_10__identityEEEvT0_PT3_T1_NS0_13GridEvenShareISV_EET2_T4_ --------------------------
	.section	.nv.constant0._ZN3cub18CUB_300001_SM_10006detail6reduce18DeviceReduceKernelINS2_10policy_hubIN4cuda3std3__45tupleIJdiEEEy12larger_tupleIdEE10Policy1000EN6thrust24THRUST_300001_SM_1000_NS12zip_iteratorINS8_IJNSF_6detail15normal_iteratorINSF_10device_ptrIdEEEENSF_17counting_iteratorIiNSF_11use_defaultESN_SN_EEEEEEEySB_S9_NS7_10__identityEEEvT0_PT3_T1_NS0_13GridEvenShareISV_EET2_T4_,"a",@progbits
	.sectionflags	@""
	.align	4
.nv.constant0._ZN3cub18CUB_300001_SM_10006detail6reduce18DeviceReduceKernelINS2_10policy_hubIN4cuda3std3__45tupleIJdiEEEy12larger_tupleIdEE10Policy1000EN6thrust24THRUST_300001_SM_1000_NS12zip_iteratorINS8_IJNSF_6detail15normal_iteratorINSF_10device_ptrIdEEEENSF_17counting_iteratorIiNSF_11use_defaultESN_SN_EEEEEEEySB_S9_NS7_10__identityEEEvT0_PT3_T1_NS0_13GridEvenShareISV_EET2_T4_:
	.zero		1002


//--------------------- .nv.constant0._ZN3cub18CUB_300001_SM_10006detail6reduce28DeviceReduceSingleTileKernelINS2_10policy_hubIN4cuda3std3__45tupleIJdiEEEy12larger_tupleIdEE10Policy1000EN6thrust24THRUST_300001_SM_1000_NS12zip_iteratorINS8_IJNSF_6detail15normal_iteratorINSF_10device_ptrIdEEEENSF_17counting_iteratorIiNSF_11use_defaultESN_SN_EEEEEEEPS9_ySB_S9_S9_NS7_10__identityEEEvT0_T1_T2_T3_T4_T6_ --------------------------
	.section	.nv.constant0._ZN3cub18CUB_300001_SM_10006detail6reduce28DeviceReduceSingleTileKernelINS2_10policy_hubIN4cuda3std3__45tupleIJdiEEEy12larger_tupleIdEE10Policy1000EN6thrust24THRUST_300001_SM_1000_NS12zip_iteratorINS8_IJNSF_6detail15normal_iteratorINSF_10device_ptrIdEEEENSF_17counting_iteratorIiNSF_11use_defaultESN_SN_EEEEEEEPS9_ySB_S9_S9_NS7_10__identityEEEvT0_T1_T2_T3_T4_T6_,"a",@progbits
	.sectionflags	@""
	.align	4
.nv.constant0._ZN3cub18CUB_300001_SM_10006detail6reduce28DeviceReduceSingleTileKernelINS2_10policy_hubIN4cuda3std3__45tupleIJdiEEEy12larger_tupleIdEE10Policy1000EN6thrust24THRUST_300001_SM_1000_NS12zip_iteratorINS8_IJNSF_6detail15normal_iteratorINSF_10device_ptrIdEEEENSF_17counting_iteratorIiNSF_11use_defaultESN_SN_EEEEEEEPS9_ySB_S9_S9_NS7_10__identityEEEvT0_T1_T2_T3_T4_T6_:
	.zero		953


//--------------------- .nv.constant0._ZN3cub18CUB_300001_SM_10006detail6reduce28DeviceReduceSingleTileKernelINS2_10policy_hubIN4cuda3std3__45tupleIJdiEEEj12larger_tupleIdEE10Policy1000EPS9_SE_iSB_S9_S9_NS7_10__identityEEEvT0_T1_T2_T3_T4_T6_ --------------------------
	.section	.nv.constant0._ZN3cub18CUB_300001_SM_10006detail6reduce28DeviceReduceSingleTileKernelINS2_10policy_hubIN4cuda3std3__45tupleIJdiEEEj12larger_tupleIdEE10Policy1000EPS9_SE_iSB_S9_S9_NS7_10__identityEEEvT0_T1_T2_T3_T4_T6_,"a",@progbits
	.sectionflags	@""
	.align	4
.nv.constant0._ZN3cub18CUB_300001_SM_10006detail6reduce28DeviceReduceSingleTileKernelINS2_10policy_hubIN4cuda3std3__45tupleIJdiEEEj12larger_tupleIdEE10Policy1000EPS9_SE_iSB_S9_S9_NS7_10__identityEEEvT0_T1_T2_T3_T4_T6_:
	.zero		937


//--------------------- .nv.constant0._ZN3cub18CUB_300001_SM_10006detail6reduce18DeviceReduceKernelINS2_10policy_hubIN4cuda3std3__45tupleIJdiEEEj12larger_tupleIdEE10Policy1000EN6thrust24THRUST_300001_SM_1000_NS12zip_iteratorINS8_IJNSF_6detail15normal_iteratorINSF_10device_ptrIdEEEENSF_17counting_iteratorIiNSF_11use_defaultESN_SN_EEEEEEEjSB_S9_NS7_10__identityEEEvT0_PT3_T1_NS0_13GridEvenShareISV_EET2_T4_ --------------------------
	.section	.nv.constant0._ZN3cub18CUB_300001_SM_10006detail6reduce18DeviceReduceKernelINS2_10policy_hubIN4cuda3std3__45tupleIJdiEEEj12larger_tupleIdEE10Policy1000EN6thrust24THRUST_300001_SM_1000_NS12zip_iteratorINS8_IJNSF_6detail15normal_iteratorINSF_10device_ptrIdEEEENSF_17counting_iteratorIiNSF_11use_defaultESN_SN_EEEEEEEjSB_S9_NS7_10__identityEEEvT0_PT3_T1_NS0_13GridEvenShareISV_EET2_T4_,"a",@progbits
	.sectionflags	@""
	.align	4
.nv.constant0._ZN3cub18CUB_300001_SM_10006detail6reduce18DeviceReduceKernelINS2_10policy_hubIN4cuda3std3__45tupleIJdiEEEj12larger_tupleIdEE10Policy1000EN6thrust24THRUST_300001_SM_1000_NS12zip_iteratorINS8_IJNSF_6detail15normal_iteratorINSF_10device_ptrIdEEEENSF_17counting_iteratorIiNSF_11use_defaultESN_SN_EEEEEEEjSB_S9_NS7_10__identityEEEvT0_PT3_T1_NS0_13GridEvenShareISV_EET2_T4_:
	.zero		966


//--------------------- .nv.constant0._ZN3cub18CUB_300001_SM_10006detail6reduce28DeviceReduceSingleTileKernelINS2_10policy_hubIN4cuda3std3__45tupleIJdiEEEj12larger_tupleIdEE10Policy1000EN6thrust24THRUST_300001_SM_1000_NS12zip_iteratorINS8_IJNSF_6detail15normal_iteratorINSF_10device_ptrIdEEEENSF_17counting_iteratorIiNSF_11use_defaultESN_SN_EEEEEEEPS9_jSB_S9_S9_NS7_10__identityEEEvT0_T1_T2_T3_T4_T6_ --------------------------
	.section	.nv.constant0._ZN3cub18CUB_300001_SM_10006detail6reduce28DeviceReduceSingleTileKernelINS2_10policy_hubIN4cuda3std3__45tupleIJdiEEEj12larger_tupleIdEE10Policy1000EN6thrust24THRUST_300001_SM_1000_NS12zip_iteratorINS8_IJNSF_6detail15normal_iteratorINSF_10device_ptrIdEEEENSF_17counting_iteratorIiNSF_11use_defaultESN_SN_EEEEEEEPS9_jSB_S9_S9_NS7_10__identityEEEvT0_T1_T2_T3_T4_T6_,"a",@progbits
	.sectionflags	@""
	.align	4
.nv.constant0._ZN3cub18CUB_300001_SM_10006detail6reduce28DeviceReduceSingleTileKernelINS2_10policy_hubIN4cuda3std3__45tupleIJdiEEEj12larger_tupleIdEE10Policy1000EN6thrust24THRUST_300001_SM_1000_NS12zip_iteratorINS8_IJNSF_6detail15normal_iteratorINSF_10device_ptrIdEEEENSF_17counting_iteratorIiNSF_11use_defaultESN_SN_EEEEEEEPS9_jSB_S9_S9_NS7_10__identityEEEvT0_T1_T2_T3_T4_T6_:
	.zero		945


//--------------------- .nv.constant0._ZN3cub18CUB_300001_SM_10006detail6reduce28DeviceReduceSingleTileKernelINS2_10policy_hubIdyN4cuda3std3__44plusIdEEE10Policy1000EPdSC_iS9_ddNS7_10__identityEEEvT0_T1_T2_T3_T4_T6_ --------------------------
	.section	.nv.constant0._ZN3cub18CUB_300001_SM_10006detail6reduce28DeviceReduceSingleTileKernelINS2_10policy_hubIdyN4cuda3std3__44plusIdEEE10Policy1000EPdSC_iS9_ddNS7_10__identityEEEvT0_T1_T2_T3_T4_T6_,"a",@progbits
	.sectionflags	@""
	.align	4
.nv.constant0._ZN3cub18CUB_300001_SM_10006detail6reduce28DeviceReduceSingleTileKernelINS2_10policy_hubIdyN4cuda3std3__44plusIdEEE10Policy1000EPdSC_iS9_ddNS7_10__identityEEEvT0_T1_T2_T3_T4_T6_:
	.zero		929


//--------------------- .nv.constant0._ZN3cub18CUB_300001_SM_10006detail6reduce18DeviceReduceKernelINS2_10policy_hubIdyN4cuda3std3__44plusIdEEE10Policy1000EN6thrust24THRUST_300001_SM_1000_NS6detail15normal_iteratorINSD_10device_ptrIdEEEEyS9_dNS7_10__identityEEEvT0_PT3_T1_NS0_13GridEvenShareISN_EET2_T4_ --------------------------
	.section	.nv.constant0._ZN3cub18CUB_300001_SM_10006detail6reduce18DeviceReduceKernelINS2_10policy_hubIdyN4cuda3std3__44plusIdEEE10Policy1000EN6thrust24THRUST_300001_SM_1000_NS6detail15normal_iteratorINSD_10device_ptrIdEEEEyS9_dNS7_10__identityEEEvT0_PT3_T1_NS0_13GridEvenShareISN_EET2_T4_,"a",@progbits
	.sectionflags	@""
	.align	4
.nv.constant0._ZN3cub18CUB_300001_SM_10006detail6reduce18DeviceReduceKernelINS2_10policy_hubIdyN4cuda3std3__44plusIdEEE10Policy1000EN6thrust24THRUST_300001_SM_1000_NS6detail15normal_iteratorINSD_10device_ptrIdEEEEyS9_dNS7_10__identityEEEvT0_PT3_T1_NS0_13GridEvenShareISN_EET2_T4_:
	.zero		994


//--------------------- .nv.constant0._ZN3cub18CUB_300001_SM_10006detail6reduce28DeviceReduceSingleTileKernelINS2_10policy_hubIdyN4cuda3std3__44plusIdEEE10Policy1000EN6thrust24THRUST_300001_SM_1000_NS6detail15normal_iteratorINSD_10device_ptrIdEEEEPdyS9_ddNS7_10__identityEEEvT0_T1_T2_T3_T4_T6_ --------------------------
	.section	.nv.constant0._ZN3cub18CUB_300001_SM_10006detail6reduce28DeviceReduceSingleTileKernelINS2_10policy_hubIdyN4cuda3std3__44plusIdEEE10Policy1000EN6thrust24THRUST_300001_SM_1000_NS6detail15normal_iteratorINSD_10device_ptrIdEEEEPdyS9_ddNS7_10__identityEEEvT0_T1_T2_T3_T4_T6_,"a",@progbits
	.sectionflags	@""
	.align	4
.nv.constant0._ZN3cub18CUB_300001_SM_10006detail6reduce28DeviceReduceSingleTileKernelINS2_10policy_hubIdyN4cuda3std3__44plusIdEEE10Policy1000EN6thrust24THRUST_300001_SM_1000_NS6detail15normal_iteratorINSD_10device_ptrIdEEEEPdyS9_ddNS7_10__identityEEEvT0_T1_T2_T3_T4_T6_:
	.zero		937


//--------------------- .nv.constant0._ZN3cub18CUB_300001_SM_10006detail6reduce28DeviceReduceSingleTileKernelINS2_10policy_hubIdjN4cuda3std3__44plusIdEEE10Policy1000EPdSC_iS9_ddNS7_10__identityEEEvT0_T1_T2_T3_T4_T6_ --------------------------
	.section	.nv.constant0._ZN3cub18CUB_300001_SM_10006detail6reduce28DeviceReduceSingleTileKernelINS2_10policy_hubIdjN4cuda3std3__44plusIdEEE10Policy1000EPdSC_iS9_ddNS7_10__identityEEEvT0_T1_T2_T3_T4_T6_,"a",@progbits
	.sectionflags	@""
	.align	4
.nv.constant0._ZN3cub18CUB_300001_SM_10006detail6reduce28DeviceReduceSingleTileKernelINS2_10policy_hubIdjN4cuda3std3__44plusIdEEE10Policy1000EPdSC_iS9_ddNS7_10__identityEEEvT0_T1_T2_T3_T4_T6_:
	.zero		929


//--------------------- .nv.constant0._ZN3cub18CUB_300001_SM_10006detail6reduce18DeviceReduceKernelINS2_10policy_hubIdjN4cuda3std3__44plusIdEEE10Policy1000EN6thrust24THRUST_300001_SM_1000_NS6detail15normal_iteratorINSD_10device_ptrIdEEEEjS9_dNS7_10__identityEEEvT0_PT3_T1_NS0_13GridEvenShareISN_EET2_T4_ --------------------------
	.section	.nv.constant0._ZN3cub18CUB_300001_SM_10006detail6reduce18DeviceReduceKernelINS2_10policy_hubIdjN4cuda3std3__44plusIdEEE10Policy1000EN6thrust24THRUST_300001_SM_1000_NS6detail15normal_iteratorINSD_10device_ptrIdEEEEjS9_dNS7_10__identityEEEvT0_PT3_T1_NS0_13GridEvenShareISN_EET2_T4_,"a",@progbits
	.sectionflags	@""
	.align	4
.nv.constant0._ZN3cub18CUB_300001_SM_10006detail6reduce18DeviceReduceKernelINS2_10policy_hubIdjN4cuda3std3__44plusIdEEE10Policy1000EN6thrust24THRUST_300001_SM_1000_NS6detail15normal_iteratorINSD_10device_ptrIdEEEEjS9_dNS7_10__identityEEEvT0_PT3_T1_NS0_13GridEvenShareISN_EET2_T4_:
	.zero		958


//--------------------- .nv.constant0._ZN3cub18CUB_300001_SM_10006detail6reduce28DeviceReduceSingleTileKernelINS2_10policy_hubIdjN4cuda3std3__44plusIdEEE10Policy1000EN6thrust24THRUST_300001_SM_1000_NS6detail15normal_iteratorINSD_10device_ptrIdEEEEPdjS9_ddNS7_10__identityEEEvT0_T1_T2_T3_T4_T6_ --------------------------
	.section	.nv.constant0._ZN3cub18CUB_300001_SM_10006detail6reduce28DeviceReduceSingleTileKernelINS2_10policy_hubIdjN4cuda3std3__44plusIdEEE10Policy1000EN6thrust24THRUST_300001_SM_1000_NS6detail15normal_iteratorINSD_10device_ptrIdEEEEPdjS9_ddNS7_10__identityEEEvT0_T1_T2_T3_T4_T6_,"a",@progbits
	.sectionflags	@""
	.align	4
.nv.constant0._ZN3cub18CUB_300001_SM_10006detail6reduce28DeviceReduceSingleTileKernelINS2_10policy_hubIdjN4cuda3std3__44plusIdEEE10Policy1000EN6thrust24THRUST_300001_SM_1000_NS6detail15normal_iteratorINSD_10device_ptrIdEEEEPdjS9_ddNS7_10__identityEEEvT0_T1_T2_T3_T4_T6_:
	.zero		929


//--------------------- .nv.constant0._ZN3cub18CUB_300001_SM_10006detail9transform16transform_kernelINS2_10policy_hubILb1EN4cuda3std3__45tupleIJN6thrust24THRUST_300001_SM_1000_NS17counting_iteratorIjNSA_11use_defaultESC_SC_EEEEEE10policy1000El3prgNSA_6detail15normal_iteratorINSA_10device_ptrIdEEEEJSD_EEEvT0_iT1_T2_DpNS2_10kernel_argIT3_EE --------------------------
	.section	.nv.constant0._ZN3cub18CUB_300001_SM_10006detail9transform16transform_kernelINS2_10policy_hubILb1EN4cuda3std3__45tupleIJN6thrust24THRUST_300001_SM_1000_NS17counting_iteratorIjNSA_11use_defaultESC_SC_EEEEEE10policy1000El3prgNSA_6detail15normal_iteratorINSA_10device_ptrIdEEEEJSD_EEEvT0_iT1_T2_DpNS2_10kernel_argIT3_EE,"a",@progbits
	.sectionflags	@""
	.align	4
.nv.constant0._ZN3cub18CUB_300001_SM_10006detail9transform16transform_kernelINS2_10policy_hubILb1EN4cuda3std3__45tupleIJN6thrust24THRUST_300001_SM_1000_NS17counting_iteratorIjNSA_11use_defaultESC_SC_EEEEEE10policy1000El3prgNSA_6detail15normal_iteratorINSA_10device_ptrIdEEEEJSD_EEEvT0_iT1_T2_DpNS2_10kernel_argIT3_EE:
	.zero		952


//--------------------- .nv.constant0._ZN3cub18CUB_300001_SM_10006detail9transform16transform_kernelINS2_10policy_hubILb1EN4cuda3std3__45tupleIJN6thrust24THRUST_300001_SM_1000_NS17counting_iteratorIjNSA_11use_defaultESC_SC_EEEEEE10policy1000Ei3prgNSA_6detail15normal_iteratorINSA_10device_ptrIdEEEEJSD_EEEvT0_iT1_T2_DpNS2_10kernel_argIT3_EE --------------------------
	.section	.nv.constant0._ZN3cub18CUB_300001_SM_10006detail9transform16transform_kernelINS2_10policy_hubILb1EN4cuda3std3__45tupleIJN6thrust24THRUST_300001_SM_1000_NS17counting_iteratorIjNSA_11use_defaultESC_SC_EEEEEE10policy1000Ei3prgNSA_6detail15normal_iteratorINSA_10device_ptrIdEEEEJSD_EEEvT0_iT1_T2_DpNS2_10kernel_argIT3_EE,"a",@progbits
	.sectionflags	@""
	.align	4
.nv.constant0._ZN3cub18CUB_300001_SM_10006detail9transform16transform_kernelINS2_10policy_hubILb1EN4cuda3std3__45tupleIJN6thrust24THRUST_300001_SM_1000_NS17counting_iteratorIjNSA_11use_defaultESC_SC_EEEEEE10policy1000Ei3prgNSA_6detail15normal_iteratorINSA_10device_ptrIdEEEEJSD_EEEvT0_iT1_T2_DpNS2_10kernel_argIT3_EE:
	.zero		944


//--------------------- .nv.constant0._ZN3cub18CUB_300001_SM_10006detail9transform16transform_kernelINS2_10policy_hubILb1EN4cuda3std3__45tupleIJN6thrust24THRUST_300001_SM_1000_NS6detail15normal_iteratorINSA_10device_ptrIdEEEEEEEE10policy1000El6squareIdESF_JPdEEEvT0_iT1_T2_DpNS2_10kernel_argIT3_EE --------------------------
	.section	.nv.constant0._ZN3cub18CUB_300001_SM_10006detail9transform16transform_kernelINS2_10policy_hubILb1EN4cuda3std3__45tupleIJN6thrust24THRUST_300001_SM_1000_NS6detail15normal_iteratorINSA_10device_ptrIdEEEEEEEE10policy1000El6squareIdESF_JPdEEEvT0_iT1_T2_DpNS2_10kernel_argIT3_EE,"a",@progbits
	.sectionflags	@""
	.align	4
.nv.constant0._ZN3cub18CUB_300001_SM_10006detail9transform16transform_kernelINS2_10policy_hubILb1EN4cuda3std3__45tupleIJN6thrust24THRUST_300001_SM_1000_NS6detail15normal_iteratorINSA_10device_ptrIdEEEEEEEE10policy1000El6squareIdESF_JPdEEEvT0_iT1_T2_DpNS2_10kernel_argIT3_EE:
	.zero		936


//--------------------- .nv.constant0._ZN3cub18CUB_300001_SM_10006detail9transform16transform_kernelINS2_10policy_hubILb1EN4cuda3std3__45tupleIJN6thrust24THRUST_300001_SM_1000_NS6detail15normal_iteratorINSA_10device_ptrIdEEEEEEEE10policy1000Ei6squareIdESF_JPdEEEvT0_iT1_T2_DpNS2_10kernel_argIT3_EE --------------------------
	.section	.nv.constant0._ZN3cub18CUB_300001_SM_10006detail9transform16transform_kernelINS2_10policy_hubILb1EN4cuda3std3__45tupleIJN6thrust24THRUST_300001_SM_1000_NS6detail15normal_iteratorINSA_10device_ptrIdEEEEEEEE10policy1000Ei6squareIdESF_JPdEEEvT0_iT1_T2_DpNS2_10kernel_argIT3_EE,"a",@progbits
	.sectionflags	@""
	.align	4
.nv.constant0._ZN3cub18CUB_300001_SM_10006detail9transform16transform_kernelINS2_10policy_hubILb1EN4cuda3std3__45tupleIJN6thrust24THRUST_300001_SM_1000_NS6detail15normal_iteratorINSA_10device_ptrIdEEEEEEEE10policy1000Ei6squareIdESF_JPdEEEvT0_iT1_T2_DpNS2_10kernel_argIT3_EE:
	.zero		936


//--------------------- .nv.constant0._ZN3cub18CUB_300001_SM_10006detail9transform16transform_kernelINS2_10policy_hubILb1EN4cuda3std3__45tupleIJN6thrust24THRUST_300001_SM_1000_NS6detail15normal_iteratorINSA_10device_ptrIdEEEEEEEE10policy1000El6minus5IdESF_JPdEEEvT0_iT1_T2_DpNS2_10kernel_argIT3_EE --------------------------
	.section	.nv.constant0._ZN3cub18CUB_300001_SM_10006detail9transform16transform_kernelINS2_10policy_hubILb1EN4cuda3std3__45tupleIJN6thrust24THRUST_300001_SM_1000_NS6detail15normal_iteratorINSA_10device_ptrIdEEEEEEEE10policy1000El6minus5IdESF_JPdEEEvT0_iT1_T2_DpNS2_10kernel_argIT3_EE,"a",@progbits
	.sectionflags	@""
	.align	4
.nv.constant0._ZN3cub18CUB_300001_SM_10006detail9transform16transform_kernelINS2_10policy_hubILb1EN4cuda3std3__45tupleIJN6thrust24THRUST_300001_SM_1000_NS6detail15normal_iteratorINSA_10device_ptrIdEEEEEEEE10policy1000El6minus5IdESF_JPdEEEvT0_iT1_T2_DpNS2_10kernel_argIT3_EE:
	.zero		936


//--------------------- .nv.constant0._ZN3cub18CUB_300001_SM_10006detail9transform16transform_kernelINS2_10policy_hubILb1EN4cuda3std3__45tupleIJN6thrust24THRUST_300001_SM_1000_NS6detail15normal_iteratorINSA_10device_ptrIdEEEEEEEE10policy1000Ei6minus5IdESF_JPdEEEvT0_iT1_T2_DpNS2_10kernel_argIT3_EE --------------------------
	.section	.nv.constant0._ZN3cub18CUB_300001_SM_10006detail9transform16transform_kernelINS2_10policy_hubILb1EN4cuda3std3__45tupleIJN6thrust24THRUST_300001_SM_1000_NS6detail15normal_iteratorINSA_10device_ptrIdEEEEEEEE10policy1000Ei6minus5IdESF_JPdEEEvT0_iT1_T2_DpNS2_10kernel_argIT3_EE,"a",@progbits
	.sectionflags	@""
	.align	4
.nv.constant0._ZN3cub18CUB_300001_SM_10006detail9transform16transform_kernelINS2_10policy_hubILb1EN4cuda3std3__45tupleIJN6thrust24THRUST_300001_SM_1000_NS6detail15normal_iteratorINSA_10device_ptrIdEEEEEEEE10policy1000Ei6minus5IdESF_JPdEEEvT0_iT1_T2_DpNS2_10kernel_argIT3_EE:
	.zero		936


//--------------------- .nv.constant0._ZN3cub18CUB_300001_SM_10006detail8for_each13static_kernelINS2_12policy_hub_t12policy_500_tEmN6thrust24THRUST_300001_SM_1000_NS8cuda_cub20__uninitialized_fill7functorINS7_10device_ptrIdEEdEEEEvT0_T1_ --------------------------
	.section	.nv.constant0._ZN3cub18CUB_300001_SM_10006detail8for_each13static_kernelINS2_12policy_hub_t12policy_500_tEmN6thrust24THRUST_300001_SM_1000_NS8cuda_cub20__uninitialized_fill7functorINS7_10device_ptrIdEEdEEEEvT0_T1_,"a",@progbits
	.sectionflags	@""
	.align	4
.nv.constant0._ZN3cub18CUB_300001_SM_10006detail8for_each13static_kernelINS2_12policy_hub_t12policy_500_tEmN6thrust24THRUST_300001_SM_1000_NS8cuda_cub20__uninitialized_fill7functorINS7_10device_ptrIdEEdEEEEvT0_T1_:
	.zero		920


//--------------------- .nv.constant0._ZN3cub18CUB_300001_SM_10006detail11EmptyKernelIvEEvv --------------------------
	.section	.nv.constant0._ZN3cub18CUB_300001_SM_10006detail11EmptyKernelIvEEvv,"a",@progbits
	.sectionflags	@""
	.align	4
.nv.constant0._ZN3cub18CUB_300001_SM_10006detail11EmptyKernelIvEEvv:
	.zero		896


//--------------------- .nv.constant0._ZN6thrust24THRUST_300001_SM_1000_NS8cuda_cub4core6detail13_kernel_agentINS1_8__reduce11ReduceAgentIPN4cuda3std3__45tupleIJdlEEESC_SB_lNS1_9__extrema9arg_min_fIdlNS9_4lessIdEEEEEEJSC_SC_iSH_EEEvDpT0_ --------------------------
	.section	.nv.constant0._ZN6thrust24THRUST_300001_SM_1000_NS8cuda_cub4core6detail13_kernel_agentINS1_8__reduce11ReduceAgentIPN4cuda3std3__45tupleIJdlEEESC_SB_lNS1_9__extrema9arg_min_fIdlNS9_4lessIdEEEEEEJSC_SC_iSH_EEEvDpT0_,"a",@progbits
	.sectionflags	@""
	.align	4
.nv.constant0._ZN6thrust24THRUST_300001_SM_1000_NS8cuda_cub4core6detail13_kernel_agentINS1_8__reduce11ReduceAgentIPN4cuda3std3__45tupleIJdlEEESC_SB_lNS1_9__extrema9arg_min_fIdlNS9_4lessIdEEEEEEJSC_SC_iSH_EEEvDpT0_:
	.zero		917


//--------------------- .nv.constant0._ZN6thrust24THRUST_300001_SM_1000_NS8cuda_cub4core6detail13_kernel_agentINS1_8__reduce11ReduceAgentINS0_12zip_iteratorIN4cuda3std3__45tupleIJNS0_6detail15normal_iteratorINS0_10device_ptrIdEEEENS0_17counting_iteratorIlNS0_11use_defaultESI_SI_EEEEEEEPNSB_IJdlEEESM_lNS1_9__extrema9arg_min_fIdlNSA_4lessIdEEEEEEJSL_SN_lN3cub18CUB_300001_SM_100013GridEvenShareIlEENSV_9GridQueueIyEESS_EEEvDpT0_ --------------------------
	.section	.nv.constant0._ZN6thrust24THRUST_300001_SM_1000_NS8cuda_cub4core6detail13_kernel_agentINS1_8__reduce11ReduceAgentINS0_12zip_iteratorIN4cuda3std3__45tupleIJNS0_6detail15normal_iteratorINS0_10device_ptrIdEEEENS0_17counting_iteratorIlNS0_11use_defaultESI_SI_EEEEEEEPNSB_IJdlEEESM_lNS1_9__extrema9arg_min_fIdlNSA_4lessIdEEEEEEJSL_SN_lN3cub18CUB_300001_SM_100013GridEvenShareIlEENSV_9GridQueueIyEESS_EEEvDpT0_,"a",@progbits
	.sectionflags	@""
	.align	4
.nv.constant0._ZN6thrust24THRUST_300001_SM_1000_NS8cuda_cub4core6detail13_kernel_agentINS1_8__reduce11ReduceAgentINS0_12zip_iteratorIN4cuda3std3__45tupleIJNS0_6detail15normal_iteratorINS0_10device_ptrIdEEEENS0_17counting_iteratorIlNS0_11use_defaultESI_SI_EEEEEEEPNSB_IJdlEEESM_lNS1_9__extrema9arg_min_fIdlNSA_4lessIdEEEEEEJSL_SN_lN3cub18CUB_300001_SM_100013GridEvenShareIlEENSV_9GridQueueIyEESS_EEEvDpT0_:
	.zero		1009


//--------------------- .nv.constant0._ZN6thrust24THRUST_300001_SM_1000_NS8cuda_cub4core6detail13_kernel_agentINS1_8__reduce11ReduceAgentINS0_12zip_iteratorIN4cuda3std3__45tupleIJNS0_6detail15normal_iteratorINS0_10device_ptrIdEEEENS0_17counting_iteratorIlNS0_11use_defaultESI_SI_EEEEEEEPNSB_IJdlEEESM_lNS1_9__extrema9arg_min_fIdlNSA_4lessIdEEEEEEJSL_SN_lSS_EEEvDpT0_ --------------------------
	.section	.nv.constant0._ZN6thrust24THRUST_300001_SM_1000_NS8cuda_cub4core6detail13_kernel_agentINS1_8__reduce11ReduceAgentINS0_12zip_iteratorIN4cuda3std3__45tupleIJNS0_6detail15normal_iteratorINS0_10device_ptrIdEEEENS0_17counting_iteratorIlNS0_11use_defaultESI_SI_EEEEEEEPNSB_IJdlEEESM_lNS1_9__extrema9arg_min_fIdlNSA_4lessIdEEEEEEJSL_SN_lSS_EEEvDpT0_,"a",@progbits
	.sectionflags	@""
	.align	4
.nv.constant0._ZN6thrust24THRUST_300001_SM_1000_NS8cuda_cub4core6detail13_kernel_agentINS1_8__reduce11ReduceAgentINS0_12zip_iteratorIN4cuda3std3__45tupleIJNS0_6detail15normal_iteratorINS0_10device_ptrIdEEEENS0_17counting_iteratorIlNS0_11use_defaultESI_SI_EEEEEEEPNSB_IJdlEEESM_lNS1_9__extrema9arg_min_fIdlNSA_4lessIdEEEEEEJSL_SN_lSS_EEEvDpT0_:
	.zero		929


//--------------------- .nv.constant0._ZN6thrust24THRUST_300001_SM_1000_NS8cuda_cub4core6detail13_kernel_agentINS1_8__reduce11ReduceAgentIPN4cuda3std3__45tupleIJdlEEESC_SB_iNS1_9__extrema9arg_min_fIdlNS9_4lessIdEEEEEEJSC_SC_iSH_EEEvDpT0_ --------------------------
	.section	.nv.constant0._ZN6thrust24THRUST_300001_SM_1000_NS8cuda_cub4core6detail13_kernel_agentINS1_8__reduce11ReduceAgentIPN4cuda3std3__45tupleIJdlEEESC_SB_iNS1_9__extrema9arg_min_fIdlNS9_4lessIdEEEEEEJSC_SC_iSH_EEEvDpT0_,"a",@progbits
	.sectionflags	@""
	.align	4
.nv.constant0._ZN6thrust24THRUST_300001_SM_1000_NS8cuda_cub4core6detail13_kernel_agentINS1_8__reduce11ReduceAgentIPN4cuda3std3__45tupleIJdlEEESC_SB_iNS1_9__extrema9arg_min_fIdlNS9_4lessIdEEEEEEJSC_SC_iSH_EEEvDpT0_:
	.zero		917


//--------------------- .nv.constant0._ZN6thrust24THRUST_300001_SM_1000_NS8cuda_cub4core6detail13_kernel_agentINS1_8__reduce11ReduceAgentINS0_12zip_iteratorIN4cuda3std3__45tupleIJNS0_6detail15normal_iteratorINS0_10device_ptrIdEEEENS0_17counting_iteratorIlNS0_11use_defaultESI_SI_EEEEEEEPNSB_IJdlEEESM_iNS1_9__extrema9arg_min_fIdlNSA_4lessIdEEEEEEJSL_SN_iN3cub18CUB_300001_SM_100013GridEvenShareIiEENSV_9GridQueueIjEESS_EEEvDpT0_ --------------------------
	.section	.nv.constant0._ZN6thrust24THRUST_300001_SM_1000_NS8cuda_cub4core6detail13_kernel_agentINS1_8__reduce11ReduceAgentINS0_12zip_iteratorIN4cuda3std3__45tupleIJNS0_6detail15normal_iteratorINS0_10device_ptrIdEEEENS0_17counting_iteratorIlNS0_11use_defaultESI_SI_EEEEEEEPNSB_IJdlEEESM_iNS1_9__extrema9arg_min_fIdlNSA_4lessIdEEEEEEJSL_SN_iN3cub18CUB_300001_SM_100013GridEvenShareIiEENSV_9GridQueueIjEESS_EEEvDpT0_,"a",@progbits
	.sectionflags	@""
	.align	4
.nv.constant0._ZN6thrust24THRUST_300001_SM_1000_NS8cuda_cub4core6detail13_kernel_agentINS1_8__reduce11ReduceAgentINS0_12zip_iteratorIN4cuda3std3__45tupleIJNS0_6detail15normal_iteratorINS0_10device_ptrIdEEEENS0_17counting_iteratorIlNS0_11use_defaultESI_SI_EEEEEEEPNSB_IJdlEEESM_iNS1_9__extrema9arg_min_fIdlNSA_4lessIdEEEEEEJSL_SN_iN3cub18CUB_300001_SM_100013GridEvenShareIiEENSV_9GridQueueIjEESS_EEEvDpT0_:
	.zero		977


//--------------------- .nv.constant0._ZN6thrust24THRUST_300001_SM_1000_NS8cuda_cub4core6detail13_kernel_agentINS1_8__reduce11ReduceAgentINS0_12zip_iteratorIN4cuda3std3__45tupleIJNS0_6detail15normal_iteratorINS0_10device_ptrIdEEEENS0_17counting_iteratorIlNS0_11use_defaultESI_SI_EEEEEEEPNSB_IJdlEEESM_iNS1_9__extrema9arg_min_fIdlNSA_4lessIdEEEEEEJSL_SN_iSS_EEEvDpT0_ --------------------------
	.section	.nv.constant0._ZN6thrust24THRUST_300001_SM_1000_NS8cuda_cub4core6detail13_kernel_agentINS1_8__reduce11ReduceAgentINS0_12zip_iteratorIN4cuda3std3__45tupleIJNS0_6detail15normal_iteratorINS0_10device_ptrIdEEEENS0_17counting_iteratorIlNS0_11use_defaultESI_SI_EEEEEEEPNSB_IJdlEEESM_iNS1_9__extrema9arg_min_fIdlNSA_4lessIdEEEEEEJSL_SN_iSS_EEEvDpT0_,"a",@progbits
	.sectionflags	@""
	.align	4
.nv.constant0._ZN6thrust24THRUST_300001_SM_1000_NS8cuda_cub4core6detail13_kernel_agentINS1_8__reduce11ReduceAgentINS0_12zip_iteratorIN4cuda3std3__45tupleIJNS0_6detail15normal_iteratorINS0_10device_ptrIdEEEENS0_17counting_iteratorIlNS0_11use_defaultESI_SI_EEEEEEEPNSB_IJdlEEESM_iNS1_9__extrema9arg_min_fIdlNSA_4lessIdEEEEEEJSL_SN_iSS_EEEvDpT0_:
	.zero		925


//--------------------- .nv.constant0._ZN6thrust24THRUST_300001_SM_1000_NS8cuda_cub4core6detail13_kernel_agentINS1_8__reduce11ReduceAgentIPN4cuda3std3__45tupleIJdlEEESC_SB_lNS1_9__extrema9arg_max_fIdlNS9_4lessIdEEEEEEJSC_SC_iSH_EEEvDpT0_ --------------------------
	.section	.nv.constant0._ZN6thrust24THRUST_300001_SM_1000_NS8cuda_cub4core6detail13_kernel_agentINS1_8__reduce11ReduceAgentIPN4cuda3std3__45tupleIJdlEEESC_SB_lNS1_9__extrema9arg_max_fIdlNS9_4lessIdEEEEEEJSC_SC_iSH_EEEvDpT0_,"a",@progbits
	.sectionflags	@""
	.align	4
.nv.constant0._ZN6thrust24THRUST_300001_SM_1000_NS8cuda_cub4core6detail13_kernel_agentINS1_8__reduce11ReduceAgentIPN4cuda3std3__45tupleIJdlEEESC_SB_lNS1_9__extrema9arg_max_fIdlNS9_4lessIdEEEEEEJSC_SC_iSH_EEEvDpT0_:
	.zero		917


//--------------------- .nv.constant0._ZN6thrust24THRUST_300001_SM_1000_NS8cuda_cub4core6detail13_kernel_agentINS1_8__reduce10DrainAgentIlEEJN3cub18CUB_300001_SM_10009GridQueueIyEElEEEvDpT0_ --------------------------
	.section	.nv.constant0._ZN6thrust24THRUST_300001_SM_1000_NS8cuda_cub4core6detail13_kernel_agentINS1_8__reduce10DrainAgentIlEEJN3cub18CUB_300001_SM_10009GridQueueIyEElEEEvDpT0_,"a",@progbits
	.sectionflags	@""
	.align	4
.nv.constant0._ZN6thrust24THRUST_300001_SM_1000_NS8cuda_cub4core6detail13_kernel_agentINS1_8__reduce10DrainAgentIlEEJN3cub18CUB_300001_SM_10009GridQueueIyEElEEEvDpT0_:
	.zero		912


//--------------------- .nv.constant0._ZN6thrust24THRUST_300001_SM_1000_NS8cuda_cub4core6detail13_kernel_agentINS1_8__reduce11ReduceAgentINS0_12zip_iteratorIN4cuda3std3__45tupleIJNS0_6detail15normal_iteratorINS0_10device_ptrIdEEEENS0_17counting_iteratorIlNS0_11use_defaultESI_SI_EEEEEEEPNSB_IJdlEEESM_lNS1_9__extrema9arg_max_fIdlNSA_4lessIdEEEEEEJSL_SN_lN3cub18CUB_300001_SM_100013GridEvenShareIlEENSV_9GridQueueIyEESS_EEEvDpT0_ --------------------------
	.section	.nv.constant0._ZN6thrust24THRUST_300001_SM_1000_NS8cuda_cub4core6detail13_kernel_agentINS1_8__reduce11ReduceAgentINS0_12zip_iteratorIN4cuda3std3__45tupleIJNS0_6detail15normal_iteratorINS0_10device_ptrIdEEEENS0_17counting_iteratorIlNS0_11use_defaultESI_SI_EEEEEEEPNSB_IJdlEEESM_lNS1_9__extrema9arg_max_fIdlNSA_4lessIdEEEEEEJSL_SN_lN3cub18CUB_300001_SM_100013GridEvenShareIlEENSV_9GridQueueIyEESS_EEEvDpT0_,"a",@progbits
	.sectionflags	@""
	.align	4
.nv.constant0._ZN6thrust24THRUST_300001_SM_1000_NS8cuda_cub4core6detail13_kernel_agentINS1_8__reduce11ReduceAgentINS0_12zip_iteratorIN4cuda3std3__45tupleIJNS0_6detail15normal_iteratorINS0_10device_ptrIdEEEENS0_17counting_iteratorIlNS0_11use_defaultESI_SI_EEEEEEEPNSB_IJdlEEESM_lNS1_9__extrema9arg_max_fIdlNSA_4lessIdEEEEEEJSL_SN_lN3cub18CUB_300001_SM_100013GridEvenShareIlEENSV_9GridQueueIyEESS_EEEvDpT0_:
	.zero		1009


//--------------------- .nv.constant0._ZN6thrust24THRUST_300001_SM_1000_NS8cuda_cub4core6detail13_kernel_agentINS1_8__reduce11ReduceAgentINS0_12zip_iteratorIN4cuda3std3__45tupleIJNS0_6detail15normal_iteratorINS0_10device_ptrIdEEEENS0_17counting_iteratorIlNS0_11use_defaultESI_SI_EEEEEEEPNSB_IJdlEEESM_lNS1_9__extrema9arg_max_fIdlNSA_4lessIdEEEEEEJSL_SN_lSS_EEEvDpT0_ --------------------------
	.section	.nv.constant0._ZN6thrust24THRUST_300001_SM_1000_NS8cuda_cub4core6detail13_kernel_agentINS1_8__reduce11ReduceAgentINS0_12zip_iteratorIN4cuda3std3__45tupleIJNS0_6detail15normal_iteratorINS0_10device_ptrIdEEEENS0_17counting_iteratorIlNS0_11use_defaultESI_SI_EEEEEEEPNSB_IJdlEEESM_lNS1_9__extrema9arg_max_fIdlNSA_4lessIdEEEEEEJSL_SN_lSS_EEEvDpT0_,"a",@progbits
	.sectionflags	@""
	.align	4
.nv.constant0._ZN6thrust24THRUST_300001_SM_1000_NS8cuda_cub4core6detail13_kernel_agentINS1_8__reduce11ReduceAgentINS0_12zip_iteratorIN4cuda3std3__45tupleIJNS0_6detail15normal_iteratorINS0_10device_ptrIdEEEENS0_17counting_iteratorIlNS0_11use_defaultESI_SI_EEEEEEEPNSB_IJdlEEESM_lNS1_9__extrema9arg_max_fIdlNSA_4lessIdEEEEEEJSL_SN_lSS_EEEvDpT0_:
	.zero		929


//--------------------- .nv.constant0._ZN6thrust24THRUST_300001_SM_1000_NS8cuda_cub4core6detail13_kernel_agentINS1_8__reduce11ReduceAgentIPN4cuda3std3__45tupleIJdlEEESC_SB_iNS1_9__extrema9arg_max_fIdlNS9_4lessIdEEEEEEJSC_SC_iSH_EEEvDpT0_ --------------------------
	.section	.nv.constant0._ZN6thrust24THRUST_300001_SM_1000_NS8cuda_cub4core6detail13_kernel_agentINS1_8__reduce11ReduceAgentIPN4cuda3std3__45tupleIJdlEEESC_SB_iNS1_9__extrema9arg_max_fIdlNS9_4lessIdEEEEEEJSC_SC_iSH_EEEvDpT0_,"a",@progbits
	.sectionflags	@""
	.align	4
.nv.constant0._ZN6thrust24THRUST_300001_SM_1000_NS8cuda_cub4core6detail13_kernel_agentINS1_8__reduce11ReduceAgentIPN4cuda3std3__45tupleIJdlEEESC_SB_iNS1_9__extrema9arg_max_fIdlNS9_4lessIdEEEEEEJSC_SC_iSH_EEEvDpT0_:
	.zero		917


//--------------------- .nv.constant0._ZN6thrust24THRUST_300001_SM_1000_NS8cuda_cub4core6detail13_kernel_agentINS1_8__reduce10DrainAgentIiEEJN3cub18CUB_300001_SM_10009GridQueueIjEEiEEEvDpT0_ --------------------------
	.section	.nv.constant0._ZN6thrust24THRUST_300001_SM_1000_NS8cuda_cub4core6detail13_kernel_agentINS1_8__reduce10DrainAgentIiEEJN3cub18CUB_300001_SM_10009GridQueueIjEEiEEEvDpT0_,"a",@progbits
	.sectionflags	@""
	.align	4
.nv.constant0._ZN6thrust24THRUST_300001_SM_1000_NS8cuda_cub4core6detail13_kernel_agentINS1_8__reduce10DrainAgentIiEEJN3cub18CUB_300001_SM_10009GridQueueIjEEiEEEvDpT0_:
	.zero		908


//--------------------- .nv.constant0._ZN6thrust24THRUST_300001_SM_1000_NS8cuda_cub4core6detail13_kernel_agentINS1_8__reduce11ReduceAgentINS0_12zip_iteratorIN4cuda3std3__45tupleIJNS0_6detail15normal_iteratorINS0_10device_ptrIdEEEENS0_17counting_iteratorIlNS0_11use_defaultESI_SI_EEEEEEEPNSB_IJdlEEESM_iNS1_9__extrema9arg_max_fIdlNSA_4lessIdEEEEEEJSL_SN_iN3cub18CUB_300001_SM_100013GridEvenShareIiEENSV_9GridQueueIjEESS_EEEvDpT0_ --------------------------
	.section	.nv.constant0._ZN6thrust24THRUST_300001_SM_1000_NS8cuda_cub4core6detail13_kernel_agentINS1_8__reduce11ReduceAgentINS0_12zip_iteratorIN4cuda3std3__45tupleIJNS0_6detail15normal_iteratorINS0_10device_ptrIdEEEENS0_17counting_iteratorIlNS0_11use_defaultESI_SI_EEEEEEEPNSB_IJdlEEESM_iNS1_9__extrema9arg_max_fIdlNSA_4lessIdEEEEEEJSL_SN_iN3cub18CUB_300001_SM_100013GridEvenShareIiEENSV_9GridQueueIjEESS_EEEvDpT0_,"a",@progbits
	.sectionflags	@""
	.align	4
.nv.constant0._ZN6thrust24THRUST_300001_SM_1000_NS8cuda_cub4core6detail13_kernel_agentINS1_8__reduce11ReduceAgentINS0_12zip_iteratorIN4cuda3std3__45tupleIJNS0_6detail15normal_iteratorINS0_10device_ptrIdEEEENS0_17counting_iteratorIlNS0_11use_defaultESI_SI_EEEEEEEPNSB_IJdlEEESM_iNS1_9__extrema9arg_max_fIdlNSA_4lessIdEEEEEEJSL_SN_iN3cub18CUB_300001_SM_100013GridEvenShareIiEENSV_9GridQueueIjEESS_EEEvDpT0_:
	.zero		977


//--------------------- .nv.constant0._ZN6thrust24THRUST_300001_SM_1000_NS8cuda_cub4core6detail13_kernel_agentINS1_8__reduce11ReduceAgentINS0_12zip_iteratorIN4cuda3std3__45tupleIJNS0_6detail15normal_iteratorINS0_10device_ptrIdEEEENS0_17counting_iteratorIlNS0_11use_defaultESI_SI_EEEEEEEPNSB_IJdlEEESM_iNS1_9__extrema9arg_max_fIdlNSA_4lessIdEEEEEEJSL_SN_iSS_EEEvDpT0_ --------------------------
	.section	.nv.constant0._ZN6thrust24THRUST_300001_SM_1000_NS8cuda_cub4core6detail13_kernel_agentINS1_8__reduce11ReduceAgentINS0_12zip_iteratorIN4cuda3std3__45tupleIJNS0_6detail15normal_iteratorINS0_10device_ptrIdEEEENS0_17counting_iteratorIlNS0_11use_defaultESI_SI_EEEEEEEPNSB_IJdlEEESM_iNS1_9__extrema9arg_max_fIdlNSA_4lessIdEEEEEEJSL_SN_iSS_EEEvDpT0_,"a",@progbits
	.sectionflags	@""
	.align	4
.nv.constant0._ZN6thrust24THRUST_300001_SM_1000_NS8cuda_cub4core6detail13_kernel_agentINS1_8__reduce11ReduceAgentINS0_12zip_iteratorIN4cuda3std3__45tupleIJNS0_6detail15normal_iteratorINS0_10device_ptrIdEEEENS0_17counting_iteratorIlNS0_11use_defaultESI_SI_EEEEEEEPNSB_IJdlEEESM_iNS1_9__extrema9arg_max_fIdlNSA_4lessIdEEEEEEJSL_SN_iSS_EEEvDpT0_:
	.zero		925


//--------------------- .nv.constant0._Z19generateIndividualsPA10_ddd --------------------------
	.section	.nv.constant0._Z19generateIndividualsPA10_ddd,"a",@progbits
	.sectionflags	@""
	.align	4
.nv.constant0._Z19generateIndividualsPA10_ddd:
	.zero		920


//--------------------- SYMBOLS --------------------------

	.type		.nv.reservedSmem.offset0,@object
	.size		.nv.reservedSmem.offset0,0x4
	.type		.nv.reservedSmem.cap,@object
	.size		.nv.reservedSmem.cap,0x4
	.type		vprintf,@function
